def matmul_kernel(
    a_ptr,
    b_ptr,
    c_ptr,
    M,
    N,
    K,
    stride_am,
    stride_ak,
    stride_bk,
    stride_bn,
    stride_cm,
    stride_cn,
    BLOCK_M: tl.constexpr,
    BLOCK_N: tl.constexpr,
    BLOCK_K: tl.constexpr,
    GROUP_M: tl.constexpr,
):
    pid = tl.program_id(axis=0)
    num_pid_m = tl.cdiv(M, BLOCK_M)
    num_pid_n = tl.cdiv(N, BLOCK_N)
    num_pid_in_group = GROUP_M * num_pid_n
    group_id = pid // num_pid_in_group
    first_pid_m = group_id * GROUP_M
    group_size_m = min(num_pid_m - first_pid_m, GROUP_M)
    pid_m = first_pid_m + ((pid % num_pid_in_group) % group_size_m)
    pid_n = (pid % num_pid_in_group) // group_size_m

    offs_am = (pid_m * BLOCK_M + tl.arange(0, BLOCK_M)) % M
    offs_bn = (pid_n * BLOCK_N + tl.arange(0, BLOCK_N)) % N
    offs_k = tl.arange(0, BLOCK_K)
    a_ptrs = a_ptr + offs_am[:, None] * stride_am + offs_k[None, :] * stride_ak
    b_ptrs = b_ptr + offs_k[:, None] * stride_bk + offs_bn[None, :] * stride_bn

    acc = tl.zeros((BLOCK_M, BLOCK_N), dtype=tl.float32)
    for kk in range(0, tl.cdiv(K, BLOCK_K)):
        a = tl.load(a_ptrs, mask=offs_k[None, :] < K - kk * BLOCK_K, other=0.0)
        b = tl.load(b_ptrs, mask=offs_k[:, None] < K - kk * BLOCK_K, other=0.0)
        acc = tl.dot(a, b, acc)
        a_ptrs += BLOCK_K * stride_ak
        b_ptrs += BLOCK_K * stride_bk

    c = acc.to(c_ptr.dtype.element_ty)
    offs_cm = pid_m * BLOCK_M + tl.arange(0, BLOCK_M)
    offs_cn = pid_n * BLOCK_N + tl.arange(0, BLOCK_N)
    c_ptrs = c_ptr + offs_cm[:, None] * stride_cm + offs_cn[None, :] * stride_cn
    mask = (offs_cm[:, None] < M) & (offs_cn[None, :] < N)
    tl.store(c_ptrs, c, mask=mask)

# config = {"BLOCK_K": 256, "BLOCK_M": 32, "BLOCK_N": 128, "GROUP_M": 8, "arch": "sm_90", "dtype": "fp16", "num_ctas": 1, "num_stages": 3, "num_warps": 4}
# arch = sm_90


// ===== COMPILED SASS (sm_90a) =====

	.target	sm_90a

	.elftype	@"ET_EXEC"


//--------------------- .note.nv.tkinfo           --------------------------
	.section	.note.nv.tkinfo,"",@"SHT_NOTE"
	.sectionflags	@"SHF_NOTE_NV_TKINFO"
	.tkinfo
        /*0018*/ 	.word	0x00000002
        /*0030*/ 	.string	""
        /*0030*/ 	.string	"ptxas"
        /*0030*/ 	.string	"Cuda compilation tools, release 13.0, V13.0.88"
        /*0030*/ 	.string	"Build cuda_13.0.r13.0/compiler.36424714_0"
        /*0030*/ 	.string	"-v  -suppress-debug-info  -lineinfo  -arch sm_90a "



//--------------------- .note.nv.cuinfo           --------------------------
	.section	.note.nv.cuinfo,"",@"SHT_NOTE"
	.sectionflags	@"SHF_NOTE_NV_CUINFO"
        /*0018*/ 	.short	0x0002
        /*001a*/ 	.short	0x005a
        /*001c*/ 	.short	0x0082
	.zero		2


//--------------------- .nv.info                  --------------------------
	.section	.nv.info,"",@"SHT_CUDA_INFO"
	.align	4


	//----- nvinfo : EIATTR_REGCOUNT
	.align		4
        /*0000*/ 	.byte	0x04, 0x2f
        /*0002*/ 	.short	(.L_1 - .L_0)
	.align		4
.L_0:
        /*0004*/ 	.word	index@(matmul_kernel)
        /*0008*/ 	.word	0x00000020


	//----- nvinfo : EIATTR_FRAME_SIZE
	.align		4
.L_1:
        /*000c*/ 	.byte	0x04, 0x11
        /*000e*/ 	.short	(.L_3 - .L_2)
	.align		4
.L_2:
        /*0010*/ 	.word	index@(matmul_kernel)
        /*0014*/ 	.word	0x00001c28


	//----- nvinfo : EIATTR_MIN_STACK_SIZE
	.align		4
.L_3:
        /*0018*/ 	.byte	0x04, 0x12
        /*001a*/ 	.short	(.L_5 - .L_4)
	.align		4
.L_4:
        /*001c*/ 	.word	index@(matmul_kernel)
        /*0020*/ 	.word	0x00001c28
.L_5:


//--------------------- .nv.compat                --------------------------
	.section	.nv.compat,"",@"SHT_CUDA_COMPAT_INFO"
	.align	4
        /*0000*/ 	.byte	0x02, 0x09, 0x01, 0x00, 0x02, 0x02, 0x01, 0x00, 0x02, 0x05, 0x05, 0x00, 0x03, 0x07, 0x01, 0x01
        /*0010*/ 	.byte	0x02, 0x03, 0x00, 0x00, 0x02, 0x06, 0x01, 0x00, 0x04, 0x0b, 0x08, 0x00, 0x00, 0x00, 0x00, 0x00
        /*0020*/ 	.byte	0x00, 0x00, 0x00, 0x00


//--------------------- .nv.info.matmul_kernel    --------------------------
	.section	.nv.info.matmul_kernel,"",@"SHT_CUDA_INFO"
	.sectionflags	@""
	.align	4


	//----- nvinfo : EIATTR_CUDA_API_VERSION
	.align		4
        /*0000*/ 	.byte	0x04, 0x37
        /*0002*/ 	.short	(.L_7 - .L_6)
.L_6:
        /*0004*/ 	.word	0x00000082


	//----- nvinfo : EIATTR_KPARAM_INFO
	.align		4
.L_7:
        /*0008*/ 	.byte	0x04, 0x17
        /*000a*/ 	.short	(.L_9 - .L_8)
.L_8:
        /*000c*/ 	.word	0x00000000
        /*0010*/ 	.short	0x000d
        /*0012*/ 	.short	0x0048
        /*0014*/ 	.byte	0x00, 0xf4, 0x21, 0x00


	//----- nvinfo : EIATTR_KPARAM_INFO
	.align		4
.L_9:
        /*0018*/ 	.byte	0x04, 0x17
        /*001a*/ 	.short	(.L_11 - .L_10)
.L_10:
        /*001c*/ 	.word	0x00000000
        /*0020*/ 	.short	0x000c
        /*0022*/ 	.short	0x0040
        /*0024*/ 	.byte	0x00, 0xf4, 0x21, 0x00


	//----- nvinfo : EIATTR_KPARAM_INFO
	.align		4
.L_11:
        /*0028*/ 	.byte	0x04, 0x17
        /*002a*/ 	.short	(.L_13 - .L_12)
.L_12:
        /*002c*/ 	.word	0x00000000
        /*0030*/ 	.short	0x000b
        /*0032*/ 	.short	0x0038
        /*0034*/ 	.byte	0x00, 0xf0, 0x11, 0x00


	//----- nvinfo : EIATTR_KPARAM_INFO
	.align		4
.L_13:
        /*0038*/ 	.byte	0x04, 0x17
        /*003a*/ 	.short	(.L_15 - .L_14)
.L_14:
        /*003c*/ 	.word	0x00000000
        /*0040*/ 	.short	0x000a
        /*0042*/ 	.short	0x0034
        /*0044*/ 	.byte	0x00, 0xf0, 0x11, 0x00


	//----- nvinfo : EIATTR_KPARAM_INFO
	.align		4
.L_15:
        /*0048*/ 	.byte	0x04, 0x17
        /*004a*/ 	.short	(.L_17 - .L_16)
.L_16:
        /*004c*/ 	.word	0x00000000
        /*0050*/ 	.short	0x0009
        /*0052*/ 	.short	0x0030
        /*0054*/ 	.byte	0x00, 0xf0, 0x11, 0x00


	//----- nvinfo : EIATTR_KPARAM_INFO
	.align		4
.L_17:
        /*0058*/ 	.byte	0x04, 0x17
        /*005a*/ 	.short	(.L_19 - .L_18)
.L_18:
        /*005c*/ 	.word	0x00000000
        /*0060*/ 	.short	0x0008
        /*0062*/ 	.short	0x002c
        /*0064*/ 	.byte	0x00, 0xf0, 0x11, 0x00


	//----- nvinfo : EIATTR_KPARAM_INFO
	.align		4
.L_19:
        /*0068*/ 	.byte	0x04, 0x17
        /*006a*/ 	.short	(.L_21 - .L_20)
.L_20:
        /*006c*/ 	.word	0x00000000
        /*0070*/ 	.short	0x0007
        /*0072*/ 	.short	0x0028
        /*0074*/ 	.byte	0x00, 0xf0, 0x11, 0x00


	//----- nvinfo : EIATTR_KPARAM_INFO
	.align		4
.L_21:
        /*0078*/ 	.byte	0x04, 0x17
        /*007a*/ 	.short	(.L_23 - .L_22)
.L_22:
        /*007c*/ 	.word	0x00000000
        /*0080*/ 	.short	0x0006
        /*0082*/ 	.short	0x0024
        /*0084*/ 	.byte	0x00, 0xf0, 0x11, 0x00


	//----- nvinfo : EIATTR_KPARAM_INFO
	.align		4
.L_23:
        /*0088*/ 	.byte	0x04, 0x17
        /*008a*/ 	.short	(.L_25 - .L_24)
.L_24:
        /*008c*/ 	.word	0x00000000
        /*0090*/ 	.short	0x0005
        /*0092*/ 	.short	0x0020
        /*0094*/ 	.byte	0x00, 0xf0, 0x11, 0x00


	//----- nvinfo : EIATTR_KPARAM_INFO
	.align		4
.L_25:
        /*0098*/ 	.byte	0x04, 0x17
        /*009a*/ 	.short	(.L_27 - .L_26)
.L_26:
        /*009c*/ 	.word	0x00000000
        /*00a0*/ 	.short	0x0004
        /*00a2*/ 	.short	0x001c
        /*00a4*/ 	.byte	0x00, 0xf0, 0x11, 0x00


	//----- nvinfo : EIATTR_KPARAM_INFO
	.align		4
.L_27:
        /*00a8*/ 	.byte	0x04, 0x17
        /*00aa*/ 	.short	(.L_29 - .L_28)
.L_28:
        /*00ac*/ 	.word	0x00000000
        /*00b0*/ 	.short	0x0003
        /*00b2*/ 	.short	0x0018
        /*00b4*/ 	.byte	0x00, 0xf0, 0x11, 0x00


	//----- nvinfo : EIATTR_KPARAM_INFO
	.align		4
.L_29:
        /*00b8*/ 	.byte	0x04, 0x17
        /*00ba*/ 	.short	(.L_31 - .L_30)
.L_30:
        /*00bc*/ 	.word	0x00000000
        /*00c0*/ 	.short	0x0002
        /*00c2*/ 	.short	0x0010
        /*00c4*/ 	.byte	0x00, 0xf4, 0x21, 0x00


	//----- nvinfo : EIATTR_KPARAM_INFO
	.align		4
.L_31:
        /*00c8*/ 	.byte	0x04, 0x17
        /*00ca*/ 	.short	(.L_33 - .L_32)
.L_32:
        /*00cc*/ 	.word	0x00000000
        /*00d0*/ 	.short	0x0001
        /*00d2*/ 	.short	0x0008
        /*00d4*/ 	.byte	0x00, 0xf4, 0x21, 0x00


	//----- nvinfo : EIATTR_KPARAM_INFO
	.align		4
.L_33:
        /*00d8*/ 	.byte	0x04, 0x17
        /*00da*/ 	.short	(.L_35 - .L_34)
.L_34:
        /*00dc*/ 	.word	0x00000000
        /*00e0*/ 	.short	0x0000
        /*00e2*/ 	.short	0x0000
        /*00e4*/ 	.byte	0x00, 0xf4, 0x21, 0x00


	//----- nvinfo : EIATTR_SPARSE_MMA_MASK
	.align		4
.L_35:
        /*00e8*/ 	.byte	0x03, 0x50
        /*00ea*/ 	.short	0x0000


	//----- nvinfo : EIATTR_MAXREG_COUNT
	.align		4
        /*00ec*/ 	.byte	0x03, 0x1b
        /*00ee*/ 	.short	0x00ff


	//----- nvinfo : EIATTR_NUM_BARRIERS
	.align		4
        /*00f0*/ 	.byte	0x02, 0x4c
        /*00f2*/ 	.byte	0x01
	.zero		1


	//----- nvinfo : EIATTR_ANNOTATIONS
	.align		4
        /*00f4*/ 	.byte	0x04, 0x55
        /*00f6*/ 	.short	(.L_37 - .L_36)


	//   ....[0]....
.L_36:
        /*00f8*/ 	.word	0x00000001
        /*00fc*/ 	.byte	0x00, 0x06, 0x00, 0x00, 0x01, 0x00, 0x00, 0x00, 0x30, 0x06, 0x00, 0x00, 0x01, 0x00, 0x00, 0x00
        /* <DEDUP_REMOVED lines=3208> */
        /*c98c*/ 	.byte	0x00, 0x26, 0x03, 0x00, 0x01, 0x00, 0x00, 0x00, 0x30, 0x26, 0x03, 0x00


	//----- nvinfo : EIATTR_MERCURY_ISA_VERSION
	.align		4
.L_37:
        /*c998*/ 	.byte	0x03, 0x5f
        /*c99a*/ 	.short	0x0101


	//----- nvinfo : EIATTR_EXIT_INSTR_OFFSETS
	.align		4
        /*c99c*/ 	.byte	0x04, 0x1c
        /*c99e*/ 	.short	(.L_39 - .L_38)


	//   ....[0]....
.L_38:
        /*c9a0*/ 	.word	0x000329f0


	//   ....[1]....
        /*c9a4*/ 	.word	0x00032a20


	//----- nvinfo : EIATTR_REQNTID
	.align		4
.L_39:
        /*c9a8*/ 	.byte	0x04, 0x10
        /*c9aa*/ 	.short	(.L_41 - .L_40)
.L_40:
        /*c9ac*/ 	.word	0x00000080
        /*c9b0*/ 	.word	0x00000001
        /*c9b4*/ 	.word	0x00000001


	//----- nvinfo : EIATTR_CBANK_PARAM_SIZE
	.align		4
.L_41:
        /*c9b8*/ 	.byte	0x03, 0x19
        /*c9ba*/ 	.short	0x0050


	//----- nvinfo : EIATTR_PARAM_CBANK
	.align		4
        /*c9bc*/ 	.byte	0x04, 0x0a
        /*c9be*/ 	.short	(.L_43 - .L_42)
	.align		4
.L_42:
        /*c9c0*/ 	.word	index@(.nv.constant0.matmul_kernel)
        /*c9c4*/ 	.short	0x0210
        /*c9c6*/ 	.short	0x0050


	//----- nvinfo : EIATTR_SW_WAR
	.align		4
.L_43:
        /*c9c8*/ 	.byte	0x04, 0x36
        /*c9ca*/ 	.short	(.L_45 - .L_44)
.L_44:
        /*c9cc*/ 	.word	0x00000008
.L_45:


//--------------------- .nv.callgraph             --------------------------
	.section	.nv.callgraph,"",@"SHT_CUDA_CALLGRAPH"
	.align	4
	.sectionentsize	8
	.align		4
        /*0000*/ 	.word	0x00000000
	.align		4
        /*0004*/ 	.word	0xffffffff
	.align		4
        /*0008*/ 	.word	0x00000000
	.align		4
        /*000c*/ 	.word	0xfffffffe
	.align		4
        /*0010*/ 	.word	0x00000000
	.align		4
        /*0014*/ 	.word	0xfffffffd
	.align		4
        /*0018*/ 	.word	0x00000000
	.align		4
        /*001c*/ 	.word	0xfffffffc


//--------------------- .text.matmul_kernel       --------------------------
	.section	.text.matmul_kernel,"ax",@progbits
	.align	128
        .global         matmul_kernel
        .type           matmul_kernel,@function
        .size           matmul_kernel,(.L_x_4 - matmul_kernel)
        .other          matmul_kernel,@"STO_CUDA_ENTRY STV_DEFAULT"
matmul_kernel:
.text.matmul_kernel:
[----:B------:R-:W0:Y:S08]  /*0000*/  LDC R1, c[0x0][0x28] ;  /* 0x00000a00ff017b82 */ /* 0x000e300000000800 */
[----:B------:R-:W1:Y:S01]  /*0010*/  LDC.64 R2, c[0x0][0x228] ;  /* 0x00008a00ff027b82 */ /* 0x000e620000000a00 */
[----:B------:R-:W2:Y:S01]  /*0020*/  S2R R14, SR_TID.X ;  /* 0x00000000000e7919 */ /* 0x000ea20000002100 */
[----:B0-----:R-:W-:Y:S01]  /*0030*/  VIADD R1, R1, 0xffffe3d8 ;  /* 0xffffe3d801017836 */ /* 0x001fe20000000000 */
[----:B------:R-:W-:Y:S01]  /*0040*/  UMOV UR4, 0x400 ;  /* 0x0000040000047882 */ /* 0x000fe20000000000 */
[----:B------:R-:W-:-:S04]  /*0050*/  ULDC.64 UR12, c[0x0][0x208] ;  /* 0x00008200000c7ab9 */ /* 0x000fc80000000a00 */
[----:B------:R-:W0:Y:S01]  /*0060*/  S2UR UR5, SR_CgaCtaId ;  /* 0x00000000000579c3 */ /* 0x000e220000008800 */
[----:B-1----:R-:W-:-:S05]  /*0070*/  VIADD R0, R3, 0x7f ;  /* 0x0000007f03007836 */ /* 0x002fca0000000000 */
[----:B------:R-:W-:Y:S01]  /*0080*/  SHF.R.S32.HI R5, RZ, 0x1f, R0 ;  /* 0x0000001fff057819 */ /* 0x000fe20000011400 */
[----:B0-----:R-:W-:-:S03]  /*0090*/  ULEA UR4, UR5, UR4, 0x18 ;  /* 0x0000000405047291 */ /* 0x001fc6000f8ec03f */
[----:B------:R-:W-:-:S04]  /*00a0*/  LEA.HI R5, R5, R0, RZ, 0x7 ;  /* 0x0000000005057211 */ /* 0x000fc800078f38ff */
[----:B------:R-:W-:Y:S02]  /*00b0*/  SHF.R.S32.HI R0, RZ, 0x7, R5 ;  /* 0x00000007ff007819 */ /* 0x000fe40000011405 */
[----:B------:R-:W0:Y:S03]  /*00c0*/  S2R R5, SR_CTAID.X ;  /* 0x0000000000057919 */ /* 0x000e260000002500 */
[----:B------:R-:W-:-:S05]  /*00d0*/  IMAD.SHL.U32 R0, R0, 0x8, RZ ;  /* 0x0000000800007824 */ /* 0x000fca00078e00ff */
[-C--:B------:R-:W-:Y:S02]  /*00e0*/  IABS R9, R0.reuse ;  /* 0x0000000000097213 */ /* 0x080fe40000000000 */
[----:B------:R-:W-:Y:S02]  /*00f0*/  IABS R12, R0 ;  /* 0x00000000000c7213 */ /* 0x000fe40000000000 */
[----:B------:R-:W1:Y:S08]  /*0100*/  I2F.RP R4, R9 ;  /* 0x0000000900047306 */ /* 0x000e700000209400 */
[----:B-1----:R-:W1:Y:S01]  /*0110*/  MUFU.RCP R4, R4 ;  /* 0x0000000400047308 */ /* 0x002e620000001000 */
[----:B0-----:R-:W-:Y:S01]  /*0120*/  IABS R10, R5 ;  /* 0x00000005000a7213 */ /* 0x001fe20000000000 */
[----:B-1----:R-:W-:-:S02]  /*0130*/  VIADD R6, R4, 0xffffffe ;  /* 0x0ffffffe04067836 */ /* 0x002fc40000000000 */
[----:B------:R-:W-:-:S04]  /*0140*/  IMAD.MOV R4, RZ, RZ, -R12 ;  /* 0x000000ffff047224 */ /* 0x000fc800078e0a0c */
[----:B------:R0:W1:Y:S02]  /*0150*/  F2I.FTZ.U32.TRUNC.NTZ R7, R6 ;  /* 0x0000000600077305 */ /* 0x000064000021f000 */
[----:B0-----:R-:W-:Y:S02]  /*0160*/  IMAD.MOV.U32 R6, RZ, RZ, RZ ;  /* 0x000000ffff067224 */ /* 0x001fe400078e00ff */
[----:B-1----:R-:W-:-:S04]  /*0170*/  IMAD.MOV R8, RZ, RZ, -R7 ;  /* 0x000000ffff087224 */ /* 0x002fc800078e0a07 */
[----:B------:R-:W-:Y:S02]  /*0180*/  IMAD R11, R8, R9, RZ ;  /* 0x00000009080b7224 */ /* 0x000fe400078e02ff */
[----:B------:R-:W-:Y:S02]  /*0190*/  IMAD.MOV.U32 R8, RZ, RZ, R10 ;  /* 0x000000ffff087224 */ /* 0x000fe400078e000a */
[----:B------:R-:W-:-:S06]  /*01a0*/  IMAD.HI.U32 R7, R7, R11, R6 ;  /* 0x0000000b07077227 */ /* 0x000fcc00078e0006 */
[----:B------:R-:W-:-:S04]  /*01b0*/  IMAD.HI.U32 R7, R7, R8, RZ ;  /* 0x0000000807077227 */ /* 0x000fc800078e00ff */
[----:B------:R-:W-:-:S05]  /*01c0*/  IMAD R4, R7, R4, R8 ;  /* 0x0000000407047224 */ /* 0x000fca00078e0208 */
[----:B------:R-:W-:-:S13]  /*01d0*/  ISETP.GT.U32.AND P1, PT, R9, R4, PT ;  /* 0x000000040900720c */ /* 0x000fda0003f24070 */
[----:B------:R-:W-:Y:S02]  /*01e0*/  @!P1 IMAD.IADD R4, R4, 0x1, -R9 ;  /* 0x0000000104049824 */ /* 0x000fe400078e0a09 */
[----:B------:R-:W-:Y:S01]  /*01f0*/  @!P1 VIADD R7, R7, 0x1 ;  /* 0x0000000107079836 */ /* 0x000fe20000000000 */
[----:B------:R-:W-:Y:S02]  /*0200*/  ISETP.NE.AND P1, PT, R0, RZ, PT ;  /* 0x000000ff0000720c */ /* 0x000fe40003f25270 */
[----:B------:R-:W-:Y:S02]  /*0210*/  ISETP.GE.U32.AND P0, PT, R4, R9, PT ;  /* 0x000000090400720c */ /* 0x000fe40003f06070 */
[----:B------:R-:W-:-:S04]  /*0220*/  LOP3.LUT R4, R5, R0, RZ, 0x3c, !PT ;  /* 0x0000000005047212 */ /* 0x000fc800078e3cff */
[----:B------:R-:W-:Y:S01]  /*0230*/  ISETP.GE.AND P2, PT, R4, RZ, PT ;  /* 0x000000ff0400720c */ /* 0x000fe20003f46270 */
[----:B------:R-:W-:-:S06]  /*0240*/  VIADD R4, R2, 0x1f ;  /* 0x0000001f02047836 */ /* 0x000fcc0000000000 */
[----:B------:R-:W-:-:S04]  /*0250*/  @P0 VIADD R7, R7, 0x1 ;  /* 0x0000000107070836 */ /* 0x000fc80000000000 */
[----:B------:R-:W-:Y:S01]  /*0260*/  IMAD.MOV.U32 R6, RZ, RZ, R7 ;  /* 0x000000ffff067224 */ /* 0x000fe200078e0007 */
[----:B------:R-:W-:-:S03]  /*0270*/  SHF.R.S32.HI R7, RZ, 0x1f, R4 ;  /* 0x0000001fff077819 */ /* 0x000fc60000011404 */
[----:B------:R-:W-:Y:S01]  /*0280*/  @!P2 IMAD.MOV R6, RZ, RZ, -R6 ;  /* 0x000000ffff06a224 */ /* 0x000fe200078e0a06 */
[----:B------:R-:W-:Y:S02]  /*0290*/  @!P1 LOP3.LUT R6, RZ, R0, RZ, 0x33, !PT ;  /* 0x00000000ff069212 */ /* 0x000fe400078e33ff */
[----:B------:R-:W-:-:S03]  /*02a0*/  LEA.HI R7, R7, R4, RZ, 0x5 ;  /* 0x0000000407077211 */ /* 0x000fc600078f28ff */
[----:B------:R-:W-:Y:S02]  /*02b0*/  IMAD.SHL.U32 R4, R6, 0x8, RZ ;  /* 0x0000000806047824 */ /* 0x000fe400078e00ff */
[----:B------:R-:W-:-:S03]  /*02c0*/  IMAD.MOV R6, RZ, RZ, -R6 ;  /* 0x000000ffff067224 */ /* 0x000fc600078e0a06 */
[----:B------:R-:W-:Y:S01]  /*02d0*/  LEA.HI.SX32 R7, R7, -R4, 0x1b ;  /* 0x8000000407077211 */ /* 0x000fe200078fdaff */
[----:B------:R-:W-:Y:S02]  /*02e0*/  IMAD R13, R0, R6, R5 ;  /* 0x00000006000d7224 */ /* 0x000fe400078e0205 */
[----:B------:R-:W-:Y:S01]  /*02f0*/  IMAD.MOV.U32 R6, RZ, RZ, RZ ;  /* 0x000000ffff067224 */ /* 0x000fe200078e00ff */
[----:B------:R-:W-:-:S04]  /*0300*/  VIMNMX R8, R7, 0x8, PT ;  /* 0x0000000807087848 */ /* 0x000fc80003fe0100 */
[-C--:B------:R-:W-:Y:S02]  /*0310*/  IABS R10, R8.reuse ;  /* 0x00000008000a7213 */ /* 0x080fe40000000000 */
[----:B------:R-:W-:Y:S02]  /*0320*/  IABS R0, R8 ;  /* 0x0000000800007213 */ /* 0x000fe40000000000 */
[----:B------:R-:W0:Y:S08]  /*0330*/  I2F.RP R9, R10 ;  /* 0x0000000a00097306 */ /* 0x000e300000209400 */
[----:B0-----:R-:W0:Y:S02]  /*0340*/  MUFU.RCP R9, R9 ;  /* 0x0000000900097308 */ /* 0x001e240000001000 */
[----:B0-----:R-:W-:-:S06]  /*0350*/  VIADD R7, R9, 0xffffffe ;  /* 0x0ffffffe09077836 */ /* 0x001fcc0000000000 */
[----:B------:R-:W0:Y:S02]  /*0360*/  F2I.FTZ.U32.TRUNC.NTZ R7, R7 ;  /* 0x0000000700077305 */ /* 0x000e24000021f000 */
[----:B0-----:R-:W-:-:S04]  /*0370*/  IMAD.MOV R11, RZ, RZ, -R7 ;  /* 0x000000ffff0b7224 */ /* 0x001fc800078e0a07 */
[----:B------:R-:W-:Y:S01]  /*0380*/  IMAD.MOV.U32 R5, RZ, RZ, R11 ;  /* 0x000000ffff057224 */ /* 0x000fe200078e000b */
[----:B------:R-:W-:-:S03]  /*0390*/  IABS R11, R13 ;  /* 0x0000000d000b7213 */ /* 0x000fc60000000000 */
[----:B------:R-:W-:-:S04]  /*03a0*/  IMAD R5, R5, R10, RZ ;  /* 0x0000000a05057224 */ /* 0x000fc800078e02ff */
[----:B------:R-:W-:Y:S01]  /*03b0*/  IMAD.HI.U32 R6, R7, R5, R6 ;  /* 0x0000000507067227 */ /* 0x000fe200078e0006 */
[----:B--2---:R-:W-:-:S03]  /*03c0*/  SHF.R.U32.HI R7, RZ, 0x5, R14 ;  /* 0x00000005ff077819 */ /* 0x004fc6000001160e */
[----:B------:R-:W-:Y:S01]  /*03d0*/  IMAD.MOV R5, RZ, RZ, -R0 ;  /* 0x000000ffff057224 */ /* 0x000fe200078e0a00 */
[----:B------:R-:W-:Y:S01]  /*03e0*/  SGXT.U32 R15, R7, 0x2 ;  /* 0x00000002070f781a */ /* 0x000fe20000000000 */
[----:B------:R-:W-:Y:S02]  /*03f0*/  IMAD.HI.U32 R0, R6, R11, RZ ;  /* 0x0000000b06007227 */ /* 0x000fe400078e00ff */
[----:B------:R-:W0:Y:S02]  /*0400*/  LDC R6, c[0x0][0x230] ;  /* 0x00008c00ff067b82 */ /* 0x000e240000000800 */
[----:B------:R-:W-:-:S05]  /*0410*/  IMAD R5, R0, R5, R11 ;  /* 0x0000000500057224 */ /* 0x000fca00078e020b */
[----:B------:R-:W-:-:S13]  /*0420*/  ISETP.GT.U32.AND P1, PT, R10, R5, PT ;  /* 0x000000050a00720c */ /* 0x000fda0003f24070 */
[----:B------:R-:W-:Y:S02]  /*0430*/  @!P1 IMAD.IADD R5, R5, 0x1, -R10 ;  /* 0x0000000105059824 */ /* 0x000fe400078e0a0a */
[----:B------:R-:W-:Y:S01]  /*0440*/  @!P1 VIADD R0, R0, 0x1 ;  /* 0x0000000100009836 */ /* 0x000fe20000000000 */
[----:B------:R-:W-:Y:S01]  /*0450*/  ISETP.NE.AND P1, PT, R8, RZ, PT ;  /* 0x000000ff0800720c */ /* 0x000fe20003f25270 */
[----:B0-----:R-:W-:Y:S01]  /*0460*/  VIADD R6, R6, 0xff ;  /* 0x000000ff06067836 */ /* 0x001fe20000000000 */
[----:B------:R-:W-:Y:S02]  /*0470*/  ISETP.GE.U32.AND P0, PT, R5, R10, PT ;  /* 0x0000000a0500720c */ /* 0x000fe40003f06070 */
[----:B------:R-:W-:-:S04]  /*0480*/  LOP3.LUT R5, R13, R8, RZ, 0x3c, !PT ;  /* 0x000000080d057212 */ /* 0x000fc800078e3cff */
[----:B------:R-:W-:-:S07]  /*0490*/  ISETP.GE.AND P2, PT, R5, RZ, PT ;  /* 0x000000ff0500720c */ /* 0x000fce0003f46270 */
[----:B------:R-:W-:Y:S01]  /*04a0*/  @P0 VIADD R0, R0, 0x1 ;  /* 0x0000000100000836 */ /* 0x000fe20000000000 */
[----:B------:R-:W-:Y:S02]  /*04b0*/  ISETP.GT.AND P0, PT, R6, 0xff, PT ;  /* 0x000000ff0600780c */ /* 0x000fe40003f04270 */
[C---:B------:R-:W-:Y:S02]  /*04c0*/  LOP3.LUT R6, R15.reuse, 0x8, RZ, 0xfc, !PT ;  /* 0x000000080f067812 */ /* 0x040fe400078efcff */
[C---:B------:R-:W-:Y:S01]  /*04d0*/  LOP3.LUT R6, R15.reuse, 0x14, RZ, 0xfc, !PT ;  /* 0x000000140f067812 */ /* 0x040fe200078efcff */
[----:B------:R-:W-:Y:S01]  /*04e0*/  @!P2 IMAD.MOV R0, RZ, RZ, -R0 ;  /* 0x000000ffff00a224 */ /* 0x000fe200078e0a00 */
[----:B------:R-:W-:Y:S02]  /*04f0*/  @!P1 LOP3.LUT R0, RZ, R8, RZ, 0x33, !PT ;  /* 0x00000008ff009212 */ /* 0x000fe400078e33ff */
[C---:B------:R-:W-:Y:S02]  /*0500*/  LOP3.LUT R6, R15.reuse, 0x20, RZ, 0xfc, !PT ;  /* 0x000000200f067812 */ /* 0x040fe400078efcff */
[C---:B------:R-:W-:Y:S01]  /*0510*/  LOP3.LUT R6, R15.reuse, 0x2c, RZ, 0xfc, !PT ;  /* 0x0000002c0f067812 */ /* 0x040fe200078efcff */
[----:B------:R-:W-:Y:S01]  /*0520*/  IMAD.MOV R5, RZ, RZ, -R0 ;  /* 0x000000ffff057224 */ /* 0x000fe200078e0a00 */
[C---:B------:R-:W-:Y:S01]  /*0530*/  LOP3.LUT R6, R15.reuse, 0x38, RZ, 0xfc, !PT ;  /* 0x000000380f067812 */ /* 0x040fe200078efcff */
[----:B------:R-:W-:Y:S01]  /*0540*/  IMAD.SHL.U32 R0, R0, 0x80, RZ ;  /* 0x0000008000007824 */ /* 0x000fe200078e00ff */
[C---:B------:R-:W-:Y:S01]  /*0550*/  LOP3.LUT R6, R15.reuse, 0x44, RZ, 0xfc, !PT ;  /* 0x000000440f067812 */ /* 0x040fe200078efcff */
[----:B------:R-:W-:Y:S01]  /*0560*/  IMAD R5, R8, R5, R13 ;  /* 0x0000000508057224 */ /* 0x000fe200078e020d */
[----:B------:R-:W-:-:S02]  /*0570*/  LOP3.LUT R6, R15, 0x50, RZ, 0xfc, !PT ;  /* 0x000000500f067812 */ /* 0x000fc400078efcff */
[C---:B------:R-:W-:Y:S01]  /*0580*/  LOP3.LUT R6, R15.reuse, 0x5c, RZ, 0xfc, !PT ;  /* 0x0000005c0f067812 */ /* 0x040fe200078efcff */
[----:B------:R-:W-:Y:S01]  /*0590*/  IMAD.IADD R5, R4, 0x1, R5 ;  /* 0x0000000104057824 */ /* 0x000fe200078e0205 */
[----:B------:R-:W-:Y:S02]  /*05a0*/  LOP3.LUT R4, R14, 0x1f, RZ, 0xc0, !PT ;  /* 0x0000001f0e047812 */ /* 0x000fe400078ec0ff */
[C---:B------:R-:W-:Y:S02]  /*05b0*/  LOP3.LUT R6, R15.reuse, 0x68, RZ, 0xfc, !PT ;  /* 0x000000680f067812 */ /* 0x040fe400078efcff */
[----:B------:R-:W-:Y:S01]  /*05c0*/  LOP3.LUT R6, R15, 0x74, RZ, 0xfc, !PT ;  /* 0x000000740f067812 */ /* 0x000fe200078efcff */
[----:B------:R-:W-:Y:S01]  /*05d0*/  IMAD R19, R5, 0x20, R4 ;  /* 0x0000002005137824 */ /* 0x000fe200078e0204 */
[C---:B------:R-:W-:Y:S02]  /*05e0*/  LOP3.LUT R4, R15.reuse, 0x4, RZ, 0xfc, !PT ;  /* 0x000000040f047812 */ /* 0x040fe400078efcff */
[----:B------:R-:W-:-:S02]  /*05f0*/  LOP3.LUT R5, R15, 0xc, RZ, 0xfc, !PT ;  /* 0x0000000c0f057812 */ /* 0x000fc400078efcff */
[----:B------:R0:W-:Y:S01]  /*0600*/  STL [R1+0xdbc], R19 ;  /* 0x000dbc1301007387 */ /* 0x0001e20000100800 */
[C---:B------:R-:W-:Y:S02]  /*0610*/  LOP3.LUT R4, R15.reuse, 0x10, RZ, 0xfc, !PT ;  /* 0x000000100f047812 */ /* 0x040fe400078efcff */
[C---:B------:R-:W-:Y:S01]  /*0620*/  LOP3.LUT R5, R15.reuse, 0x18, RZ, 0xfc, !PT ;  /* 0x000000180f057812 */ /* 0x040fe200078efcff */
[----:B------:R0:W-:Y:S01]  /*0630*/  STL [R1+0x274], R0 ;  /* 0x0002740001007387 */ /* 0x0001e20000100800 */
[C---:B------:R-:W-:Y:S02]  /*0640*/  LOP3.LUT R4, R15.reuse, 0x1c, RZ, 0xfc, !PT ;  /* 0x0000001c0f047812 */ /* 0x040fe400078efcff */
[C---:B------:R-:W-:Y:S02]  /*0650*/  LOP3.LUT R5, R15.reuse, 0x24, RZ, 0xfc, !PT ;  /* 0x000000240f057812 */ /* 0x040fe400078efcff */
[C---:B------:R-:W-:Y:S02]  /*0660*/  LOP3.LUT R4, R15.reuse, 0x28, RZ, 0xfc, !PT ;  /* 0x000000280f047812 */ /* 0x040fe400078efcff */
[----:B------:R-:W-:-:S02]  /*0670*/  LOP3.LUT R5, R15, 0x30, RZ, 0xfc, !PT ;  /* 0x000000300f057812 */ /* 0x000fc400078efcff */
[C---:B------:R-:W-:Y:S02]  /*0680*/  LOP3.LUT R4, R15.reuse, 0x34, RZ, 0xfc, !PT ;  /* 0x000000340f047812 */ /* 0x040fe400078efcff */
[C---:B------:R-:W-:Y:S02]  /*0690*/  LOP3.LUT R5, R15.reuse, 0x3c, RZ, 0xfc, !PT ;  /* 0x0000003c0f057812 */ /* 0x040fe400078efcff */
        /* <DEDUP_REMOVED lines=10> */
[----:B------:R-:W-:Y:S01]  /*0740*/  LOP3.LUT R4, R15, 0x7c, RZ, 0xfc, !PT ;  /* 0x0000007c0f047812 */ /* 0x000fe200078efcff */
[----:B0-----:R-:W-:Y:S06]  /*0750*/  @P0 BRA `(.L_x_0) ;  /* 0x00000000002c0947 */ /* 0x001fec0003800000 */
[----:B------:R-:W-:Y:S01]  /*0760*/  IMAD.SHL.U32 R0, R14, 0x8, RZ ;  /* 0x000000080e007824 */ /* 0x000fe200078e00ff */
[----:B------:R-:W-:Y:S02]  /*0770*/  CS2R R16, SRZ ;  /* 0x0000000000107805 */ /* 0x000fe4000001ff00 */
[----:B------:R-:W-:Y:S02]  /*0780*/  CS2R R12, SRZ ;  /* 0x00000000000c7805 */ /* 0x000fe4000001ff00 */
[----:B------:R-:W-:Y:S02]  /*0790*/  CS2R R14, SRZ ;  /* 0x00000000000e7805 */ /* 0x000fe4000001ff00 */
[----:B------:R-:W-:Y:S01]  /*07a0*/  CS2R R10, SRZ ;  /* 0x00000000000a7805 */ /* 0x000fe2000001ff00 */
[----:B------:R0:W-:Y:S01]  /*07b0*/  STL [R1+0xdc0], R0 ;  /* 0x000dc00001007387 */ /* 0x0001e20000100800 */
[----:B------:R-:W-:Y:S02]  /*07c0*/  CS2R R8, SRZ ;  /* 0x0000000000087805 */ /* 0x000fe4000001ff00 */
[----:B------:R-:W-:-:S02]  /*07d0*/  CS2R R6, SRZ ;  /* 0x0000000000067805 */ /* 0x000fc4000001ff00 */
[----:B------:R-:W-:Y:S02]  /*07e0*/  CS2R R4, SRZ ;  /* 0x0000000000047805 */ /* 0x000fe4000001ff00 */
[----:B------:R-:W-:Y:S01]  /*07f0*/  CS2R R2, SRZ ;  /* 0x0000000000027805 */ /* 0x000fe2000001ff00 */
[----:B------:R-:W-:Y:S06]  /*0800*/  BRA `(.L_x_1) ;  /* 0x0000030c00bc7947 */ /* 0x000fec0003800000 */
.L_x_0:
[----:B------:R-:W-:Y:S01]  /*0810*/  IABS R25, R3 ;  /* 0x0000000300197213 */ /* 0x000fe20000000000 */
[----:B------:R0:W-:Y:S01]  /*0820*/  STL [R1+0xf8c], R3 ;  /* 0x000f8c0301007387 */ /* 0x0001e20000100800 */
[----:B------:R-:W-:Y:S01]  /*0830*/  IABS R13, R2 ;  /* 0x00000002000d7213 */ /* 0x000fe20000000000 */
[----:B------:R-:W-:Y:S01]  /*0840*/  ULDC UR10, c[0x0][0x238] ;  /* 0x00008e00000a7ab9 */ /* 0x000fe20000000800 */
[----:B------:R-:W-:Y:S01]  /*0850*/  ISETP.GE.AND P3, PT, R19, RZ, PT ;  /* 0x000000ff1300720c */ /* 0x000fe20003f66270 */
[----:B------:R-:W-:Y:S01]  /*0860*/  ULDC.64 UR8, c[0x0][0x218] ;  /* 0x0000860000087ab9 */ /* 0x000fe20000000a00 */
[----:B------:R-:W1:Y:S01]  /*0870*/  I2F.RP R4, R13 ;  /* 0x0000000d00047306 */ /* 0x000e620000209400 */
[----:B------:R-:W-:Y:S01]  /*0880*/  ULDC UR5, c[0x0][0x234] ;  /* 0x00008d0000057ab9 */ /* 0x000fe20000000800 */
[----:B------:R-:W-:Y:S01]  /*0890*/  ULDC.64 UR6, c[0x0][0x210] ;  /* 0x0000840000067ab9 */ /* 0x000fe20000000a00 */
[----:B0-----:R-:W2:Y:S05]  /*08a0*/  LDL R3, [R1+0x274] ;  /* 0x0002740001037983 */ /* 0x001eaa0000100800 */
[----:B------:R-:W0:Y:S08]  /*08b0*/  I2F.RP R0, R25 ;  /* 0x0000001900007306 */ /* 0x000e300000209400 */
[----:B-1----:R-:W1:Y:S08]  /*08c0*/  MUFU.RCP R4, R4 ;  /* 0x0000000400047308 */ /* 0x002e700000001000 */
[----:B0-----:R-:W0:Y:S01]  /*08d0*/  MUFU.RCP R0, R0 ;  /* 0x0000000000007308 */ /* 0x001e220000001000 */
[----:B-1----:R-:W-:-:S07]  /*08e0*/  VIADD R4, R4, 0xffffffe ;  /* 0x0ffffffe04047836 */ /* 0x002fce0000000000 */
[----:B------:R1:W3:Y:S01]  /*08f0*/  F2I.FTZ.U32.TRUNC.NTZ R5, R4 ;  /* 0x0000000400057305 */ /* 0x0002e2000021f000 */
[----:B0-----:R-:W-:-:S07]  /*0900*/  VIADD R0, R0, 0xffffffe ;  /* 0x0ffffffe00007836 */ /* 0x001fce0000000000 */
[----:B------:R0:W4:Y:S01]  /*0910*/  F2I.FTZ.U32.TRUNC.NTZ R7, R0 ;  /* 0x0000000000077305 */ /* 0x000122000021f000 */
[----:B-1----:R-:W-:Y:S02]  /*0920*/  IMAD.MOV.U32 R4, RZ, RZ, RZ ;  /* 0x000000ffff047224 */ /* 0x002fe400078e00ff */
[----:B---3--:R-:W-:Y:S01]  /*0930*/  IMAD.MOV R6, RZ, RZ, -R5 ;  /* 0x000000ffff067224 */ /* 0x008fe200078e0a05 */
[----:B0-----:R-:W-:-:S03]  /*0940*/  IABS R0, R19 ;  /* 0x0000001300007213 */ /* 0x001fc60000000000 */
[----:B------:R-:W-:-:S04]  /*0950*/  IMAD R6, R6, R13, RZ ;  /* 0x0000000d06067224 */ /* 0x000fc800078e02ff */
[----:B------:R-:W-:-:S04]  /*0960*/  IMAD.HI.U32 R5, R5, R6, R4 ;  /* 0x0000000605057227 */ /* 0x000fc800078e0004 */
[----:B----4-:R-:W-:Y:S02]  /*0970*/  IMAD.MOV R4, RZ, RZ, -R7 ;  /* 0x000000ffff047224 */ /* 0x010fe400078e0a07 */
[----:B------:R-:W-:-:S04]  /*0980*/  IMAD.HI.U32 R5, R5, R0, RZ ;  /* 0x0000000005057227 */ /* 0x000fc800078e00ff */
[----:B------:R-:W-:Y:S02]  /*0990*/  IMAD.MOV R5, RZ, RZ, -R5 ;  /* 0x000000ffff057224 */ /* 0x000fe400078e0a05 */
[----:B------:R-:W-:Y:S02]  /*09a0*/  IMAD R4, R4, R25, RZ ;  /* 0x0000001904047224 */ /* 0x000fe400078e02ff */
[----:B------:R-:W-:Y:S02]  /*09b0*/  IMAD.MOV.U32 R6, RZ, RZ, RZ ;  /* 0x000000ffff067224 */ /* 0x000fe400078e00ff */
[----:B------:R-:W-:Y:S02]  /*09c0*/  IMAD R5, R13, R5, R0 ;  /* 0x000000050d057224 */ /* 0x000fe400078e0200 */
[----:B------:R-:W-:-:S03]  /*09d0*/  IMAD.HI.U32 R4, R7, R4, R6 ;  /* 0x0000000407047227 */ /* 0x000fc600078e0006 */
[----:B------:R-:W-:-:S13]  /*09e0*/  ISETP.GT.U32.AND P1, PT, R13, R5, PT ;  /* 0x000000050d00720c */ /* 0x000fda0003f24070 */
[----:B------:R-:W-:-:S05]  /*09f0*/  @!P1 IMAD.IADD R5, R5, 0x1, -R13 ;  /* 0x0000000105059824 */ /* 0x000fca00078e0a0d */
[----:B------:R-:W-:-:S13]  /*0a00*/  ISETP.GT.U32.AND P1, PT, R13, R5, PT ;  /* 0x000000050d00720c */ /* 0x000fda0003f24070 */
[----:B------:R-:W-:Y:S01]  /*0a10*/  @!P1 IMAD.IADD R5, R5, 0x1, -R13 ;  /* 0x0000000105059824 */ /* 0x000fe200078e0a0d */
[----:B------:R-:W-:-:S03]  /*0a20*/  ISETP.NE.AND P1, PT, R2, RZ, PT ;  /* 0x000000ff0200720c */ /* 0x000fc60003f25270 */
[----:B------:R-:W-:-:S10]  /*0a30*/  @!P3 IMAD.MOV R5, RZ, RZ, -R5 ;  /* 0x000000ffff05b224 */ /* 0x000fd400078e0a05 */
[----:B------:R-:W-:-:S05]  /*0a40*/  @!P1 LOP3.LUT R5, RZ, R2, RZ, 0x33, !PT ;  /* 0x00000002ff059212 */ /* 0x000fca00078e33ff */
[----:B------:R0:W-:Y:S01]  /*0a50*/  STL [R1+0xef4], R5 ;  /* 0x000ef40501007387 */ /* 0x0001e20000100800 */
[----:B--2---:R-:W-:Y:S01]  /*0a60*/  IABS R9, R3 ;  /* 0x0000000300097213 */ /* 0x004fe20000000000 */
[C---:B------:R-:W-:Y:S02]  /*0a70*/  VIADD R8, R3.reuse, 0x7f ;  /* 0x0000007f03087836 */ /* 0x040fe40000000000 */
[C---:B------:R-:W-:Y:S02]  /*0a80*/  VIADD R10, R3.reuse, 0x7d ;  /* 0x0000007d030a7836 */ /* 0x040fe40000000000 */
[----:B------:R-:W-:Y:S01]  /*0a90*/  IMAD.HI.U32 R17, R4, R9, RZ ;  /* 0x0000000904117227 */ /* 0x000fe200078e00ff */
[----:B------:R-:W-:Y:S02]  /*0aa0*/  ISETP.GE.AND P0, PT, R8, RZ, PT ;  /* 0x000000ff0800720c */ /* 0x000fe40003f06270 */
[----:B------:R-:W-:Y:S01]  /*0ab0*/  IABS R8, R8 ;  /* 0x0000000800087213 */ /* 0x000fe20000000000 */
[----:B------:R-:W-:Y:S01]  /*0ac0*/  IMAD.MOV R17, RZ, RZ, -R17 ;  /* 0x000000ffff117224 */ /* 0x000fe200078e0a11 */
[----:B------:R-:W-:Y:S01]  /*0ad0*/  IABS R6, R10 ;  /* 0x0000000a00067213 */ /* 0x000fe20000000000 */
[----:B------:R-:W-:-:S02]  /*0ae0*/  VIADD R7, R3, 0x7e ;  /* 0x0000007e03077836 */ /* 0x000fc40000000000 */
[----:B------:R-:W-:Y:S02]  /*0af0*/  IMAD R9, R25, R17, R9 ;  /* 0x0000001119097224 */ /* 0x000fe400078e0209 */
[C---:B------:R-:W-:Y:S01]  /*0b00*/  IMAD.HI.U32 R16, R4.reuse, R8, RZ ;  /* 0x0000000804107227 */ /* 0x040fe200078e00ff */
[----:B------:R-:W-:Y:S02]  /*0b10*/  ISETP.GE.AND P2, PT, R7, RZ, PT ;  /* 0x000000ff0700720c */ /* 0x000fe40003f46270 */
[----:B------:R-:W-:Y:S01]  /*0b20*/  ISETP.GT.U32.AND P4, PT, R25, R9, PT ;  /* 0x000000091900720c */ /* 0x000fe20003f84070 */
[----:B------:R-:W-:Y:S01]  /*0b30*/  IMAD.HI.U32 R12, R4, R6, RZ ;  /* 0x00000006040c7227 */ /* 0x000fe200078e00ff */
[----:B------:R-:W-:-:S03]  /*0b40*/  IABS R7, R7 ;  /* 0x0000000700077213 */ /* 0x000fc60000000000 */
[----:B------:R-:W-:Y:S02]  /*0b50*/  IMAD.MOV R16, RZ, RZ, -R16 ;  /* 0x000000ffff107224 */ /* 0x000fe400078e0a10 */
[----:B------:R-:W-:Y:S02]  /*0b60*/  VIADD R11, R3, 0x7c ;  /* 0x0000007c030b7836 */ /* 0x000fe40000000000 */
[----:B------:R-:W-:Y:S02]  /*0b70*/  IMAD.MOV R12, RZ, RZ, -R12 ;  /* 0x000000ffff0c7224 */ /* 0x000fe400078e0a0c */
[C---:B------:R-:W-:Y:S01]  /*0b80*/  IMAD R8, R25.reuse, R16, R8 ;  /* 0x0000001019087224 */ /* 0x040fe200078e0208 */
[----:B------:R-:W-:Y:S01]  /*0b90*/  IABS R0, R11 ;  /* 0x0000000b00007213 */ /* 0x000fe20000000000 */
[----:B------:R-:W-:Y:S02]  /*0ba0*/  IMAD R6, R25, R12, R6 ;  /* 0x0000000c19067224 */ /* 0x000fe400078e0206 */
[----:B------:R-:W-:Y:S01]  /*0bb0*/  VIADD R12, R3, 0x7b ;  /* 0x0000007b030c7836 */ /* 0x000fe20000000000 */
[----:B------:R-:W-:Y:S01]  /*0bc0*/  ISETP.GT.U32.AND P5, PT, R25, R8, PT ;  /* 0x000000081900720c */ /* 0x000fe20003fa4070 */
[----:B------:R-:W-:Y:S01]  /*0bd0*/  @!P4 IMAD.IADD R9, R9, 0x1, -R25 ;  /* 0x000000010909c824 */ /* 0x000fe200078e0a19 */
[----:B------:R-:W-:Y:S01]  /*0be0*/  ISETP.GT.U32.AND P3, PT, R25, R6, PT ;  /* 0x000000061900720c */ /* 0x000fe20003f64070 */
[----:B------:R-:W-:Y:S01]  /*0bf0*/  IMAD.HI.U32 R15, R4, R7, RZ ;  /* 0x00000007040f7227 */ /* 0x000fe200078e00ff */
[----:B------:R-:W-:-:S02]  /*0c00*/  IABS R18, R12 ;  /* 0x0000000c00127213 */ /* 0x000fc40000000000 */
[----:B------:R-:W-:Y:S01]  /*0c10*/  ISETP.GT.U32.AND P6, PT, R25, R9, PT ;  /* 0x000000091900720c */ /* 0x000fe20003fc4070 */
[----:B------:R-:W-:-:S04]  /*0c20*/  IMAD.HI.U32 R14, R4, R0, RZ ;  /* 0x00000000040e7227 */ /* 0x000fc800078e00ff */
[----:B------:R-:W-:Y:S02]  /*0c30*/  IMAD.MOV R15, RZ, RZ, -R15 ;  /* 0x000000ffff0f7224 */ /* 0x000fe400078e0a0f */
[----:B------:R-:W-:Y:S02]  /*0c40*/  IMAD.MOV R14, RZ, RZ, -R14 ;  /* 0x000000ffff0e7224 */ /* 0x000fe400078e0a0e */
[----:B------:R-:W-:Y:S02]  /*0c50*/  IMAD R7, R25, R15, R7 ;  /* 0x0000000f19077224 */ /* 0x000fe400078e0207 */
[----:B------:R-:W-:-:S03]  /*0c60*/  IMAD.HI.U32 R19, R4, R18, RZ ;  /* 0x0000001204137227 */ /* 0x000fc600078e00ff */
[C---:B------:R-:W-:Y:S01]  /*0c70*/  ISETP.GT.U32.AND P4, PT, R25.reuse, R7, PT ;  /* 0x000000071900720c */ /* 0x040fe20003f84070 */
[C---:B------:R-:W-:Y:S02]  /*0c80*/  IMAD R0, R25.reuse, R14, R0 ;  /* 0x0000000e19007224 */ /* 0x040fe400078e0200 */
[----:B------:R-:W-:Y:S02]  /*0c90*/  IMAD.MOV R19, RZ, RZ, -R19 ;  /* 0x000000ffff137224 */ /* 0x000fe400078e0a13 */
[--C-:B------:R-:W-:Y:S01]  /*0ca0*/  @!P5 IMAD.IADD R8, R8, 0x1, -R25.reuse ;  /* 0x000000010808d824 */ /* 0x100fe200078e0a19 */
[C---:B------:R-:W-:Y:S01]  /*0cb0*/  ISETP.GT.U32.AND P1, PT, R25.reuse, R0, PT ;  /* 0x000000001900720c */ /* 0x040fe20003f24070 */
[----:B------:R-:W-:Y:S02]  /*0cc0*/  IMAD R18, R25, R19, R18 ;  /* 0x0000001319127224 */ /* 0x000fe400078e0212 */
[--C-:B------:R-:W-:Y:S01]  /*0cd0*/  @!P6 IMAD.IADD R9, R9, 0x1, -R25.reuse ;  /* 0x000000010909e824 */ /* 0x100fe200078e0a19 */
[C---:B------:R-:W-:Y:S01]  /*0ce0*/  ISETP.GT.U32.AND P6, PT, R25.reuse, R8, PT ;  /* 0x000000081900720c */ /* 0x040fe20003fc4070 */
[--C-:B------:R-:W-:Y:S01]  /*0cf0*/  @!P3 IMAD.IADD R6, R6, 0x1, -R25.reuse ;  /* 0x000000010606b824 */ /* 0x100fe200078e0a19 */
[----:B------:R-:W-:Y:S01]  /*0d00*/  ISETP.GT.U32.AND P5, PT, R25, R18, PT ;  /* 0x000000121900720c */ /* 0x000fe20003fa4070 */
[----:B------:R-:W-:Y:S01]  /*0d10*/  @!P4 IMAD.IADD R7, R7, 0x1, -R25 ;  /* 0x000000010707c824 */ /* 0x000fe200078e0a19 */
[C---:B------:R-:W-:Y:S01]  /*0d20*/  ISETP.GE.AND P4, PT, R3.reuse, RZ, PT ;  /* 0x000000ff0300720c */ /* 0x040fe20003f86270 */
[C---:B------:R-:W-:Y:S01]  /*0d30*/  VIADD R13, R3.reuse, 0x7a ;  /* 0x0000007a030d7836 */ /* 0x040fe20000000000 */
[----:B------:R-:W-:Y:S01]  /*0d40*/  ISETP.GE.AND P3, PT, R10, RZ, PT ;  /* 0x000000ff0a00720c */ /* 0x000fe20003f66270 */
[----:B------:R-:W-:-:S02]  /*0d50*/  VIADD R14, R3, 0x79 ;  /* 0x00000079030e7836 */ /* 0x000fc40000000000 */
[--C-:B------:R-:W-:Y:S01]  /*0d60*/  @!P1 IMAD.IADD R0, R0, 0x1, -R25.reuse ;  /* 0x0000000100009824 */ /* 0x100fe200078e0a19 */
[----:B------:R-:W-:Y:S01]  /*0d70*/  ISETP.GT.U32.AND P1, PT, R25, R7, PT ;  /* 0x000000071900720c */ /* 0x000fe20003f24070 */
[----:B------:R-:W-:Y:S01]  /*0d80*/  VIADD R2, R3, 0x78 ;  /* 0x0000007803027836 */ /* 0x000fe20000000000 */
[----:B------:R-:W-:Y:S01]  /*0d90*/  IABS R15, R13 ;  /* 0x0000000d000f7213 */ /* 0x000fe20000000000 */
[--C-:B------:R-:W-:Y:S01]  /*0da0*/  @!P6 IMAD.IADD R8, R8, 0x1, -R25.reuse ;  /* 0x000000010808e824 */ /* 0x100fe200078e0a19 */
[C---:B------:R-:W-:Y:S01]  /*0db0*/  ISETP.GT.U32.AND P6, PT, R25.reuse, R6, PT ;  /* 0x000000061900720c */ /* 0x040fe20003fc4070 */
[----:B------:R-:W-:Y:S01]  /*0dc0*/  @!P5 IMAD.IADD R18, R18, 0x1, -R25 ;  /* 0x000000011212d824 */ /* 0x000fe200078e0a19 */
[----:B------:R-:W-:Y:S01]  /*0dd0*/  IABS R16, R14 ;  /* 0x0000000e00107213 */ /* 0x000fe20000000000 */
[----:B------:R-:W-:Y:S01]  /*0de0*/  IMAD.MOV.U32 R20, RZ, RZ, R9 ;  /* 0x000000ffff147224 */ /* 0x000fe200078e0009 */
[----:B------:R-:W-:Y:S01]  /*0df0*/  ISETP.GT.U32.AND P5, PT, R25, R0, PT ;  /* 0x000000001900720c */ /* 0x000fe20003fa4070 */
[----:B------:R-:W-:-:S04]  /*0e00*/  IMAD.HI.U32 R17, R4, R15, RZ ;  /* 0x0000000f04117227 */ /* 0x000fc800078e00ff */
[----:B0-----:R-:W-:Y:S01]  /*0e10*/  IMAD.MOV.U32 R5, RZ, RZ, R8 ;  /* 0x000000ffff057224 */ /* 0x001fe200078e0008 */
[----:B------:R-:W-:Y:S01]  /*0e20*/  IABS R8, R2 ;  /* 0x0000000200087213 */ /* 0x000fe20000000000 */
[----:B------:R-:W-:-:S04]  /*0e30*/  IMAD.HI.U32 R19, R4, R16, RZ ;  /* 0x0000001004137227 */ /* 0x000fc800078e00ff */
[----:B------:R-:W-:Y:S02]  /*0e40*/  VIADD R10, R3, 0x77 ;  /* 0x00000077030a7836 */ /* 0x000fe40000000000 */
[----:B------:R-:W-:Y:S01]  /*0e50*/  @!P4 IMAD.MOV R20, RZ, RZ, -R20 ;  /* 0x000000ffff14c224 */ /* 0x000fe200078e0a14 */
[----:B------:R-:W-:Y:S01]  /*0e60*/  ISETP.GT.U32.AND P4, PT, R25, R18, PT ;  /* 0x000000121900720c */ /* 0x000fe20003f84070 */
[----:B------:R-:W-:Y:S01]  /*0e70*/  IMAD.MOV R17, RZ, RZ, -R17 ;  /* 0x000000ffff117224 */ /* 0x000fe200078e0a11 */
[----:B------:R-:W-:Y:S01]  /*0e80*/  IABS R9, R10 ;  /* 0x0000000a00097213 */ /* 0x000fe20000000000 */
[----:B------:R-:W-:Y:S01]  /*0e90*/  @!P0 IMAD.MOV R5, RZ, RZ, -R5 ;  /* 0x000000ffff058224 */ /* 0x000fe200078e0a05 */
[----:B------:R-:W-:Y:S01]  /*0ea0*/  STL [R1+0x1e8], R20 ;  /* 0x0001e81401007387 */ /* 0x000fe20000100800 */
[----:B------:R-:W-:Y:S01]  /*0eb0*/  @!P1 IMAD.IADD R7, R7, 0x1, -R25 ;  /* 0x0000000107079824 */ /* 0x000fe200078e0a19 */
[----:B------:R-:W-:Y:S01]  /*0ec0*/  ISETP.GE.AND P1, PT, R11, RZ, PT ;  /* 0x000000ff0b00720c */ /* 0x000fe20003f26270 */
[----:B------:R-:W-:Y:S01]  /*0ed0*/  IMAD.MOV R19, RZ, RZ, -R19 ;  /* 0x000000ffff137224 */ /* 0x000fe200078e0a13 */
[----:B------:R0:W-:Y:S01]  /*0ee0*/  STL [R1+0x1e4], R5 ;  /* 0x0001e40501007387 */ /* 0x0001e20000100800 */
[----:B------:R-:W-:-:S02]  /*0ef0*/  @!P6 IMAD.IADD R6, R6, 0x1, -R25 ;  /* 0x000000010606e824 */ /* 0x000fc400078e0a19 */
[----:B------:R-:W-:Y:S02]  /*0f00*/  IMAD R15, R25, R17, R15 ;  /* 0x00000011190f7224 */ /* 0x000fe400078e020f */
[----:B------:R-:W-:-:S03]  /*0f10*/  IMAD.HI.U32 R11, R4, R8, RZ ;  /* 0x00000008040b7227 */ /* 0x000fc600078e00ff */
[C---:B------:R-:W-:Y:S01]  /*0f20*/  ISETP.GT.U32.AND P0, PT, R25.reuse, R15, PT ;  /* 0x0000000f1900720c */ /* 0x040fe20003f04070 */
[----:B------:R-:W-:Y:S02]  /*0f30*/  IMAD.MOV.U32 R17, RZ, RZ, R7 ;  /* 0x000000ffff117224 */ /* 0x000fe400078e0007 */
[C---:B------:R-:W-:Y:S02]  /*0f40*/  IMAD R16, R25.reuse, R19, R16 ;  /* 0x0000001319107224 */ /* 0x040fe400078e0210 */
[----:B------:R-:W-:Y:S01]  /*0f50*/  @!P5 IMAD.IADD R0, R0, 0x1, -R25 ;  /* 0x000000010000d824 */ /* 0x000fe200078e0a19 */
[----:B------:R-:W-:Y:S01]  /*0f60*/  ISETP.GE.AND P5, PT, R12, RZ, PT ;  /* 0x000000ff0c00720c */ /* 0x000fe20003fa6270 */
[----:B0-----:R-:W-:Y:S01]  /*0f70*/  IMAD.MOV.U32 R5, RZ, RZ, R6 ;  /* 0x000000ffff057224 */ /* 0x001fe200078e0006 */
[----:B------:R-:W-:Y:S01]  /*0f80*/  ISETP.GT.U32.AND P6, PT, R25, R16, PT ;  /* 0x000000101900720c */ /* 0x000fe20003fc4070 */
[----:B------:R-:W-:-:S04]  /*0f90*/  IMAD.HI.U32 R12, R4, R9, RZ ;  /* 0x00000009040c7227 */ /* 0x000fc800078e00ff */
[----:B------:R-:W-:Y:S02]  /*0fa0*/  IMAD.MOV R11, RZ, RZ, -R11 ;  /* 0x000000ffff0b7224 */ /* 0x000fe400078e0a0b */
[----:B------:R-:W-:Y:S02]  /*0fb0*/  @!P2 IMAD.MOV R17, RZ, RZ, -R17 ;  /* 0x000000ffff11a224 */ /* 0x000fe400078e0a11 */
[----:B------:R-:W-:Y:S02]  /*0fc0*/  @!P3 IMAD.MOV R5, RZ, RZ, -R5 ;  /* 0x000000ffff05b224 */ /* 0x000fe400078e0a05 */
[----:B------:R-:W-:Y:S01]  /*0fd0*/  @!P4 IMAD.IADD R18, R18, 0x1, -R25 ;  /* 0x000000011212c824 */ /* 0x000fe200078e0a19 */
[----:B------:R-:W-:Y:S01]  /*0fe0*/  STL [R1+0x1e0], R17 ;  /* 0x0001e01101007387 */ /* 0x000fe20000100800 */
[----:B------:R-:W-:Y:S01]  /*0ff0*/  IMAD.MOV R12, RZ, RZ, -R12 ;  /* 0x000000ffff0c7224 */ /* 0x000fe200078e0a0c */
[----:B------:R-:W-:Y:S01]  /*1000*/  ISETP.GE.AND P4, PT, R13, RZ, PT ;  /* 0x000000ff0d00720c */ /* 0x000fe20003f86270 */
[C---:B------:R-:W-:Y:S01]  /*1010*/  IMAD R8, R25.reuse, R11, R8 ;  /* 0x0000000b19087224 */ /* 0x040fe200078e0208 */
[----:B------:R0:W-:Y:S01]  /*1020*/  STL [R1+0x1dc], R5 ;  /* 0x0001dc0501007387 */ /* 0x0001e20000100800 */
[----:B------:R-:W-:-:S02]  /*1030*/  IMAD R12, R25, R12, R9 ;  /* 0x0000000c190c7224 */ /* 0x000fc400078e0209 */
[----:B------:R-:W-:Y:S01]  /*1040*/  @!P1 IMAD.MOV R0, RZ, RZ, -R0 ;  /* 0x000000ffff009224 */ /* 0x000fe200078e0a00 */
[----:B------:R-:W-:Y:S01]  /*1050*/  ISETP.GT.U32.AND P1, PT, R25, R8, PT ;  /* 0x000000081900720c */ /* 0x000fe20003f24070 */
[--C-:B------:R-:W-:Y:S01]  /*1060*/  @!P0 IMAD.IADD R15, R15, 0x1, -R25.reuse ;  /* 0x000000010f0f8824 */ /* 0x100fe200078e0a19 */
[----:B------:R-:W-:Y:S01]  /*1070*/  ISETP.GE.AND P0, PT, R14, RZ, PT ;  /* 0x000000ff0e00720c */ /* 0x000fe20003f06270 */
[----:B------:R-:W-:Y:S01]  /*1080*/  @!P6 IMAD.IADD R16, R16, 0x1, -R25 ;  /* 0x000000011010e824 */ /* 0x000fe200078e0a19 */
[----:B------:R-:W-:Y:S01]  /*1090*/  ISETP.GE.AND P6, PT, R2, RZ, PT ;  /* 0x000000ff0200720c */ /* 0x000fe20003fc6270 */
[----:B------:R-:W-:Y:S01]  /*10a0*/  VIADD R2, R3, 0x76 ;  /* 0x0000007603027836 */ /* 0x000fe20000000000 */
[C---:B------:R-:W-:Y:S01]  /*10b0*/  ISETP.GT.U32.AND P2, PT, R25.reuse, R15, PT ;  /* 0x0000000f1900720c */ /* 0x040fe20003f44070 */
[----:B0-----:R-:W-:Y:S01]  /*10c0*/  IMAD.MOV.U32 R5, RZ, RZ, R18 ;  /* 0x000000ffff057224 */ /* 0x001fe200078e0012 */
[C---:B------:R-:W-:Y:S01]  /*10d0*/  ISETP.GT.U32.AND P3, PT, R25.reuse, R16, PT ;  /* 0x000000101900720c */ /* 0x040fe20003f64070 */
[----:B------:R0:W-:Y:S01]  /*10e0*/  STL [R1+0x1d8], R0 ;  /* 0x0001d80001007387 */ /* 0x0001e20000100800 */
[----:B------:R-:W-:Y:S01]  /*10f0*/  IABS R13, R2 ;  /* 0x00000002000d7213 */ /* 0x000fe20000000000 */
[----:B------:R-:W-:Y:S01]  /*1100*/  @!P5 IMAD.MOV R5, RZ, RZ, -R5 ;  /* 0x000000ffff05d224 */ /* 0x000fe200078e0a05 */
[----:B------:R-:W-:Y:S01]  /*1110*/  ISETP.GT.U32.AND P5, PT, R25, R12, PT ;  /* 0x0000000c1900720c */ /* 0x000fe20003fa4070 */
[----:B------:R-:W-:-:S02]  /*1120*/  @!P1 IMAD.IADD R8, R8, 0x1, -R25 ;  /* 0x0000000108089824 */ /* 0x000fc400078e0a19 */
[----:B------:R-:W-:Y:S01]  /*1130*/  IMAD.HI.U32 R7, R4, R13, RZ ;  /* 0x0000000d04077227 */ /* 0x000fe200078e00ff */
[----:B------:R1:W-:Y:S03]  /*1140*/  STL [R1+0x1d4], R5 ;  /* 0x0001d40501007387 */ /* 0x0003e60000100800 */
[----:B0-----:R-:W-:Y:S02]  /*1150*/  VIADD R0, R3, 0x75 ;  /* 0x0000007503007836 */ /* 0x001fe40000000000 */
[----:B------:R-:W-:Y:S02]  /*1160*/  IMAD.MOV R7, RZ, RZ, -R7 ;  /* 0x000000ffff077224 */ /* 0x000fe400078e0a07 */
[--C-:B------:R-:W-:Y:S01]  /*1170*/  @!P2 IMAD.IADD R15, R15, 0x1, -R25.reuse ;  /* 0x000000010f0fa824 */ /* 0x100fe200078e0a19 */
[----:B------:R-:W-:Y:S01]  /*1180*/  IABS R6, R0 ;  /* 0x0000000000067213 */ /* 0x000fe20000000000 */
[--C-:B------:R-:W-:Y:S01]  /*1190*/  @!P5 IMAD.IADD R12, R12, 0x1, -R25.reuse ;  /* 0x000000010c0cd824 */ /* 0x100fe200078e0a19 */
[C---:B------:R-:W-:Y:S01]  /*11a0*/  ISETP.GT.U32.AND P5, PT, R25.reuse, R8, PT ;  /* 0x000000081900720c */ /* 0x040fe20003fa4070 */
[----:B------:R-:W-:Y:S01]  /*11b0*/  @!P3 IMAD.IADD R16, R16, 0x1, -R25 ;  /* 0x000000011010b824 */ /* 0x000fe200078e0a19 */
[----:B------:R-:W-:Y:S01]  /*11c0*/  ISETP.GE.AND P3, PT, R2, RZ, PT ;  /* 0x000000ff0200720c */ /* 0x000fe20003f66270 */
[----:B------:R-:W-:Y:S01]  /*11d0*/  IMAD R13, R25, R7, R13 ;  /* 0x00000007190d7224 */ /* 0x000fe200078e020d */
[----:B------:R-:W-:Y:S01]  /*11e0*/  ISETP.GE.AND P2, PT, R10, RZ, PT ;  /* 0x000000ff0a00720c */ /* 0x000fe20003f46270 */
[----:B-1----:R-:W-:Y:S01]  /*11f0*/  IMAD.MOV.U32 R5, RZ, RZ, R15 ;  /* 0x000000ffff057224 */ /* 0x002fe200078e000f */
[----:B------:R-:W-:Y:S01]  /*1200*/  ISETP.GE.AND P1, PT, R0, RZ, PT ;  /* 0x000000ff0000720c */ /* 0x000fe20003f26270 */
[----:B------:R-:W-:-:S04]  /*1210*/  IMAD.HI.U32 R2, R4, R6, RZ ;  /* 0x0000000604027227 */ /* 0x000fc800078e00ff */
[----:B------:R-:W-:Y:S01]  /*1220*/  @!P4 IMAD.MOV R5, RZ, RZ, -R5 ;  /* 0x000000ffff05c224 */ /* 0x000fe200078e0a05 */
[C---:B------:R-:W-:Y:S01]  /*1230*/  ISETP.GT.U32.AND P4, PT, R25.reuse, R12, PT ;  /* 0x0000000c1900720c */ /* 0x040fe20003f84070 */
[----:B------:R-:W-:Y:S01]  /*1240*/  @!P5 IMAD.IADD R8, R8, 0x1, -R25 ;  /* 0x000000010808d824 */ /* 0x000fe200078e0a19 */
[C---:B------:R-:W-:Y:S01]  /*1250*/  ISETP.GT.U32.AND P5, PT, R25.reuse, R13, PT ;  /* 0x0000000d1900720c */ /* 0x040fe20003fa4070 */
[----:B------:R-:W-:Y:S01]  /*1260*/  IMAD.MOV R2, RZ, RZ, -R2 ;  /* 0x000000ffff027224 */ /* 0x000fe200078e0a02 */
[----:B------:R0:W-:Y:S01]  /*1270*/  STL [R1+0x1d0], R5 ;  /* 0x0001d00501007387 */ /* 0x0001e20000100800 */
[----:B------:R-:W-:Y:S02]  /*1280*/  IMAD.MOV.U32 R10, RZ, RZ, R8 ;  /* 0x000000ffff0a7224 */ /* 0x000fe400078e0008 */
[----:B------:R-:W-:Y:S02]  /*1290*/  IMAD R6, R25, R2, R6 ;  /* 0x0000000219067224 */ /* 0x000fe400078e0206 */
[----:B------:R-:W-:-:S02]  /*12a0*/  VIADD R0, R3, 0x74 ;  /* 0x0000007403007836 */ /* 0x000fc40000000000 */
[----:B------:R-:W-:Y:S01]  /*12b0*/  @!P6 IMAD.MOV R10, RZ, RZ, -R10 ;  /* 0x000000ffff0ae224 */ /* 0x000fe200078e0a0a */
[----:B------:R-:W-:Y:S01]  /*12c0*/  ISETP.GT.U32.AND P6, PT, R25, R6, PT ;  /* 0x000000061900720c */ /* 0x000fe20003fc4070 */
[----:B------:R-:W-:Y:S02]  /*12d0*/  VIADD R9, R3, 0x73 ;  /* 0x0000007303097836 */ /* 0x000fe40000000000 */
[----:B0-----:R-:W-:Y:S02]  /*12e0*/  IMAD.MOV.U32 R5, RZ, RZ, R16 ;  /* 0x000000ffff057224 */ /* 0x001fe400078e0010 */
[----:B------:R-:W-:Y:S02]  /*12f0*/  @!P5 IMAD.IADD R13, R13, 0x1, -R25 ;  /* 0x000000010d0dd824 */ /* 0x000fe400078e0a19 */
[----:B------:R-:W-:Y:S01]  /*1300*/  @!P0 IMAD.MOV R5, RZ, RZ, -R5 ;  /* 0x000000ffff058224 */ /* 0x000fe200078e0a05 */
[----:B------:R-:W-:Y:S01]  /*1310*/  ISETP.GE.AND P0, PT, R0, RZ, PT ;  /* 0x000000ff0000720c */ /* 0x000fe20003f06270 */
[----:B------:R-:W-:Y:S01]  /*1320*/  @!P4 IMAD.IADD R12, R12, 0x1, -R25 ;  /* 0x000000010c0cc824 */ /* 0x000fe200078e0a19 */
[----:B------:R-:W-:Y:S01]  /*1330*/  IABS R0, R0 ;  /* 0x0000000000007213 */ /* 0x000fe20000000000 */
[----:B------:R-:W-:Y:S01]  /*1340*/  VIADD R11, R3, 0x72 ;  /* 0x00000072030b7836 */ /* 0x000fe20000000000 */
[----:B------:R0:W-:Y:S01]  /*1350*/  STL [R1+0x1cc], R5 ;  /* 0x0001cc0501007387 */ /* 0x0001e20000100800 */
[----:B------:R-:W-:Y:S01]  /*1360*/  ISETP.GE.AND P4, PT, R9, RZ, PT ;  /* 0x000000ff0900720c */ /* 0x000fe20003f86270 */
[----:B------:R-:W-:Y:S01]  /*1370*/  VIADD R2, R3, 0x71 ;  /* 0x0000007103027836 */ /* 0x000fe20000000000 */
[----:B------:R-:W-:Y:S01]  /*1380*/  ISETP.GT.U32.AND P5, PT, R25, R13, PT ;  /* 0x0000000d1900720c */ /* 0x000fe20003fa4070 */
[----:B------:R-:W-:Y:S01]  /*1390*/  IMAD.HI.U32 R7, R4, R0, RZ ;  /* 0x0000000004077227 */ /* 0x000fe200078e00ff */
[----:B------:R-:W-:Y:S01]  /*13a0*/  IABS R9, R9 ;  /* 0x0000000900097213 */ /* 0x000fe20000000000 */
[----:B------:R1:W-:Y:S02]  /*13b0*/  STL [R1+0x1c8], R10 ;  /* 0x0001c80a01007387 */ /* 0x0003e40000100800 */
[----:B------:R-:W-:-:S02]  /*13c0*/  IMAD.MOV R8, RZ, RZ, -R7 ;  /* 0x000000ffff087224 */ /* 0x000fc400078e0a07 */
[----:B0-----:R-:W-:Y:S02]  /*13d0*/  IMAD.MOV.U32 R5, RZ, RZ, R12 ;  /* 0x000000ffff057224 */ /* 0x001fe400078e000c */
[----:B------:R-:W-:Y:S02]  /*13e0*/  @!P6 IMAD.IADD R6, R6, 0x1, -R25 ;  /* 0x000000010606e824 */ /* 0x000fe400078e0a19 */
[----:B------:R-:W-:Y:S01]  /*13f0*/  @!P2 IMAD.MOV R5, RZ, RZ, -R5 ;  /* 0x000000ffff05a224 */ /* 0x000fe200078e0a05 */
[----:B------:R-:W-:Y:S01]  /*1400*/  ISETP.GE.AND P2, PT, R11, RZ, PT ;  /* 0x000000ff0b00720c */ /* 0x000fe20003f46270 */
[C---:B------:R-:W-:Y:S01]  /*1410*/  IMAD.HI.U32 R7, R4.reuse, R9, RZ ;  /* 0x0000000904077227 */ /* 0x040fe200078e00ff */
[----:B------:R-:W-:Y:S02]  /*1420*/  IABS R11, R11 ;  /* 0x0000000b000b7213 */ /* 0x000fe40000000000 */
[----:B-1----:R-:W-:Y:S01]  /*1430*/  IABS R10, R2 ;  /* 0x00000002000a7213 */ /* 0x002fe20000000000 */
[C---:B------:R-:W-:Y:S01]  /*1440*/  IMAD R12, R25.reuse, R8, R0 ;  /* 0x00000008190c7224 */ /* 0x040fe200078e0200 */
[----:B------:R-:W-:Y:S01]  /*1450*/  ISETP.GT.U32.AND P6, PT, R25, R6, PT ;  /* 0x000000061900720c */ /* 0x000fe20003fc4070 */
[----:B------:R-:W-:Y:S01]  /*1460*/  IMAD.MOV R0, RZ, RZ, -R7 ;  /* 0x000000ffff007224 */ /* 0x000fe200078e0a07 */
[----:B------:R0:W-:Y:S01]  /*1470*/  STL [R1+0x1c4], R5 ;  /* 0x0001c40501007387 */ /* 0x0001e20000100800 */
[----:B------:R-:W-:-:S04]  /*1480*/  IMAD.HI.U32 R7, R4, R11, RZ ;  /* 0x0000000b04077227 */ /* 0x000fc800078e00ff */
[----:B------:R-:W-:Y:S01]  /*1490*/  @!P5 IMAD.IADD R13, R13, 0x1, -R25 ;  /* 0x000000010d0dd824 */ /* 0x000fe200078e0a19 */
[----:B------:R-:W-:Y:S01]  /*14a0*/  ISETP.GT.U32.AND P5, PT, R25, R12, PT ;  /* 0x0000000c1900720c */ /* 0x000fe20003fa4070 */
[----:B------:R-:W-:-:S04]  /*14b0*/  IMAD.HI.U32 R8, R4, R10, RZ ;  /* 0x0000000a04087227 */ /* 0x000fc800078e00ff */
[----:B------:R-:W-:Y:S02]  /*14c0*/  IMAD.MOV R7, RZ, RZ, -R7 ;  /* 0x000000ffff077224 */ /* 0x000fe400078e0a07 */
[----:B------:R-:W-:Y:S02]  /*14d0*/  IMAD.MOV R8, RZ, RZ, -R8 ;  /* 0x000000ffff087224 */ /* 0x000fe400078e0a08 */
[C---:B------:R-:W-:Y:S02]  /*14e0*/  IMAD R11, R25.reuse, R7, R11 ;  /* 0x00000007190b7224 */ /* 0x040fe400078e020b */
[C---:B------:R-:W-:Y:S02]  /*14f0*/  IMAD R9, R25.reuse, R0, R9 ;  /* 0x0000000019097224 */ /* 0x040fe400078e0209 */
[----:B0-----:R-:W-:Y:S02]  /*1500*/  IMAD.MOV.U32 R5, RZ, RZ, R13 ;  /* 0x000000ffff057224 */ /* 0x001fe400078e000d */
[----:B------:R-:W-:-:S02]  /*1510*/  IMAD R10, R25, R8, R10 ;  /* 0x00000008190a7224 */ /* 0x000fc400078e020a */
[----:B------:R-:W-:Y:S01]  /*1520*/  @!P6 IMAD.IADD R6, R6, 0x1, -R25 ;  /* 0x000000010606e824 */ /* 0x000fe200078e0a19 */
[C---:B------:R-:W-:Y:S01]  /*1530*/  ISETP.GT.U32.AND P6, PT, R25.reuse, R11, PT ;  /* 0x0000000b1900720c */ /* 0x040fe20003fc4070 */
[----:B------:R-:W-:Y:S01]  /*1540*/  @!P3 IMAD.MOV R5, RZ, RZ, -R5 ;  /* 0x000000ffff05b224 */ /* 0x000fe200078e0a05 */
[C---:B------:R-:W-:Y:S01]  /*1550*/  ISETP.GT.U32.AND P3, PT, R25.reuse, R9, PT ;  /* 0x000000091900720c */ /* 0x040fe20003f64070 */
[--C-:B------:R-:W-:Y:S01]  /*1560*/  @!P5 IMAD.IADD R12, R12, 0x1, -R25.reuse ;  /* 0x000000010c0cd824 */ /* 0x100fe200078e0a19 */
[----:B------:R-:W-:Y:S01]  /*1570*/  ISETP.GT.U32.AND P5, PT, R25, R10, PT ;  /* 0x0000000a1900720c */ /* 0x000fe20003fa4070 */
[C---:B------:R-:W-:Y:S01]  /*1580*/  VIADD R18, R3.reuse, 0x70 ;  /* 0x0000007003127836 */ /* 0x040fe20000000000 */
[----:B------:R0:W-:Y:S01]  /*1590*/  STL [R1+0x1c0], R5 ;  /* 0x0001c00501007387 */ /* 0x0001e20000100800 */
[C---:B------:R-:W-:Y:S02]  /*15a0*/  VIADD R14, R3.reuse, 0x6f ;  /* 0x0000006f030e7836 */ /* 0x040fe40000000000 */
[C---:B------:R-:W-:Y:S01]  /*15b0*/  VIADD R8, R3.reuse, 0x6e ;  /* 0x0000006e03087836 */ /* 0x040fe20000000000 */
[----:B------:R-:W-:Y:S01]  /*15c0*/  IABS R0, R18 ;  /* 0x0000001200007213 */ /* 0x000fe20000000000 */
[----:B------:R-:W-:Y:S01]  /*15d0*/  VIADD R23, R3, 0x8 ;  /* 0x0000000803177836 */ /* 0x000fe20000000000 */
[----:B------:R-:W-:Y:S01]  /*15e0*/  IABS R13, R14 ;  /* 0x0000000e000d7213 */ /* 0x000fe20000000000 */
[--C-:B------:R-:W-:Y:S01]  /*15f0*/  @!P6 IMAD.IADD R11, R11, 0x1, -R25.reuse ;  /* 0x000000010b0be824 */ /* 0x100fe200078e0a19 */
[----:B------:R-:W-:Y:S01]  /*1600*/  IABS R17, R8 ;  /* 0x0000000800117213 */ /* 0x000fe20000000000 */
[--C-:B------:R-:W-:Y:S01]  /*1610*/  @!P3 IMAD.IADD R9, R9, 0x1, -R25.reuse ;  /* 0x000000010909b824 */ /* 0x100fe200078e0a19 */
[C---:B------:R-:W-:Y:S01]  /*1620*/  ISETP.GT.U32.AND P3, PT, R25.reuse, R12, PT ;  /* 0x0000000c1900720c */ /* 0x040fe20003f64070 */
[----:B------:R-:W-:Y:S01]  /*1630*/  @!P5 IMAD.IADD R10, R10, 0x1, -R25 ;  /* 0x000000010a0ad824 */ /* 0x000fe200078e0a19 */
[C---:B------:R-:W-:Y:S01]  /*1640*/  ISETP.GT.U32.AND P5, PT, R25.reuse, R11, PT ;  /* 0x0000000b1900720c */ /* 0x040fe20003fa4070 */
[----:B0-----:R-:W-:Y:S01]  /*1650*/  IMAD.MOV.U32 R5, RZ, RZ, R6 ;  /* 0x000000ffff057224 */ /* 0x001fe200078e0006 */
[----:B------:R-:W-:Y:S01]  /*1660*/  ISETP.GT.U32.AND P6, PT, R25, R9, PT ;  /* 0x000000091900720c */ /* 0x000fe20003fc4070 */
[----:B------:R-:W-:-:S04]  /*1670*/  IMAD.HI.U32 R7, R4, R0, RZ ;  /* 0x0000000004077227 */ /* 0x000fc800078e00ff */
[----:B------:R-:W-:-:S04]  /*1680*/  IMAD.HI.U32 R6, R4, R13, RZ ;  /* 0x0000000d04067227 */ /* 0x000fc800078e00ff */
[----:B------:R-:W-:Y:S02]  /*1690*/  IMAD.MOV R7, RZ, RZ, -R7 ;  /* 0x000000ffff077224 */ /* 0x000fe400078e0a07 */
[----:B------:R-:W-:Y:S02]  /*16a0*/  IMAD.MOV R6, RZ, RZ, -R6 ;  /* 0x000000ffff067224 */ /* 0x000fe400078e0a06 */
[----:B------:R-:W-:Y:S01]  /*16b0*/  @!P1 IMAD.MOV R5, RZ, RZ, -R5 ;  /* 0x000000ffff059224 */ /* 0x000fe200078e0a05 */
[C---:B------:R-:W-:Y:S01]  /*16c0*/  ISETP.GT.U32.AND P1, PT, R25.reuse, R10, PT ;  /* 0x0000000a1900720c */ /* 0x040fe20003f24070 */
[C---:B------:R-:W-:Y:S02]  /*16d0*/  IMAD R0, R25.reuse, R7, R0 ;  /* 0x0000000719007224 */ /* 0x040fe400078e0200 */
[C---:B------:R-:W-:Y:S01]  /*16e0*/  IMAD R13, R25.reuse, R6, R13 ;  /* 0x00000006190d7224 */ /* 0x040fe200078e020d */
[----:B------:R0:W-:Y:S01]  /*16f0*/  STL [R1+0x1bc], R5 ;  /* 0x0001bc0501007387 */ /* 0x0001e20000100800 */
[--C-:B------:R-:W-:Y:S01]  /*1700*/  @!P3 IMAD.IADD R12, R12, 0x1, -R25.reuse ;  /* 0x000000010c0cb824 */ /* 0x100fe200078e0a19 */
[----:B------:R-:W-:Y:S01]  /*1710*/  ISETP.GT.U32.AND P3, PT, R25, R0, PT ;  /* 0x000000001900720c */ /* 0x000fe20003f64070 */
[----:B------:R-:W-:Y:S01]  /*1720*/  @!P5 IMAD.IADD R11, R11, 0x1, -R25 ;  /* 0x000000010b0bd824 */ /* 0x000fe200078e0a19 */
[----:B------:R-:W-:Y:S01]  /*1730*/  ISETP.GT.U32.AND P5, PT, R25, R13, PT ;  /* 0x0000000d1900720c */ /* 0x000fe20003fa4070 */
[----:B------:R-:W-:-:S02]  /*1740*/  VIADD R7, R3, 0x6d ;  /* 0x0000006d03077836 */ /* 0x000fc40000000000 */
[--C-:B------:R-:W-:Y:S01]  /*1750*/  @!P6 IMAD.IADD R9, R9, 0x1, -R25.reuse ;  /* 0x000000010909e824 */ /* 0x100fe200078e0a19 */
[----:B------:R-:W-:Y:S01]  /*1760*/  ISETP.GE.AND P6, PT, R2, RZ, PT ;  /* 0x000000ff0200720c */ /* 0x000fe20003fc6270 */
[----:B------:R-:W-:Y:S01]  /*1770*/  VIADD R2, R3, 0x6c ;  /* 0x0000006c03027836 */ /* 0x000fe20000000000 */
[----:B------:R-:W-:Y:S01]  /*1780*/  IABS R16, R7 ;  /* 0x0000000700107213 */ /* 0x000fe20000000000 */
[----:B------:R-:W-:Y:S01]  /*1790*/  @!P1 IMAD.IADD R10, R10, 0x1, -R25 ;  /* 0x000000010a0a9824 */ /* 0x000fe200078e0a19 */
[----:B------:R-:W-:Y:S01]  /*17a0*/  ISETP.GE.AND P1, PT, R18, RZ, PT ;  /* 0x000000ff1200720c */ /* 0x000fe20003f26270 */
[----:B------:R-:W-:Y:S01]  /*17b0*/  IMAD.MOV.U32 R19, RZ, RZ, R12 ;  /* 0x000000ffff137224 */ /* 0x000fe200078e000c */
[----:B------:R-:W-:Y:S01]  /*17c0*/  IABS R18, R2 ;  /* 0x0000000200127213 */ /* 0x000fe20000000000 */
[----:B0-----:R-:W-:Y:S02]  /*17d0*/  IMAD.MOV.U32 R5, RZ, RZ, R9 ;  /* 0x000000ffff057224 */ /* 0x001fe400078e0009 */
[----:B------:R-:W-:-:S04]  /*17e0*/  IMAD.HI.U32 R6, R4, R16, RZ ;  /* 0x0000001004067227 */ /* 0x000fc800078e00ff */
[--C-:B------:R-:W-:Y:S01]  /*17f0*/  @!P3 IMAD.IADD R0, R0, 0x1, -R25.reuse ;  /* 0x000000010000b824 */ /* 0x100fe200078e0a19 */
[----:B------:R-:W-:Y:S01]  /*1800*/  ISETP.GE.AND P3, PT, R14, RZ, PT ;  /* 0x000000ff0e00720c */ /* 0x000fe20003f66270 */
[----:B------:R-:W-:Y:S02]  /*1810*/  @!P5 IMAD.IADD R13, R13, 0x1, -R25 ;  /* 0x000000010d0dd824 */ /* 0x000fe400078e0a19 */
[----:B------:R-:W-:Y:S01]  /*1820*/  @!P0 IMAD.MOV R19, RZ, RZ, -R19 ;  /* 0x000000ffff138224 */ /* 0x000fe200078e0a13 */
[C---:B------:R-:W-:Y:S01]  /*1830*/  ISETP.GT.U32.AND P0, PT, R25.reuse, R0, PT ;  /* 0x000000001900720c */ /* 0x040fe20003f04070 */
[----:B------:R-:W-:Y:S01]  /*1840*/  IMAD.MOV.U32 R14, RZ, RZ, R18 ;  /* 0x000000ffff0e7224 */ /* 0x000fe200078e0012 */
[----:B------:R-:W-:Y:S01]  /*1850*/  ISETP.GT.U32.AND P5, PT, R25, R13, PT ;  /* 0x0000000d1900720c */ /* 0x000fe20003fa4070 */
[----:B------:R-:W-:Y:S01]  /*1860*/  @!P4 IMAD.MOV R5, RZ, RZ, -R5 ;  /* 0x000000ffff05c224 */ /* 0x000fe200078e0a05 */
[----:B------:R-:W-:Y:S01]  /*1870*/  STL [R1+0x1b8], R19 ;  /* 0x0001b81301007387 */ /* 0x000fe20000100800 */
[----:B------:R-:W-:-:S02]  /*1880*/  IMAD.MOV R6, RZ, RZ, -R6 ;  /* 0x000000ffff067224 */ /* 0x000fc400078e0a06 */
[C---:B------:R-:W-:Y:S01]  /*1890*/  IMAD.HI.U32 R12, R4.reuse, R14, RZ ;  /* 0x0000000e040c7227 */ /* 0x040fe200078e00ff */
[----:B------:R0:W-:Y:S03]  /*18a0*/  STL [R1+0x1b4], R5 ;  /* 0x0001b40501007387 */ /* 0x0001e60000100800 */
[----:B------:R-:W-:Y:S02]  /*18b0*/  IMAD R16, R25, R6, R16 ;  /* 0x0000000619107224 */ /* 0x000fe400078e0210 */
[----:B------:R-:W-:Y:S02]  /*18c0*/  IMAD.MOV R9, RZ, RZ, -R12 ;  /* 0x000000ffff097224 */ /* 0x000fe400078e0a0c */
[----:B------:R-:W-:-:S04]  /*18d0*/  IMAD.HI.U32 R15, R4, R17, RZ ;  /* 0x00000011040f7227 */ /* 0x000fc800078e00ff */
[----:B0-----:R-:W-:Y:S02]  /*18e0*/  IMAD.MOV.U32 R5, RZ, RZ, R10 ;  /* 0x000000ffff057224 */ /* 0x001fe400078e000a */
[C---:B------:R-:W-:Y:S02]  /*18f0*/  IMAD R14, R25.reuse, R9, R14 ;  /* 0x00000009190e7224 */ /* 0x040fe400078e020e */
[----:B------:R-:W-:Y:S01]  /*1900*/  @!P6 IMAD.MOV R5, RZ, RZ, -R5 ;  /* 0x000000ffff05e224 */ /* 0x000fe200078e0a05 */
[----:B------:R-:W-:Y:S01]  /*1910*/  ISETP.GT.U32.AND P6, PT, R25, R16, PT ;  /* 0x000000101900720c */ /* 0x000fe20003fc4070 */
[----:B------:R-:W-:Y:S02]  /*1920*/  IMAD.MOV R15, RZ, RZ, -R15 ;  /* 0x000000ffff0f7224 */ /* 0x000fe400078e0a0f */
[----:B------:R-:W-:Y:S01]  /*1930*/  @!P5 IMAD.IADD R13, R13, 0x1, -R25 ;  /* 0x000000010d0dd824 */ /* 0x000fe200078e0a19 */
[C---:B------:R-:W-:Y:S01]  /*1940*/  ISETP.GT.U32.AND P5, PT, R25.reuse, R14, PT ;  /* 0x0000000e1900720c */ /* 0x040fe20003fa4070 */
[----:B------:R-:W-:-:S02]  /*1950*/  IMAD R17, R25, R15, R17 ;  /* 0x0000000f19117224 */ /* 0x000fc400078e0211 */
[----:B------:R-:W-:Y:S01]  /*1960*/  @!P2 IMAD.MOV R11, RZ, RZ, -R11 ;  /* 0x000000ffff0ba224 */ /* 0x000fe200078e0a0b */
[----:B------:R-:W-:Y:S01]  /*1970*/  ISETP.GE.AND P2, PT, R8, RZ, PT ;  /* 0x000000ff0800720c */ /* 0x000fe20003f46270 */
[--C-:B------:R-:W-:Y:S01]  /*1980*/  @!P0 IMAD.IADD R0, R0, 0x1, -R25.reuse ;  /* 0x0000000100008824 */ /* 0x100fe200078e0a19 */
[----:B------:R-:W-:Y:S01]  /*1990*/  ISETP.GT.U32.AND P4, PT, R25, R17, PT ;  /* 0x000000111900720c */ /* 0x000fe20003f84070 */
[----:B------:R-:W-:Y:S01]  /*19a0*/  VIADD R6, R3, 0x6b ;  /* 0x0000006b03067836 */ /* 0x000fe20000000000 */
[----:B------:R-:W-:Y:S01]  /*19b0*/  STL [R1+0x1b0], R11 ;  /* 0x0001b00b01007387 */ /* 0x000fe20000100800 */
[--C-:B------:R-:W-:Y:S01]  /*19c0*/  @!P6 IMAD.IADD R16, R16, 0x1, -R25.reuse ;  /* 0x000000011010e824 */ /* 0x100fe200078e0a19 */
[----:B------:R-:W-:Y:S01]  /*19d0*/  ISETP.GE.AND P0, PT, R7, RZ, PT ;  /* 0x000000ff0700720c */ /* 0x000fe20003f06270 */
[C---:B------:R-:W-:Y:S01]  /*19e0*/  VIADD R7, R3.reuse, 0x6a ;  /* 0x0000006a03077836 */ /* 0x040fe20000000000 */
[----:B------:R0:W-:Y:S01]  /*19f0*/  STL [R1+0x1ac], R5 ;  /* 0x0001ac0501007387 */ /* 0x0001e20000100800 */
[----:B------:R-:W-:Y:S01]  /*1a00*/  @!P5 IMAD.IADD R14, R14, 0x1, -R25 ;  /* 0x000000010e0ed824 */ /* 0x000fe200078e0a19 */
[----:B------:R-:W-:Y:S01]  /*1a10*/  IABS R12, R6 ;  /* 0x00000006000c7213 */ /* 0x000fe20000000000 */
[----:B------:R-:W-:Y:S01]  /*1a20*/  VIADD R8, R3, 0x69 ;  /* 0x0000006903087836 */ /* 0x000fe20000000000 */
[----:B------:R-:W-:Y:S01]  /*1a30*/  IABS R9, R7 ;  /* 0x0000000700097213 */ /* 0x000fe20000000000 */
[----:B------:R-:W-:Y:S01]  /*1a40*/  IMAD.MOV.U32 R19, RZ, RZ, R13 ;  /* 0x000000ffff137224 */ /* 0x000fe200078e000d */
[----:B------:R-:W-:Y:S01]  /*1a50*/  ISETP.GT.U32.AND P5, PT, R25, R14, PT ;  /* 0x0000000e1900720c */ /* 0x000fe20003fa4070 */
[----:B------:R-:W-:Y:S01]  /*1a60*/  @!P4 IMAD.IADD R17, R17, 0x1, -R25 ;  /* 0x000000011111c824 */ /* 0x000fe200078e0a19 */
[----:B------:R-:W-:Y:S01]  /*1a70*/  ISETP.GE.AND P4, PT, R2, RZ, PT ;  /* 0x000000ff0200720c */ /* 0x000fe20003f86270 */
[----:B------:R-:W-:Y:S01]  /*1a80*/  IMAD.HI.U32 R10, R4, R9, RZ ;  /* 0x00000009040a7227 */ /* 0x000fe200078e00ff */
[----:B------:R-:W-:-:S02]  /*1a90*/  IABS R15, R8 ;  /* 0x00000008000f7213 */ /* 0x000fc40000000000 */
[C---:B------:R-:W-:Y:S01]  /*1aa0*/  ISETP.GT.U32.AND P6, PT, R25.reuse, R17, PT ;  /* 0x000000111900720c */ /* 0x040fe20003fc4070 */
[----:B0-----:R-:W-:Y:S02]  /*1ab0*/  IMAD.MOV.U32 R5, RZ, RZ, R0 ;  /* 0x000000ffff057224 */ /* 0x001fe400078e0000 */
[----:B------:R-:W-:Y:S02]  /*1ac0*/  IMAD.MOV R10, RZ, RZ, -R10 ;  /* 0x000000ffff0a7224 */ /* 0x000fe400078e0a0a */
[----:B------:R-:W-:Y:S01]  /*1ad0*/  @!P1 IMAD.MOV R5, RZ, RZ, -R5 ;  /* 0x000000ffff059224 */ /* 0x000fe200078e0a05 */
[----:B------:R-:W-:Y:S01]  /*1ae0*/  ISETP.GT.U32.AND P1, PT, R25, R16, PT ;  /* 0x000000101900720c */ /* 0x000fe20003f24070 */
[----:B------:R-:W-:-:S03]  /*1af0*/  IMAD.HI.U32 R2, R4, R12, RZ ;  /* 0x0000000c04027227 */ /* 0x000fc600078e00ff */
[----:B------:R0:W-:Y:S01]  /*1b00*/  STL [R1+0x1a8], R5 ;  /* 0x0001a80501007387 */ /* 0x0001e20000100800 */
[----:B------:R-:W-:Y:S02]  /*1b10*/  IMAD.MOV R2, RZ, RZ, -R2 ;  /* 0x000000ffff027224 */ /* 0x000fe400078e0a02 */
[--C-:B------:R-:W-:Y:S02]  /*1b20*/  @!P5 IMAD.IADD R14, R14, 0x1, -R25.reuse ;  /* 0x000000010e0ed824 */ /* 0x100fe400078e0a19 */
[----:B------:R-:W-:Y:S02]  /*1b30*/  IMAD R12, R25, R2, R12 ;  /* 0x00000002190c7224 */ /* 0x000fe400078e020c */
[--C-:B------:R-:W-:Y:S02]  /*1b40*/  @!P6 IMAD.IADD R17, R17, 0x1, -R25.reuse ;  /* 0x000000011111e824 */ /* 0x100fe400078e0a19 */
[----:B------:R-:W-:Y:S01]  /*1b50*/  @!P1 IMAD.IADD R16, R16, 0x1, -R25 ;  /* 0x0000000110109824 */ /* 0x000fe200078e0a19 */
[----:B------:R-:W-:Y:S01]  /*1b60*/  ISETP.GE.AND P1, PT, R6, RZ, PT ;  /* 0x000000ff0600720c */ /* 0x000fe20003f26270 */
[C---:B------:R-:W-:Y:S01]  /*1b70*/  IMAD R6, R25.reuse, R10, R9 ;  /* 0x0000000a19067224 */ /* 0x040fe200078e0209 */
[----:B------:R-:W-:Y:S01]  /*1b80*/  ISETP.GT.U32.AND P6, PT, R25, R12, PT ;  /* 0x0000000c1900720c */ /* 0x000fe20003fc4070 */
[----:B------:R-:W-:-:S02]  /*1b90*/  VIADD R10, R3, 0x67 ;  /* 0x00000067030a7836 */ /* 0x000fc40000000000 */
[----:B------:R-:W-:Y:S01]  /*1ba0*/  @!P3 IMAD.MOV R19, RZ, RZ, -R19 ;  /* 0x000000ffff13b224 */ /* 0x000fe200078e0a13 */
[----:B------:R-:W-:Y:S01]  /*1bb0*/  ISETP.GT.U32.AND P5, PT, R25, R6, PT ;  /* 0x000000061900720c */ /* 0x000fe20003fa4070 */
[----:B0-----:R-:W-:Y:S01]  /*1bc0*/  IMAD.MOV.U32 R5, RZ, RZ, R17 ;  /* 0x000000ffff057224 */ /* 0x001fe200078e0011 */
[----:B------:R-:W-:Y:S01]  /*1bd0*/  IABS R11, R10 ;  /* 0x0000000a000b7213 */ /* 0x000fe20000000000 */
[C---:B------:R-:W-:Y:S01]  /*1be0*/  IMAD.HI.U32 R18, R4.reuse, R15, RZ ;  /* 0x0000000f04127227 */ /* 0x040fe200078e00ff */
[----:B------:R-:W-:Y:S03]  /*1bf0*/  STL [R1+0x1a4], R19 ;  /* 0x0001a41301007387 */ /* 0x000fe60000100800 */
[----:B------:R-:W-:-:S04]  /*1c00*/  IMAD.HI.U32 R13, R4, R11, RZ ;  /* 0x0000000b040d7227 */ /* 0x000fc800078e00ff */
[--C-:B------:R-:W-:Y:S01]  /*1c10*/  @!P6 IMAD.IADD R12, R12, 0x1, -R25.reuse ;  /* 0x000000010c0ce824 */ /* 0x100fe200078e0a19 */
[----:B------:R-:W-:Y:S01]  /*1c20*/  ISETP.GE.AND P6, PT, R7, RZ, PT ;  /* 0x000000ff0700720c */ /* 0x000fe20003fc6270 */
[----:B------:R-:W-:Y:S02]  /*1c30*/  @!P5 IMAD.IADD R6, R6, 0x1, -R25 ;  /* 0x000000010606d824 */ /* 0x000fe400078e0a19 */
[----:B------:R-:W-:Y:S01]  /*1c40*/  VIADD R0, R3, 0x68 ;  /* 0x0000006803007836 */ /* 0x000fe20000000000 */
[C---:B------:R-:W-:Y:S01]  /*1c50*/  ISETP.GT.U32.AND P5, PT, R25.reuse, R12, PT ;  /* 0x0000000c1900720c */ /* 0x040fe20003fa4070 */
[----:B------:R-:W-:Y:S01]  /*1c60*/  IMAD.MOV R13, RZ, RZ, -R13 ;  /* 0x000000ffff0d7224 */ /* 0x000fe200078e0a0d */
[----:B------:R-:W-:Y:S01]  /*1c70*/  ISETP.GT.U32.AND P3, PT, R25, R6, PT ;  /* 0x000000061900720c */ /* 0x000fe20003f64070 */
[----:B------:R-:W-:Y:S01]  /*1c80*/  @!P2 IMAD.MOV R5, RZ, RZ, -R5 ;  /* 0x000000ffff05a224 */ /* 0x000fe200078e0a05 */
[----:B------:R-:W-:Y:S01]  /*1c90*/  IABS R2, R0 ;  /* 0x0000000000027213 */ /* 0x000fe20000000000 */
[----:B------:R-:W-:-:S02]  /*1ca0*/  IMAD.MOV R18, RZ, RZ, -R18 ;  /* 0x000000ffff127224 */ /* 0x000fc400078e0a12 */
[C---:B------:R-:W-:Y:S01]  /*1cb0*/  IMAD R11, R25.reuse, R13, R11 ;  /* 0x0000000d190b7224 */ /* 0x040fe200078e020b */
[----:B------:R0:W-:Y:S01]  /*1cc0*/  STL [R1+0x1a0], R5 ;  /* 0x0001a00501007387 */ /* 0x0001e20000100800 */
[----:B------:R-:W-:Y:S02]  /*1cd0*/  IMAD R15, R25, R18, R15 ;  /* 0x00000012190f7224 */ /* 0x000fe400078e020f */
[----:B------:R-:W-:-:S03]  /*1ce0*/  IMAD.HI.U32 R9, R4, R2, RZ ;  /* 0x0000000204097227 */ /* 0x000fc600078e00ff */
[C---:B------:R-:W-:Y:S01]  /*1cf0*/  ISETP.GT.U32.AND P2, PT, R25.reuse, R15, PT ;  /* 0x0000000f1900720c */ /* 0x040fe20003f44070 */
[----:B------:R-:W-:Y:S01]  /*1d00*/  @!P3 IMAD.IADD R6, R6, 0x1, -R25 ;  /* 0x000000010606b824 */ /* 0x000fe200078e0a19 */
[C---:B------:R-:W-:Y:S01]  /*1d10*/  ISETP.GT.U32.AND P3, PT, R25.reuse, R11, PT ;  /* 0x0000000b1900720c */ /* 0x040fe20003f64070 */
[----:B------:R-:W-:Y:S01]  /*1d20*/  @!P0 IMAD.MOV R16, RZ, RZ, -R16 ;  /* 0x000000ffff108224 */ /* 0x000fe200078e0a10 */
[----:B------:R-:W-:Y:S01]  /*1d30*/  ISETP.GE.AND P0, PT, R8, RZ, PT ;  /* 0x000000ff0800720c */ /* 0x000fe20003f06270 */
[----:B0-----:R-:W-:Y:S02]  /*1d40*/  IMAD.MOV.U32 R5, RZ, RZ, R14 ;  /* 0x000000ffff057224 */ /* 0x001fe400078e000e */
[----:B------:R-:W-:Y:S01]  /*1d50*/  IMAD.MOV R9, RZ, RZ, -R9 ;  /* 0x000000ffff097224 */ /* 0x000fe200078e0a09 */
[----:B------:R-:W-:Y:S01]  /*1d60*/  STL [R1+0x19c], R16 ;  /* 0x00019c1001007387 */ /* 0x000fe20000100800 */
[----:B------:R-:W-:Y:S02]  /*1d70*/  @!P4 IMAD.MOV R5, RZ, RZ, -R5 ;  /* 0x000000ffff05c224 */ /* 0x000fe400078e0a05 */
[----:B------:R-:W-:Y:S01]  /*1d80*/  @!P5 IMAD.IADD R12, R12, 0x1, -R25 ;  /* 0x000000010c0cd824 */ /* 0x000fe200078e0a19 */
[----:B------:R-:W-:Y:S01]  /*1d90*/  ISETP.GE.AND P5, PT, R0, RZ, PT ;  /* 0x000000ff0000720c */ /* 0x000fe20003fa6270 */
[----:B------:R-:W-:Y:S01]  /*1da0*/  IMAD R2, R25, R9, R2 ;  /* 0x0000000919027224 */ /* 0x000fe200078e0202 */
[----:B------:R0:W-:Y:S01]  /*1db0*/  STL [R1+0x198], R5 ;  /* 0x0001980501007387 */ /* 0x0001e20000100800 */
[----:B------:R-:W-:-:S02]  /*1dc0*/  VIADD R0, R3, 0x65 ;  /* 0x0000006503007836 */ /* 0x000fc40000000000 */
[----:B------:R-:W-:Y:S01]  /*1dd0*/  VIADD R7, R3, 0x66 ;  /* 0x0000006603077836 */ /* 0x000fe20000000000 */
[----:B------:R-:W-:Y:S01]  /*1de0*/  ISETP.GT.U32.AND P4, PT, R25, R2, PT ;  /* 0x000000021900720c */ /* 0x000fe20003f84070 */
[--C-:B------:R-:W-:Y:S01]  /*1df0*/  @!P3 IMAD.IADD R11, R11, 0x1, -R25.reuse ;  /* 0x000000010b0bb824 */ /* 0x100fe200078e0a19 */
[----:B------:R-:W-:Y:S01]  /*1e00*/  IABS R13, R0 ;  /* 0x00000000000d7213 */ /* 0x000fe20000000000 */
[----:B------:R-:W-:Y:S01]  /*1e10*/  @!P2 IMAD.IADD R15, R15, 0x1, -R25 ;  /* 0x000000010f0fa824 */ /* 0x000fe200078e0a19 */
[----:B------:R-:W-:Y:S01]  /*1e20*/  IABS R9, R7 ;  /* 0x0000000700097213 */ /* 0x000fe20000000000 */
[----:B------:R-:W-:Y:S01]  /*1e30*/  VIADD R18, R3, 0x53 ;  /* 0x0000005303127836 */ /* 0x000fe20000000000 */
[----:B------:R-:W-:Y:S01]  /*1e40*/  ISETP.GT.U32.AND P3, PT, R25, R11, PT ;  /* 0x0000000b1900720c */ /* 0x000fe20003f64070 */
[----:B0-----:R-:W-:Y:S01]  /*1e50*/  IMAD.MOV.U32 R5, RZ, RZ, R12 ;  /* 0x000000ffff057224 */ /* 0x001fe200078e000c */
[----:B------:R-:W-:Y:S01]  /*1e60*/  ISETP.GE.AND P2, PT, R10, RZ, PT ;  /* 0x000000ff0a00720c */ /* 0x000fe20003f46270 */
[----:B------:R-:W-:-:S04]  /*1e70*/  IMAD.HI.U32 R8, R4, R9, RZ ;  /* 0x0000000904087227 */ /* 0x000fc800078e00ff */
[----:B------:R-:W-:Y:S01]  /*1e80*/  @!P1 IMAD.MOV R5, RZ, RZ, -R5 ;  /* 0x000000ffff059224 */ /* 0x000fe200078e0a05 */
[C---:B------:R-:W-:Y:S01]  /*1e90*/  ISETP.GT.U32.AND P1, PT, R25.reuse, R15, PT ;  /* 0x0000000f1900720c */ /* 0x040fe20003f24070 */
[----:B------:R-:W-:Y:S02]  /*1ea0*/  IMAD.MOV R8, RZ, RZ, -R8 ;  /* 0x000000ffff087224 */ /* 0x000fe400078e0a08 */
[----:B------:R-:W-:Y:S01]  /*1eb0*/  @!P4 IMAD.IADD R2, R2, 0x1, -R25 ;  /* 0x000000010202c824 */ /* 0x000fe200078e0a19 */
[----:B------:R0:W-:Y:S01]  /*1ec0*/  STL [R1+0x194], R5 ;  /* 0x0001940501007387 */ /* 0x0001e20000100800 */
[----:B------:R-:W-:Y:S02]  /*1ed0*/  IMAD R9, R25, R8, R9 ;  /* 0x0000000819097224 */ /* 0x000fe400078e0209 */
[----:B------:R-:W-:Y:S01]  /*1ee0*/  VIADD R10, R3, 0x64 ;  /* 0x00000064030a7836 */ /* 0x000fe20000000000 */
[----:B------:R-:W-:Y:S01]  /*1ef0*/  ISETP.GT.U32.AND P4, PT, R25, R2, PT ;  /* 0x000000021900720c */ /* 0x000fe20003f84070 */
[----:B------:R-:W-:-:S02]  /*1f00*/  @!P3 IMAD.IADD R11, R11, 0x1, -R25 ;  /* 0x000000010b0bb824 */ /* 0x000fc400078e0a19 */
[----:B------:R-:W-:Y:S01]  /*1f10*/  VIADD R19, R3, 0x52 ;  /* 0x0000005203137836 */ /* 0x000fe20000000000 */
[----:B------:R-:W-:Y:S01]  /*1f20*/  IABS R12, R10 ;  /* 0x0000000a000c7213 */ /* 0x000fe20000000000 */
[----:B------:R-:W-:Y:S01]  /*1f30*/  @!P1 IMAD.IADD R15, R15, 0x1, -R25 ;  /* 0x000000010f0f9824 */ /* 0x000fe200078e0a19 */
[----:B------:R-:W-:Y:S01]  /*1f40*/  ISETP.GT.U32.AND P1, PT, R25, R9, PT ;  /* 0x000000091900720c */ /* 0x000fe20003f24070 */
[----:B0-----:R-:W-:Y:S02]  /*1f50*/  IMAD.MOV.U32 R5, RZ, RZ, R6 ;  /* 0x000000ffff057224 */ /* 0x001fe400078e0006 */
[----:B------:R-:W-:-:S04]  /*1f60*/  IMAD.HI.U32 R6, R4, R13, RZ ;  /* 0x0000000d04067227 */ /* 0x000fc800078e00ff */
[----:B------:R-:W-:Y:S02]  /*1f70*/  IMAD.MOV R6, RZ, RZ, -R6 ;  /* 0x000000ffff067224 */ /* 0x000fe400078e0a06 */
[----:B------:R-:W-:Y:S01]  /*1f80*/  @!P6 IMAD.MOV R5, RZ, RZ, -R5 ;  /* 0x000000ffff05e224 */ /* 0x000fe200078e0a05 */
[----:B------:R-:W-:Y:S01]  /*1f90*/  ISETP.GE.AND P6, PT, R7, RZ, PT ;  /* 0x000000ff0700720c */ /* 0x000fe20003fc6270 */
[----:B------:R-:W-:Y:S02]  /*1fa0*/  IMAD R13, R25, R6, R13 ;  /* 0x00000006190d7224 */ /* 0x000fe400078e020d */
[----:B------:R-:W-:Y:S01]  /*1fb0*/  VIADD R6, R3, 0x63 ;  /* 0x0000006303067836 */ /* 0x000fe20000000000 */
[----:B------:R0:W-:Y:S01]  /*1fc0*/  STL [R1+0x190], R5 ;  /* 0x0001900501007387 */ /* 0x0001e20000100800 */
[----:B------:R-:W-:Y:S01]  /*1fd0*/  IMAD.HI.U32 R14, R4, R12, RZ ;  /* 0x0000000c040e7227 */ /* 0x000fe200078e00ff */
[----:B------:R-:W-:-:S03]  /*1fe0*/  ISETP.GT.U32.AND P3, PT, R25, R13, PT ;  /* 0x0000000d1900720c */ /* 0x000fc60003f64070 */
[--C-:B------:R-:W-:Y:S01]  /*1ff0*/  @!P4 IMAD.IADD R2, R2, 0x1, -R25.reuse ;  /* 0x000000010202c824 */ /* 0x100fe200078e0a19 */
[----:B------:R-:W-:Y:S01]  /*2000*/  ISETP.GE.AND P4, PT, R0, RZ, PT ;  /* 0x000000ff0000720c */ /* 0x000fe20003f86270 */
[----:B------:R-:W-:Y:S01]  /*2010*/  IMAD.MOV R14, RZ, RZ, -R14 ;  /* 0x000000ffff0e7224 */ /* 0x000fe200078e0a0e */
[----:B------:R-:W-:Y:S01]  /*2020*/  IABS R0, R6 ;  /* 0x0000000600007213 */ /* 0x000fe20000000000 */
[----:B------:R-:W-:Y:S01]  /*2030*/  @!P1 IMAD.IADD R9, R9, 0x1, -R25 ;  /* 0x0000000109099824 */ /* 0x000fe200078e0a19 */
[----:B------:R-:W-:Y:S01]  /*2040*/  ISETP.GE.AND P1, PT, R10, RZ, PT ;  /* 0x000000ff0a00720c */ /* 0x000fe20003f26270 */
[----:B0-----:R-:W-:Y:S02]  /*2050*/  IMAD.MOV.U32 R5, RZ, RZ, R15 ;  /* 0x000000ffff057224 */ /* 0x001fe400078e000f */
[C---:B------:R-:W-:Y:S02]  /*2060*/  IMAD R12, R25.reuse, R14, R12 ;  /* 0x0000000e190c7224 */ /* 0x040fe400078e020c */
[----:B------:R-:W-:Y:S01]  /*2070*/  @!P0 IMAD.MOV R5, RZ, RZ, -R5 ;  /* 0x000000ffff058224 */ /* 0x000fe200078e0a05 */
[----:B------:R-:W-:Y:S01]  /*2080*/  ISETP.GT.U32.AND P0, PT, R25, R9, PT ;  /* 0x000000091900720c */ /* 0x000fe20003f04070 */
[----:B------:R-:W-:-:S02]  /*2090*/  @!P3 IMAD.IADD R13, R13, 0x1, -R25 ;  /* 0x000000010d0db824 */ /* 0x000fc400078e0a19 */
[----:B------:R-:W-:Y:S01]  /*20a0*/  IMAD.MOV.U32 R15, RZ, RZ, R2 ;  /* 0x000000ffff0f7224 */ /* 0x000fe200078e0002 */
[----:B------:R0:W-:Y:S01]  /*20b0*/  STL [R1+0x18c], R5 ;  /* 0x00018c0501007387 */ /* 0x0001e20000100800 */
[----:B------:R-:W-:Y:S01]  /*20c0*/  VIADD R7, R3, 0x62 ;  /* 0x0000006203077836 */ /* 0x000fe20000000000 */
[----:B------:R-:W-:Y:S01]  /*20d0*/  ISETP.GT.U32.AND P3, PT, R25, R13, PT ;  /* 0x0000000d1900720c */ /* 0x000fe20003f64070 */
[----:B------:R-:W-:-:S03]  /*20e0*/  IMAD.HI.U32 R10, R4, R0, RZ ;  /* 0x00000000040a7227 */ /* 0x000fc600078e00ff */
[----:B------:R-:W-:Y:S01]  /*20f0*/  IABS R8, R7 ;  /* 0x0000000700087213 */ /* 0x000fe20000000000 */
[----:B------:R-:W-:Y:S01]  /*2100*/  @!P5 IMAD.MOV R15, RZ, RZ, -R15 ;  /* 0x000000ffff0fd224 */ /* 0x000fe200078e0a0f */
[----:B------:R-:W-:Y:S01]  /*2110*/  ISETP.GT.U32.AND P5, PT, R25, R12, PT ;  /* 0x0000000c1900720c */ /* 0x000fe20003fa4070 */
[----:B------:R-:W-:Y:S01]  /*2120*/  @!P0 IMAD.IADD R9, R9, 0x1, -R25 ;  /* 0x0000000109098824 */ /* 0x000fe200078e0a19 */
[----:B------:R-:W-:Y:S01]  /*2130*/  ISETP.GE.AND P0, PT, R7, RZ, PT ;  /* 0x000000ff0700720c */ /* 0x000fe20003f06270 */
[----:B0-----:R-:W-:Y:S01]  /*2140*/  IMAD.MOV.U32 R5, RZ, RZ, R11 ;  /* 0x000000ffff057224 */ /* 0x001fe200078e000b */
[----:B------:R-:W-:Y:S01]  /*2150*/  STL [R1+0x188], R15 ;  /* 0x0001880f01007387 */ /* 0x000fe20000100800 */
[----:B------:R-:W-:-:S04]  /*2160*/  IMAD.HI.U32 R2, R4, R8, RZ ;  /* 0x0000000804027227 */ /* 0x000fc800078e00ff */
[----:B------:R-:W-:Y:S01]  /*2170*/  @!P2 IMAD.MOV R5, RZ, RZ, -R5 ;  /* 0x000000ffff05a224 */ /* 0x000fe200078e0a05 */
[----:B------:R-:W-:Y:S01]  /*2180*/  ISETP.GE.AND P2, PT, R6, RZ, PT ;  /* 0x000000ff0600720c */ /* 0x000fe20003f46270 */
[----:B------:R-:W-:Y:S02]  /*2190*/  IMAD.MOV R6, RZ, RZ, -R10 ;  /* 0x000000ffff067224 */ /* 0x000fe400078e0a0a */
[--C-:B------:R-:W-:Y:S01]  /*21a0*/  @!P3 IMAD.IADD R13, R13, 0x1, -R25.reuse ;  /* 0x000000010d0db824 */ /* 0x100fe200078e0a19 */
[----:B------:R0:W-:Y:S01]  /*21b0*/  STL [R1+0x184], R5 ;  /* 0x0001840501007387 */ /* 0x0001e20000100800 */
[C---:B------:R-:W-:Y:S02]  /*21c0*/  IMAD R0, R25.reuse, R6, R0 ;  /* 0x0000000619007224 */ /* 0x040fe400078e0200 */
[----:B------:R-:W-:Y:S02]  /*21d0*/  IMAD.MOV R2, RZ, RZ, -R2 ;  /* 0x000000ffff027224 */ /* 0x000fe400078e0a02 */
[----:B------:R-:W-:Y:S01]  /*21e0*/  @!P5 IMAD.IADD R12, R12, 0x1, -R25 ;  /* 0x000000010c0cd824 */ /* 0x000fe200078e0a19 */
[C---:B------:R-:W-:Y:S01]  /*21f0*/  ISETP.GT.U32.AND P3, PT, R25.reuse, R0, PT ;  /* 0x000000001900720c */ /* 0x040fe20003f64070 */
[----:B------:R-:W-:-:S02]  /*2200*/  IMAD R8, R25, R2, R8 ;  /* 0x0000000219087224 */ /* 0x000fc400078e0208 */
[----:B------:R-:W-:Y:S01]  /*2210*/  IMAD.MOV.U32 R14, RZ, RZ, R9 ;  /* 0x000000ffff0e7224 */ /* 0x000fe200078e0009 */
[----:B------:R-:W-:Y:S01]  /*2220*/  ISETP.GT.U32.AND P5, PT, R25, R12, PT ;  /* 0x0000000c1900720c */ /* 0x000fe20003fa4070 */
[----:B------:R-:W-:Y:S02]  /*2230*/  VIADD R6, R3, 0x60 ;  /* 0x0000006003067836 */ /* 0x000fe40000000000 */
[----:B------:R-:W-:Y:S01]  /*2240*/  @!P6 IMAD.MOV R14, RZ, RZ, -R14 ;  /* 0x000000ffff0ee224 */ /* 0x000fe200078e0a0e */
[----:B------:R-:W-:Y:S01]  /*2250*/  ISETP.GT.U32.AND P6, PT, R25, R8, PT ;  /* 0x000000081900720c */ /* 0x000fe20003fc4070 */
[----:B------:R-:W-:Y:S01]  /*2260*/  VIADD R10, R3, 0x61 ;  /* 0x00000061030a7836 */ /* 0x000fe20000000000 */
[----:B------:R-:W-:Y:S01]  /*2270*/  IABS R11, R6 ;  /* 0x00000006000b7213 */ /* 0x000fe20000000000 */
[----:B0-----:R-:W-:Y:S01]  /*2280*/  IMAD.MOV.U32 R5, RZ, RZ, R13 ;  /* 0x000000ffff057224 */ /* 0x001fe200078e000d */
[----:B------:R-:W-:Y:S01]  /*2290*/  STL [R1+0x180], R14 ;  /* 0x0001800e01007387 */ /* 0x000fe20000100800 */
[----:B------:R-:W-:Y:S01]  /*22a0*/  @!P3 IMAD.IADD R0, R0, 0x1, -R25 ;  /* 0x000000010000b824 */ /* 0x000fe200078e0a19 */
[----:B------:R-:W-:Y:S01]  /*22b0*/  IABS R7, R10 ;  /* 0x0000000a00077213 */ /* 0x000fe20000000000 */
[----:B------:R-:W-:Y:S01]  /*22c0*/  @!P4 IMAD.MOV R5, RZ, RZ, -R5 ;  /* 0x000000ffff05c224 */ /* 0x000fe200078e0a05 */
[----:B------:R-:W-:Y:S01]  /*22d0*/  ISETP.GE.AND P4, PT, R10, RZ, PT ;  /* 0x000000ff0a00720c */ /* 0x000fe20003f86270 */
[----:B------:R-:W-:Y:S01]  /*22e0*/  @!P5 IMAD.IADD R12, R12, 0x1, -R25 ;  /* 0x000000010c0cd824 */ /* 0x000fe200078e0a19 */
[----:B------:R-:W-:Y:S01]  /*22f0*/  ISETP.GT.U32.AND P3, PT, R25, R0, PT ;  /* 0x000000001900720c */ /* 0x000fe20003f64070 */
[----:B------:R-:W-:Y:S01]  /*2300*/  IMAD.MOV.U32 R10, RZ, RZ, R11 ;  /* 0x000000ffff0a7224 */ /* 0x000fe200078e000b */
[----:B------:R0:W-:Y:S01]  /*2310*/  STL [R1+0x17c], R5 ;  /* 0x00017c0501007387 */ /* 0x0001e20000100800 */
[----:B------:R-:W-:Y:S01]  /*2320*/  @!P6 IMAD.IADD R8, R8, 0x1, -R25 ;  /* 0x000000010808e824 */ /* 0x000fe200078e0a19 */
[----:B------:R-:W-:Y:S01]  /*2330*/  ISETP.GE.AND P5, PT, R6, RZ, PT ;  /* 0x000000ff0600720c */ /* 0x000fe20003fa6270 */
[----:B------:R-:W-:-:S03]  /*2340*/  IMAD.HI.U32 R13, R4, R7, RZ ;  /* 0x00000007040d7227 */ /* 0x000fc600078e00ff */
[----:B------:R-:W-:Y:S01]  /*2350*/  ISETP.GT.U32.AND P6, PT, R25, R8, PT ;  /* 0x000000081900720c */ /* 0x000fe20003fc4070 */
[----:B------:R-:W-:Y:S02]  /*2360*/  VIADD R2, R3, 0x5f ;  /* 0x0000005f03027836 */ /* 0x000fe40000000000 */
[----:B------:R-:W-:-:S03]  /*2370*/  IMAD.HI.U32 R6, R4, R10, RZ ;  /* 0x0000000a04067227 */ /* 0x000fc600078e00ff */
[----:B------:R-:W-:Y:S01]  /*2380*/  IABS R9, R2 ;  /* 0x0000000200097213 */ /* 0x000fe20000000000 */
[----:B0-----:R-:W-:Y:S02]  /*2390*/  IMAD.MOV.U32 R5, RZ, RZ, R12 ;  /* 0x000000ffff057224 */ /* 0x001fe400078e000c */
[----:B------:R-:W-:Y:S02]  /*23a0*/  IMAD.MOV R13, RZ, RZ, -R13 ;  /* 0x000000ffff0d7224 */ /* 0x000fe400078e0a0d */
[----:B------:R-:W-:Y:S01]  /*23b0*/  @!P1 IMAD.MOV R5, RZ, RZ, -R5 ;  /* 0x000000ffff059224 */ /* 0x000fe200078e0a05 */
[----:B------:R-:W-:Y:S01]  /*23c0*/  ISETP.GE.AND P1, PT, R2, RZ, PT ;  /* 0x000000ff0200720c */ /* 0x000fe20003f26270 */
[----:B------:R-:W-:Y:S02]  /*23d0*/  IMAD.MOV R6, RZ, RZ, -R6 ;  /* 0x000000ffff067224 */ /* 0x000fe400078e0a06 */
[----:B------:R-:W-:Y:S01]  /*23e0*/  @!P3 IMAD.IADD R0, R0, 0x1, -R25 ;  /* 0x000000010000b824 */ /* 0x000fe200078e0a19 */
[----:B------:R0:W-:Y:S01]  /*23f0*/  STL [R1+0x178], R5 ;  /* 0x0001780501007387 */ /* 0x0001e20000100800 */
[----:B------:R-:W-:-:S02]  /*2400*/  IMAD R7, R25, R13, R7 ;  /* 0x0000000d19077224 */ /* 0x000fc400078e0207 */
[C---:B------:R-:W-:Y:S02]  /*2410*/  IMAD R10, R25.reuse, R6, R10 ;  /* 0x00000006190a7224 */ /* 0x040fe400078e020a */
[----:B------:R-:W-:Y:S01]  /*2420*/  IMAD.HI.U32 R11, R4, R9, RZ ;  /* 0x00000009040b7227 */ /* 0x000fe200078e00ff */
[----:B------:R-:W-:-:S03]  /*2430*/  ISETP.GT.U32.AND P3, PT, R25, R7, PT ;  /* 0x000000071900720c */ /* 0x000fc60003f64070 */
[----:B------:R-:W-:Y:S02]  /*2440*/  IMAD.MOV R11, RZ, RZ, -R11 ;  /* 0x000000ffff0b7224 */ /* 0x000fe400078e0a0b */
[----:B0-----:R-:W-:Y:S02]  /*2450*/  IMAD.MOV.U32 R5, RZ, RZ, R0 ;  /* 0x000000ffff057224 */ /* 0x001fe400078e0000 */
[----:B------:R-:W-:Y:S02]  /*2460*/  @!P6 IMAD.IADD R8, R8, 0x1, -R25 ;  /* 0x000000010808e824 */ /* 0x000fe400078e0a19 */
[----:B------:R-:W-:Y:S01]  /*2470*/  @!P2 IMAD.MOV R5, RZ, RZ, -R5 ;  /* 0x000000ffff05a224 */ /* 0x000fe200078e0a05 */
[C---:B------:R-:W-:Y:S01]  /*2480*/  ISETP.GT.U32.AND P2, PT, R25.reuse, R10, PT ;  /* 0x0000000a1900720c */ /* 0x040fe20003f44070 */
[----:B------:R-:W-:Y:S02]  /*2490*/  IMAD R9, R25, R11, R9 ;  /* 0x0000000b19097224 */ /* 0x000fe400078e0209 */
[----:B------:R-:W-:Y:S01]  /*24a0*/  @!P3 IMAD.IADD R7, R7, 0x1, -R25 ;  /* 0x000000010707b824 */ /* 0x000fe200078e0a19 */
[----:B------:R0:W-:Y:S01]  /*24b0*/  STL [R1+0x174], R5 ;  /* 0x0001740501007387 */ /* 0x0001e20000100800 */
[----:B------:R-:W-:-:S02]  /*24c0*/  VIADD R15, R3, 0x5e ;  /* 0x0000005e030f7836 */ /* 0x000fc40000000000 */
[----:B------:R-:W-:Y:S01]  /*24d0*/  VIADD R13, R3, 0x5d ;  /* 0x0000005d030d7836 */ /* 0x000fe20000000000 */
[----:B------:R-:W-:Y:S01]  /*24e0*/  ISETP.GT.U32.AND P3, PT, R25, R7, PT ;  /* 0x000000071900720c */ /* 0x000fe20003f64070 */
[----:B------:R-:W-:Y:S01]  /*24f0*/  VIADD R6, R3, 0x5c ;  /* 0x0000005c03067836 */ /* 0x000fe20000000000 */
[----:B------:R-:W-:Y:S01]  /*2500*/  ISETP.GE.AND P6, PT, R15, RZ, PT ;  /* 0x000000ff0f00720c */ /* 0x000fe20003fc6270 */
[----:B------:R-:W-:Y:S01]  /*2510*/  VIADD R11, R3, 0x5b ;  /* 0x0000005b030b7836 */ /* 0x000fe20000000000 */
[----:B------:R-:W-:Y:S01]  /*2520*/  IABS R15, R15 ;  /* 0x0000000f000f7213 */ /* 0x000fe20000000000 */
[----:B------:R-:W-:Y:S01]  /*2530*/  @!P2 IMAD.IADD R10, R10, 0x1, -R25 ;  /* 0x000000010a0aa824 */ /* 0x000fe200078e0a19 */
[----:B------:R-:W-:Y:S01]  /*2540*/  IABS R14, R13 ;  /* 0x0000000d000e7213 */ /* 0x000fe20000000000 */
[----:B0-----:R-:W-:Y:S01]  /*2550*/  IMAD.MOV.U32 R5, RZ, RZ, R8 ;  /* 0x000000ffff057224 */ /* 0x001fe200078e0008 */
[----:B------:R-:W-:Y:S01]  /*2560*/  IABS R2, R6 ;  /* 0x0000000600027213 */ /* 0x000fe20000000000 */
[----:B------:R-:W-:Y:S01]  /*2570*/  IMAD.HI.U32 R16, R4, R15, RZ ;  /* 0x0000000f04107227 */ /* 0x000fe200078e00ff */
[----:B------:R-:W-:-:S02]  /*2580*/  ISETP.GT.U32.AND P2, PT, R25, R10, PT ;  /* 0x0000000a1900720c */ /* 0x000fc40003f44070 */
[----:B------:R-:W-:Y:S01]  /*2590*/  IABS R0, R11 ;  /* 0x0000000b00007213 */ /* 0x000fe20000000000 */
[----:B------:R-:W-:Y:S01]  /*25a0*/  @!P0 IMAD.MOV R5, RZ, RZ, -R5 ;  /* 0x000000ffff058224 */ /* 0x000fe200078e0a05 */
[----:B------:R-:W-:Y:S01]  /*25b0*/  ISETP.GT.U32.AND P0, PT, R25, R9, PT ;  /* 0x000000091900720c */ /* 0x000fe20003f04070 */
[----:B------:R-:W-:Y:S02]  /*25c0*/  IMAD.MOV R16, RZ, RZ, -R16 ;  /* 0x000000ffff107224 */ /* 0x000fe400078e0a10 */
[C---:B------:R-:W-:Y:S01]  /*25d0*/  IMAD.HI.U32 R12, R4.reuse, R14, RZ ;  /* 0x0000000e040c7227 */ /* 0x040fe200078e00ff */
[----:B------:R0:W-:Y:S03]  /*25e0*/  STL [R1+0x170], R5 ;  /* 0x0001700501007387 */ /* 0x0001e60000100800 */
[----:B------:R-:W-:Y:S01]  /*25f0*/  @!P3 IMAD.IADD R7, R7, 0x1, -R25 ;  /* 0x000000010707b824 */ /* 0x000fe200078e0a19 */
[----:B------:R-:W-:Y:S01]  /*2600*/  ISETP.GE.AND P3, PT, R13, RZ, PT ;  /* 0x000000ff0d00720c */ /* 0x000fe20003f66270 */
[----:B------:R-:W-:-:S04]  /*2610*/  IMAD.HI.U32 R8, R4, R2, RZ ;  /* 0x0000000204087227 */ /* 0x000fc800078e00ff */
[----:B------:R-:W-:Y:S02]  /*2620*/  @!P0 IMAD.IADD R9, R9, 0x1, -R25 ;  /* 0x0000000109098824 */ /* 0x000fe400078e0a19 */
[C---:B------:R-:W-:Y:S02]  /*2630*/  IMAD R13, R25.reuse, R16, R15 ;  /* 0x00000010190d7224 */ /* 0x040fe400078e020f */
[----:B------:R-:W-:Y:S01]  /*2640*/  @!P2 IMAD.IADD R10, R10, 0x1, -R25 ;  /* 0x000000010a0aa824 */ /* 0x000fe200078e0a19 */
[C---:B------:R-:W-:Y:S01]  /*2650*/  ISETP.GT.U32.AND P0, PT, R25.reuse, R9, PT ;  /* 0x000000091900720c */ /* 0x040fe20003f04070 */
[----:B------:R-:W-:Y:S01]  /*2660*/  IMAD.MOV R12, RZ, RZ, -R12 ;  /* 0x000000ffff0c7224 */ /* 0x000fe200078e0a0c */
[----:B------:R-:W-:Y:S01]  /*2670*/  ISETP.GT.U32.AND P2, PT, R25, R13, PT ;  /* 0x0000000d1900720c */ /* 0x000fe20003f44070 */
[----:B------:R-:W-:Y:S02]  /*2680*/  IMAD.MOV.U32 R17, RZ, RZ, R7 ;  /* 0x000000ffff117224 */ /* 0x000fe400078e0007 */
[----:B------:R-:W-:-:S02]  /*2690*/  IMAD.MOV R8, RZ, RZ, -R8 ;  /* 0x000000ffff087224 */ /* 0x000fc400078e0a08 */
[----:B0-----:R-:W-:Y:S02]  /*26a0*/  IMAD.MOV.U32 R5, RZ, RZ, R10 ;  /* 0x000000ffff057224 */ /* 0x001fe400078e000a */
[----:B------:R-:W-:Y:S02]  /*26b0*/  IMAD R14, R25, R12, R14 ;  /* 0x0000000c190e7224 */ /* 0x000fe400078e020e */
[----:B------:R-:W-:-:S04]  /*26c0*/  IMAD.HI.U32 R12, R4, R0, RZ ;  /* 0x00000000040c7227 */ /* 0x000fc800078e00ff */
[----:B------:R-:W-:Y:S01]  /*26d0*/  @!P4 IMAD.MOV R17, RZ, RZ, -R17 ;  /* 0x000000ffff11c224 */ /* 0x000fe200078e0a11 */
[C---:B------:R-:W-:Y:S01]  /*26e0*/  ISETP.GT.U32.AND P4, PT, R25.reuse, R14, PT ;  /* 0x0000000e1900720c */ /* 0x040fe20003f84070 */
[----:B------:R-:W-:Y:S01]  /*26f0*/  @!P5 IMAD.MOV R5, RZ, RZ, -R5 ;  /* 0x000000ffff05d224 */ /* 0x000fe200078e0a05 */
[----:B------:R-:W-:Y:S01]  /*2700*/  ISETP.GE.AND P5, PT, R6, RZ, PT ;  /* 0x000000ff0600720c */ /* 0x000fe20003fa6270 */
[----:B------:R-:W-:Y:S01]  /*2710*/  IMAD R2, R25, R8, R2 ;  /* 0x0000000819027224 */ /* 0x000fe200078e0202 */
[----:B------:R-:W-:Y:S01]  /*2720*/  STL [R1+0x16c], R17 ;  /* 0x00016c1101007387 */ /* 0x000fe20000100800 */
[----:B------:R-:W-:Y:S02]  /*2730*/  IMAD.MOV R7, RZ, RZ, -R12 ;  /* 0x000000ffff077224 */ /* 0x000fe400078e0a0c */
[----:B------:R-:W-:Y:S01]  /*2740*/  @!P0 IMAD.IADD R9, R9, 0x1, -R25 ;  /* 0x0000000109098824 */ /* 0x000fe200078e0a19 */
[----:B------:R0:W-:Y:S01]  /*2750*/  STL [R1+0x168], R5 ;  /* 0x0001680501007387 */ /* 0x0001e20000100800 */
[C---:B------:R-:W-:Y:S01]  /*2760*/  ISETP.GT.U32.AND P0, PT, R25.reuse, R2, PT ;  /* 0x000000021900720c */ /* 0x040fe20003f04070 */
[----:B------:R-:W-:-:S02]  /*2770*/  IMAD R0, R25, R7, R0 ;  /* 0x0000000719007224 */ /* 0x000fc400078e0200 */
[--C-:B------:R-:W-:Y:S02]  /*2780*/  @!P2 IMAD.IADD R13, R13, 0x1, -R25.reuse ;  /* 0x000000010d0da824 */ /* 0x100fe400078e0a19 */
[----:B------:R-:W-:Y:S02]  /*2790*/  VIADD R6, R3, 0x5a ;  /* 0x0000005a03067836 */ /* 0x000fe40000000000 */
[----:B------:R-:W-:Y:S01]  /*27a0*/  @!P4 IMAD.IADD R14, R14, 0x1, -R25 ;  /* 0x000000010e0ec824 */ /* 0x000fe200078e0a19 */
[----:B------:R-:W-:Y:S01]  /*27b0*/  ISETP.GT.U32.AND P2, PT, R25, R13, PT ;  /* 0x0000000d1900720c */ /* 0x000fe20003f44070 */
[----:B0-----:R-:W-:Y:S01]  /*27c0*/  IMAD.MOV.U32 R5, RZ, RZ, R9 ;  /* 0x000000ffff057224 */ /* 0x001fe200078e0009 */
[----:B------:R-:W-:Y:S01]  /*27d0*/  IABS R12, R6 ;  /* 0x00000006000c7213 */ /* 0x000fe20000000000 */
[----:B------:R-:W-:Y:S01]  /*27e0*/  VIADD R7, R3, 0x59 ;  /* 0x0000005903077836 */ /* 0x000fe20000000000 */
[C---:B------:R-:W-:Y:S01]  /*27f0*/  ISETP.GT.U32.AND P4, PT, R25.reuse, R14, PT ;  /* 0x0000000e1900720c */ /* 0x040fe20003f84070 */
[----:B------:R-:W-:Y:S01]  /*2800*/  @!P1 IMAD.MOV R5, RZ, RZ, -R5 ;  /* 0x000000ffff059224 */ /* 0x000fe200078e0a05 */
[C---:B------:R-:W-:Y:S01]  /*2810*/  ISETP.GT.U32.AND P1, PT, R25.reuse, R0, PT ;  /* 0x000000001900720c */ /* 0x040fe20003f24070 */
[--C-:B------:R-:W-:Y:S01]  /*2820*/  @!P0 IMAD.IADD R2, R2, 0x1, -R25.reuse ;  /* 0x0000000102028824 */ /* 0x100fe200078e0a19 */
[----:B------:R-:W-:Y:S01]  /*2830*/  IABS R9, R7 ;  /* 0x0000000700097213 */ /* 0x000fe20000000000 */
[----:B------:R-:W-:Y:S01]  /*2840*/  IMAD.HI.U32 R15, R4, R12, RZ ;  /* 0x0000000c040f7227 */ /* 0x000fe200078e00ff */
[----:B------:R0:W-:Y:S02]  /*2850*/  STL [R1+0x164], R5 ;  /* 0x0001640501007387 */ /* 0x0001e40000100800 */
[----:B------:R-:W-:Y:S01]  /*2860*/  ISETP.GT.U32.AND P0, PT, R25, R2, PT ;  /* 0x000000021900720c */ /* 0x000fe20003f04070 */
[----:B------:R-:W-:Y:S01]  /*2870*/  @!P2 IMAD.IADD R13, R13, 0x1, -R25 ;  /* 0x000000010d0da824 */ /* 0x000fe200078e0a19 */
[----:B------:R-:W-:Y:S01]  /*2880*/  ISETP.GE.AND P2, PT, R11, RZ, PT ;  /* 0x000000ff0b00720c */ /* 0x000fe20003f46270 */
[----:B------:R-:W-:-:S02]  /*2890*/  IMAD.MOV R15, RZ, RZ, -R15 ;  /* 0x000000ffff0f7224 */ /* 0x000fc400078e0a0f */
[----:B------:R-:W-:-:S04]  /*28a0*/  IMAD.HI.U32 R11, R4, R9, RZ ;  /* 0x00000009040b7227 */ /* 0x000fc800078e00ff */
[----:B------:R-:W-:Y:S02]  /*28b0*/  @!P1 IMAD.IADD R0, R0, 0x1, -R25 ;  /* 0x0000000100009824 */ /* 0x000fe400078e0a19 */
[----:B------:R-:W-:Y:S02]  /*28c0*/  VIADD R8, R3, 0x58 ;  /* 0x0000005803087836 */ /* 0x000fe40000000000 */
[C---:B------:R-:W-:Y:S01]  /*28d0*/  IMAD R12, R25.reuse, R15, R12 ;  /* 0x0000000f190c7224 */ /* 0x040fe200078e020c */
[C---:B------:R-:W-:Y:S01]  /*28e0*/  ISETP.GT.U32.AND P1, PT, R25.reuse, R0, PT ;  /* 0x000000001900720c */ /* 0x040fe20003f24070 */
[----:B------:R-:W-:Y:S01]  /*28f0*/  IMAD.MOV R11, RZ, RZ, -R11 ;  /* 0x000000ffff0b7224 */ /* 0x000fe200078e0a0b */
[----:B------:R-:W-:Y:S01]  /*2900*/  IABS R10, R8 ;  /* 0x00000008000a7213 */ /* 0x000fe20000000000 */
[--C-:B------:R-:W-:Y:S01]  /*2910*/  @!P0 IMAD.IADD R2, R2, 0x1, -R25.reuse ;  /* 0x0000000102028824 */ /* 0x100fe200078e0a19 */
[----:B------:R-:W-:Y:S01]  /*2920*/  ISETP.GE.AND P0, PT, R8, RZ, PT ;  /* 0x000000ff0800720c */ /* 0x000fe20003f06270 */
[----:B------:R-:W-:Y:S01]  /*2930*/  @!P4 IMAD.IADD R14, R14, 0x1, -R25 ;  /* 0x000000010e0ec824 */ /* 0x000fe200078e0a19 */
[C---:B------:R-:W-:Y:S01]  /*2940*/  ISETP.GT.U32.AND P4, PT, R25.reuse, R12, PT ;  /* 0x0000000c1900720c */ /* 0x040fe20003f84070 */
[----:B------:R-:W-:-:S02]  /*2950*/  IMAD R8, R25, R11, R9 ;  /* 0x0000000b19087224 */ /* 0x000fc400078e0209 */
[----:B------:R-:W-:Y:S02]  /*2960*/  IMAD.MOV.U32 R16, RZ, RZ, R13 ;  /* 0x000000ffff107224 */ /* 0x000fe400078e000d */
[----:B0-----:R-:W-:Y:S02]  /*2970*/  IMAD.MOV.U32 R5, RZ, RZ, R14 ;  /* 0x000000ffff057224 */ /* 0x001fe400078e000e */
[--C-:B------:R-:W-:Y:S01]  /*2980*/  @!P1 IMAD.IADD R0, R0, 0x1, -R25.reuse ;  /* 0x0000000100009824 */ /* 0x100fe200078e0a19 */
[----:B------:R-:W-:Y:S01]  /*2990*/  ISETP.GT.U32.AND P1, PT, R25, R8, PT ;  /* 0x000000081900720c */ /* 0x000fe20003f24070 */
[----:B------:R-:W-:Y:S01]  /*29a0*/  @!P6 IMAD.MOV R16, RZ, RZ, -R16 ;  /* 0x000000ffff10e224 */ /* 0x000fe200078e0a10 */
[----:B------:R-:W-:Y:S01]  /*29b0*/  ISETP.GE.AND P6, PT, R6, RZ, PT ;  /* 0x000000ff0600720c */ /* 0x000fe20003fc6270 */
[----:B------:R-:W-:Y:S02]  /*29c0*/  VIADD R6, R3, 0x57 ;  /* 0x0000005703067836 */ /* 0x000fe40000000000 */
[----:B------:R-:W-:Y:S01]  /*29d0*/  @!P4 IMAD.IADD R12, R12, 0x1, -R25 ;  /* 0x000000010c0cc824 */ /* 0x000fe200078e0a19 */
[----:B------:R-:W-:Y:S01]  /*29e0*/  STL [R1+0x160], R16 ;  /* 0x0001601001007387 */ /* 0x000fe20000100800 */
[----:B------:R-:W-:Y:S01]  /*29f0*/  IMAD.HI.U32 R13, R4, R10, RZ ;  /* 0x0000000a040d7227 */ /* 0x000fe200078e00ff */
[----:B------:R-:W-:-:S02]  /*2a00*/  IABS R9, R6 ;  /* 0x0000000600097213 */ /* 0x000fc40000000000 */
[----:B------:R-:W-:Y:S01]  /*2a10*/  ISETP.GT.U32.AND P4, PT, R25, R12, PT ;  /* 0x0000000c1900720c */ /* 0x000fe20003f84070 */
[----:B------:R-:W-:Y:S01]  /*2a20*/  @!P3 IMAD.MOV R5, RZ, RZ, -R5 ;  /* 0x000000ffff05b224 */ /* 0x000fe200078e0a05 */
[----:B------:R-:W-:Y:S01]  /*2a30*/  ISETP.GE.AND P3, PT, R7, RZ, PT ;  /* 0x000000ff0700720c */ /* 0x000fe20003f66270 */
[----:B------:R-:W-:Y:S02]  /*2a40*/  @!P1 IMAD.IADD R8, R8, 0x1, -R25 ;  /* 0x0000000108089824 */ /* 0x000fe400078e0a19 */
[----:B------:R-:W-:Y:S01]  /*2a50*/  IMAD.MOV R13, RZ, RZ, -R13 ;  /* 0x000000ffff0d7224 */ /* 0x000fe200078e0a0d */
[----:B------:R0:W-:Y:S01]  /*2a60*/  STL [R1+0x15c], R5 ;  /* 0x00015c0501007387 */ /* 0x0001e20000100800 */
[----:B------:R-:W-:Y:S01]  /*2a70*/  IMAD.MOV.U32 R14, RZ, RZ, R2 ;  /* 0x000000ffff0e7224 */ /* 0x000fe200078e0002 */
[----:B------:R-:W-:Y:S01]  /*2a80*/  ISETP.GT.U32.AND P1, PT, R25, R8, PT ;  /* 0x000000081900720c */ /* 0x000fe20003f24070 */
[----:B------:R-:W-:Y:S02]  /*2a90*/  VIADD R2, R3, 0x56 ;  /* 0x0000005603027836 */ /* 0x000fe40000000000 */
[----:B------:R-:W-:-:S03]  /*2aa0*/  IMAD.HI.U32 R7, R4, R9, RZ ;  /* 0x0000000904077227 */ /* 0x000fc600078e00ff */
[----:B------:R-:W-:Y:S01]  /*2ab0*/  IABS R20, R2 ;  /* 0x0000000200147213 */ /* 0x000fe20000000000 */
[C---:B------:R-:W-:Y:S02]  /*2ac0*/  IMAD R10, R25.reuse, R13, R10 ;  /* 0x0000000d190a7224 */ /* 0x040fe400078e020a */
[----:B------:R-:W-:Y:S02]  /*2ad0*/  IMAD.MOV R7, RZ, RZ, -R7 ;  /* 0x000000ffff077224 */ /* 0x000fe400078e0a07 */
[----:B------:R-:W-:Y:S01]  /*2ae0*/  @!P4 IMAD.IADD R12, R12, 0x1, -R25 ;  /* 0x000000010c0cc824 */ /* 0x000fe200078e0a19 */
[C---:B------:R-:W-:Y:S01]  /*2af0*/  ISETP.GT.U32.AND P4, PT, R25.reuse, R10, PT ;  /* 0x0000000a1900720c */ /* 0x040fe20003f84070 */
[----:B------:R-:W-:Y:S02]  /*2b00*/  IMAD R9, R25, R7, R9 ;  /* 0x0000000719097224 */ /* 0x000fe400078e0209 */
[----:B0-----:R-:W-:Y:S02]  /*2b10*/  IMAD.MOV.U32 R5, RZ, RZ, R0 ;  /* 0x000000ffff057224 */ /* 0x001fe400078e0000 */
[----:B------:R-:W-:-:S04]  /*2b20*/  IMAD.HI.U32 R0, R4, R20, RZ ;  /* 0x0000001404007227 */ /* 0x000fc800078e00ff */
[----:B------:R-:W-:Y:S01]  /*2b30*/  @!P1 IMAD.IADD R8, R8, 0x1, -R25 ;  /* 0x0000000108089824 */ /* 0x000fe200078e0a19 */
[C---:B------:R-:W-:Y:S01]  /*2b40*/  ISETP.GT.U32.AND P1, PT, R25.reuse, R9, PT ;  /* 0x000000091900720c */ /* 0x040fe20003f24070 */
[----:B------:R-:W-:Y:S02]  /*2b50*/  IMAD.MOV R0, RZ, RZ, -R0 ;  /* 0x000000ffff007224 */ /* 0x000fe400078e0a00 */
[----:B------:R-:W-:Y:S02]  /*2b60*/  IMAD.MOV.U32 R13, RZ, RZ, R12 ;  /* 0x000000ffff0d7224 */ /* 0x000fe400078e000c */
[----:B------:R-:W-:Y:S02]  /*2b70*/  IMAD R20, R25, R0, R20 ;  /* 0x0000000019147224 */ /* 0x000fe400078e0214 */
[----:B------:R-:W-:Y:S01]  /*2b80*/  @!P2 IMAD.MOV R5, RZ, RZ, -R5 ;  /* 0x000000ffff05a224 */ /* 0x000fe200078e0a05 */
[----:B------:R-:W-:Y:S01]  /*2b90*/  ISETP.GE.AND P2, PT, R2, RZ, PT ;  /* 0x000000ff0200720c */ /* 0x000fe20003f46270 */
[----:B------:R-:W-:-:S02]  /*2ba0*/  @!P4 IMAD.IADD R10, R10, 0x1, -R25 ;  /* 0x000000010a0ac824 */ /* 0x000fc400078e0a19 */
[----:B------:R-:W-:Y:S02]  /*2bb0*/  VIADD R2, R3, 0x55 ;  /* 0x0000005503027836 */ /* 0x000fe40000000000 */
[----:B------:R-:W-:Y:S01]  /*2bc0*/  @!P6 IMAD.MOV R13, RZ, RZ, -R13 ;  /* 0x000000ffff0de224 */ /* 0x000fe200078e0a0d */
[----:B------:R-:W-:Y:S01]  /*2bd0*/  ISETP.GT.U32.AND P6, PT, R25, R20, PT ;  /* 0x000000141900720c */ /* 0x000fe20003fc4070 */
[----:B------:R-:W-:Y:S01]  /*2be0*/  @!P1 IMAD.IADD R9, R9, 0x1, -R25 ;  /* 0x0000000109099824 */ /* 0x000fe200078e0a19 */
[----:B------:R-:W-:Y:S01]  /*2bf0*/  ISETP.GT.U32.AND P4, PT, R25, R10, PT ;  /* 0x0000000a1900720c */ /* 0x000fe20003f84070 */
[----:B------:R-:W-:Y:S01]  /*2c00*/  @!P5 IMAD.MOV R14, RZ, RZ, -R14 ;  /* 0x000000ffff0ed224 */ /* 0x000fe200078e0a0e */
[----:B------:R-:W-:Y:S01]  /*2c10*/  IABS R11, R2 ;  /* 0x00000002000b7213 */ /* 0x000fe20000000000 */
[C---:B------:R-:W-:Y:S01]  /*2c20*/  VIADD R17, R3.reuse, 0x50 ;  /* 0x0000005003117836 */ /* 0x040fe20000000000 */
[----:B------:R-:W-:Y:S01]  /*2c30*/  ISETP.GE.AND P5, PT, R6, RZ, PT ;  /* 0x000000ff0600720c */ /* 0x000fe20003fa6270 */
[----:B------:R-:W-:Y:S01]  /*2c40*/  VIADD R6, R3, 0x54 ;  /* 0x0000005403067836 */ /* 0x000fe20000000000 */
[----:B------:R-:W-:Y:S01]  /*2c50*/  ISETP.GT.U32.AND P1, PT, R25, R9, PT ;  /* 0x000000091900720c */ /* 0x000fe20003f24070 */
[----:B------:R-:W-:Y:S01]  /*2c60*/  IMAD.HI.U32 R7, R4, R11, RZ ;  /* 0x0000000b04077227 */ /* 0x000fe200078e00ff */
[----:B------:R0:W-:Y:S02]  /*2c70*/  STL [R1+0x158], R14 ;  /* 0x0001580e01007387 */ /* 0x0001e40000100800 */
[----:B------:R-:W-:Y:S01]  /*2c80*/  IABS R15, R6 ;  /* 0x00000006000f7213 */ /* 0x000fe20000000000 */
[----:B------:R-:W-:Y:S01]  /*2c90*/  IMAD.MOV R7, RZ, RZ, -R7 ;  /* 0x000000ffff077224 */ /* 0x000fe200078e0a07 */
[----:B------:R1:W-:Y:S01]  /*2ca0*/  STL [R1+0x154], R5 ;  /* 0x0001540501007387 */ /* 0x0003e20000100800 */
[----:B------:R-:W-:-:S02]  /*2cb0*/  @!P6 IMAD.IADD R20, R20, 0x1, -R25 ;  /* 0x000000011414e824 */ /* 0x000fc400078e0a19 */
[----:B------:R-:W-:Y:S01]  /*2cc0*/  @!P4 IMAD.IADD R10, R10, 0x1, -R25 ;  /* 0x000000010a0ac824 */ /* 0x000fe200078e0a19 */
[----:B------:R-:W-:Y:S01]  /*2cd0*/  ISETP.GE.AND P4, PT, R6, RZ, PT ;  /* 0x000000ff0600720c */ /* 0x000fe20003f86270 */
[C---:B------:R-:W-:Y:S01]  /*2ce0*/  IMAD R11, R25.reuse, R7, R11 ;  /* 0x00000007190b7224 */ /* 0x040fe200078e020b */
[----:B------:R-:W-:Y:S01]  /*2cf0*/  IABS R6, R18 ;  /* 0x0000001200067213 */ /* 0x000fe20000000000 */
[----:B------:R-:W-:Y:S01]  /*2d00*/  IMAD.HI.U32 R0, R4, R15, RZ ;  /* 0x0000000f04007227 */ /* 0x000fe200078e00ff */
[----:B------:R-:W-:Y:S01]  /*2d10*/  ISETP.GT.U32.AND P6, PT, R25, R20, PT ;  /* 0x000000141900720c */ /* 0x000fe20003fc4070 */
[----:B------:R-:W-:Y:S01]  /*2d20*/  STL [R1+0x150], R13 ;  /* 0x0001500d01007387 */ /* 0x000fe20000100800 */
[----:B0-----:R-:W-:Y:S01]  /*2d30*/  IABS R14, R19 ;  /* 0x00000013000e7213 */ /* 0x001fe20000000000 */
[----:B------:R-:W-:Y:S01]  /*2d40*/  @!P1 IMAD.IADD R9, R9, 0x1, -R25 ;  /* 0x0000000109099824 */ /* 0x000fe200078e0a19 */
[----:B------:R-:W-:Y:S01]  /*2d50*/  ISETP.GT.U32.AND P1, PT, R25, R11, PT ;  /* 0x0000000b1900720c */ /* 0x000fe20003f24070 */
[----:B-1----:R-:W-:Y:S01]  /*2d60*/  IMAD.MOV.U32 R5, RZ, RZ, R8 ;  /* 0x000000ffff057224 */ /* 0x002fe200078e0008 */
[----:B------:R-:W-:Y:S01]  /*2d70*/  IABS R7, R17 ;  /* 0x0000001100077213 */ /* 0x000fe20000000000 */
[----:B------:R-:W-:-:S02]  /*2d80*/  IMAD.MOV R0, RZ, RZ, -R0 ;  /* 0x000000ffff007224 */ /* 0x000fc400078e0a00 */
[----:B------:R-:W-:-:S04]  /*2d90*/  IMAD.HI.U32 R8, R4, R6, RZ ;  /* 0x0000000604087227 */ /* 0x000fc800078e00ff */
[C---:B------:R-:W-:Y:S02]  /*2da0*/  IMAD R15, R25.reuse, R0, R15 ;  /* 0x00000000190f7224 */ /* 0x040fe400078e020f */
[----:B------:R-:W-:Y:S02]  /*2db0*/  IMAD.MOV R8, RZ, RZ, -R8 ;  /* 0x000000ffff087224 */ /* 0x000fe400078e0a08 */
[----:B------:R-:W-:Y:S01]  /*2dc0*/  @!P3 IMAD.MOV R5, RZ, RZ, -R5 ;  /* 0x000000ffff05b224 */ /* 0x000fe200078e0a05 */
[----:B------:R-:W-:Y:S01]  /*2dd0*/  ISETP.GE.AND P3, PT, R2, RZ, PT ;  /* 0x000000ff0200720c */ /* 0x000fe20003f66270 */
[----:B------:R-:W-:Y:S01]  /*2de0*/  @!P6 IMAD.IADD R20, R20, 0x1, -R25 ;  /* 0x000000011414e824 */ /* 0x000fe200078e0a19 */
[C---:B------:R-:W-:Y:S01]  /*2df0*/  ISETP.GT.U32.AND P6, PT, R25.reuse, R15, PT ;  /* 0x0000000f1900720c */ /* 0x040fe20003fc4070 */
[----:B------:R-:W-:Y:S01]  /*2e00*/  IMAD R6, R25, R8, R6 ;  /* 0x0000000819067224 */ /* 0x000fe200078e0206 */
[----:B------:R0:W-:Y:S01]  /*2e10*/  STL [R1+0x144], R5 ;  /* 0x0001440501007387 */ /* 0x0001e20000100800 */
[----:B------:R-:W-:-:S04]  /*2e20*/  IMAD.HI.U32 R22, R4, R14, RZ ;  /* 0x0000000e04167227 */ /* 0x000fc800078e00ff */
[----:B------:R-:W-:Y:S01]  /*2e30*/  @!P1 IMAD.IADD R11, R11, 0x1, -R25 ;  /* 0x000000010b0b9824 */ /* 0x000fe200078e0a19 */
[----:B------:R-:W-:Y:S01]  /*2e40*/  ISETP.GT.U32.AND P1, PT, R25, R6, PT ;  /* 0x000000061900720c */ /* 0x000fe20003f24070 */
[----:B------:R-:W-:Y:S02]  /*2e50*/  IMAD.MOV R22, RZ, RZ, -R22 ;  /* 0x000000ffff167224 */ /* 0x000fe400078e0a16 */
[----:B------:R-:W-:Y:S02]  /*2e60*/  VIADD R0, R3, 0x51 ;  /* 0x0000005103007836 */ /* 0x000fe40000000000 */
[----:B0-----:R-:W-:Y:S02]  /*2e70*/  IMAD.MOV.U32 R5, RZ, RZ, R10 ;  /* 0x000000ffff057224 */ /* 0x001fe400078e000a */
[----:B------:R-:W-:Y:S01]  /*2e80*/  IMAD R14, R25, R22, R14 ;  /* 0x00000016190e7224 */ /* 0x000fe200078e020e */
[----:B------:R-:W-:Y:S01]  /*2e90*/  IABS R16, R0 ;  /* 0x0000000000107213 */ /* 0x000fe20000000000 */
[----:B------:R-:W-:-:S02]  /*2ea0*/  @!P0 IMAD.MOV R5, RZ, RZ, -R5 ;  /* 0x000000ffff058224 */ /* 0x000fc400078e0a05 */
[--C-:B------:R-:W-:Y:S01]  /*2eb0*/  @!P6 IMAD.IADD R15, R15, 0x1, -R25.reuse ;  /* 0x000000010f0fe824 */ /* 0x100fe200078e0a19 */
[C---:B------:R-:W-:Y:S01]  /*2ec0*/  ISETP.GT.U32.AND P6, PT, R25.reuse, R14, PT ;  /* 0x0000000e1900720c */ /* 0x040fe20003fc4070 */
[----:B------:R-:W-:Y:S01]  /*2ed0*/  IMAD.HI.U32 R21, R4, R16, RZ ;  /* 0x0000001004157227 */ /* 0x000fe200078e00ff */
[----:B------:R0:W-:Y:S02]  /*2ee0*/  STL [R1+0x13c], R5 ;  /* 0x00013c0501007387 */ /* 0x0001e40000100800 */
[C---:B------:R-:W-:Y:S01]  /*2ef0*/  ISETP.GT.U32.AND P0, PT, R25.reuse, R15, PT ;  /* 0x0000000f1900720c */ /* 0x040fe20003f04070 */
[----:B------:R-:W-:Y:S01]  /*2f00*/  @!P1 IMAD.IADD R6, R6, 0x1, -R25 ;  /* 0x0000000106069824 */ /* 0x000fe200078e0a19 */
[----:B------:R-:W-:Y:S01]  /*2f10*/  ISETP.GT.U32.AND P1, PT, R25, R11, PT ;  /* 0x0000000b1900720c */ /* 0x000fe20003f24070 */
[----:B------:R-:W-:Y:S02]  /*2f20*/  VIADD R12, R3, 0x4f ;  /* 0x0000004f030c7836 */ /* 0x000fe40000000000 */
[----:B------:R-:W-:-:S03]  /*2f30*/  IMAD.HI.U32 R8, R4, R7, RZ ;  /* 0x0000000704087227 */ /* 0x000fc600078e00ff */
[----:B------:R-:W-:Y:S01]  /*2f40*/  IABS R2, R12 ;  /* 0x0000000c00027213 */ /* 0x000fe20000000000 */
[----:B0-----:R-:W-:Y:S02]  /*2f50*/  IMAD.MOV.U32 R5, RZ, RZ, R9 ;  /* 0x000000ffff057224 */ /* 0x001fe400078e0009 */
[----:B------:R-:W-:Y:S02]  /*2f60*/  IMAD.MOV R21, RZ, RZ, -R21 ;  /* 0x000000ffff157224 */ /* 0x000fe400078e0a15 */
[----:B------:R-:W-:Y:S02]  /*2f70*/  @!P5 IMAD.MOV R5, RZ, RZ, -R5 ;  /* 0x000000ffff05d224 */ /* 0x000fe400078e0a05 */
[----:B------:R-:W-:Y:S02]  /*2f80*/  IMAD.MOV R22, RZ, RZ, -R8 ;  /* 0x000000ffff167224 */ /* 0x000fe400078e0a08 */
[C---:B------:R-:W-:Y:S01]  /*2f90*/  IMAD R8, R25.reuse, R21, R16 ;  /* 0x0000001519087224 */ /* 0x040fe200078e0210 */
[----:B------:R0:W-:Y:S01]  /*2fa0*/  STL [R1+0x138], R5 ;  /* 0x0001380501007387 */ /* 0x0001e20000100800 */
[----:B------:R-:W-:-:S02]  /*2fb0*/  IMAD R7, R25, R22, R7 ;  /* 0x0000001619077224 */ /* 0x000fc400078e0207 */
[----:B------:R-:W-:Y:S01]  /*2fc0*/  @!P6 IMAD.IADD R14, R14, 0x1, -R25 ;  /* 0x000000010e0ee824 */ /* 0x000fe200078e0a19 */
[----:B------:R-:W-:Y:S01]  /*2fd0*/  ISETP.GT.U32.AND P6, PT, R25, R6, PT ;  /* 0x000000061900720c */ /* 0x000fe20003fc4070 */
[----:B------:R-:W-:-:S03]  /*2fe0*/  IMAD.HI.U32 R13, R4, R2, RZ ;  /* 0x00000002040d7227 */ /* 0x000fc600078e00ff */
[----:B------:R-:W-:Y:S01]  /*2ff0*/  ISETP.GT.U32.AND P5, PT, R25, R14, PT ;  /* 0x0000000e1900720c */ /* 0x000fe20003fa4070 */
[----:B------:R-:W-:Y:S01]  /*3000*/  @!P1 IMAD.IADD R11, R11, 0x1, -R25 ;  /* 0x000000010b0b9824 */ /* 0x000fe200078e0a19 */
[C---:B------:R-:W-:Y:S01]  /*3010*/  ISETP.GT.U32.AND P1, PT, R25.reuse, R7, PT ;  /* 0x000000071900720c */ /* 0x040fe20003f24070 */
[----:B0-----:R-:W-:Y:S02]  /*3020*/  IMAD.MOV.U32 R5, RZ, RZ, R20 ;  /* 0x000000ffff057224 */ /* 0x001fe400078e0014 */
[----:B------:R-:W-:Y:S02]  /*3030*/  IMAD.MOV R16, RZ, RZ, -R13 ;  /* 0x000000ffff107224 */ /* 0x000fe400078e0a0d */
[----:B------:R-:W-:Y:S01]  /*3040*/  @!P2 IMAD.MOV R5, RZ, RZ, -R5 ;  /* 0x000000ffff05a224 */ /* 0x000fe200078e0a05 */
[C---:B------:R-:W-:Y:S01]  /*3050*/  ISETP.GT.U32.AND P2, PT, R25.reuse, R8, PT ;  /* 0x000000081900720c */ /* 0x040fe20003f44070 */
[----:B------:R-:W-:Y:S02]  /*3060*/  IMAD R2, R25, R16, R2 ;  /* 0x0000001019027224 */ /* 0x000fe400078e0202 */
[C---:B------:R-:W-:Y:S01]  /*3070*/  VIADD R10, R3.reuse, 0x4d ;  /* 0x0000004d030a7836 */ /* 0x040fe20000000000 */
[----:B------:R0:W-:Y:S01]  /*3080*/  STL [R1+0x134], R5 ;  /* 0x0001340501007387 */ /* 0x0001e20000100800 */
[----:B------:R-:W-:-:S02]  /*3090*/  VIADD R13, R3, 0x4e ;  /* 0x0000004e030d7836 */ /* 0x000fc40000000000 */
[--C-:B------:R-:W-:Y:S01]  /*30a0*/  @!P0 IMAD.IADD R15, R15, 0x1, -R25.reuse ;  /* 0x000000010f0f8824 */ /* 0x100fe200078e0a19 */
[----:B------:R-:W-:Y:S01]  /*30b0*/  IABS R9, R10 ;  /* 0x0000000a00097213 */ /* 0x000fe20000000000 */
[----:B------:R-:W-:Y:S01]  /*30c0*/  @!P6 IMAD.IADD R6, R6, 0x1, -R25 ;  /* 0x000000010606e824 */ /* 0x000fe200078e0a19 */
[----:B------:R-:W-:Y:S01]  /*30d0*/  ISETP.GT.U32.AND P6, PT, R25, R2, PT ;  /* 0x000000021900720c */ /* 0x000fe20003fc4070 */
[----:B------:R-:W-:Y:S01]  /*30e0*/  IMAD.MOV.U32 R21, RZ, RZ, R11 ;  /* 0x000000ffff157224 */ /* 0x000fe200078e000b */
[----:B------:R-:W-:Y:S01]  /*30f0*/  IABS R16, R13 ;  /* 0x0000000d00107213 */ /* 0x000fe20000000000 */
[--C-:B------:R-:W-:Y:S01]  /*3100*/  @!P2 IMAD.IADD R8, R8, 0x1, -R25.reuse ;  /* 0x000000010808a824 */ /* 0x100fe200078e0a19 */
[----:B------:R-:W-:Y:S01]  /*3110*/  ISETP.GE.AND P0, PT, R18, RZ, PT ;  /* 0x000000ff1200720c */ /* 0x000fe20003f06270 */
[----:B------:R-:W-:Y:S01]  /*3120*/  @!P1 IMAD.IADD R7, R7, 0x1, -R25 ;  /* 0x0000000107079824 */ /* 0x000fe200078e0a19 */
[----:B------:R-:W-:Y:S01]  /*3130*/  ISETP.GE.AND P2, PT, R0, RZ, PT ;  /* 0x000000ff0000720c */ /* 0x000fe20003f46270 */
[----:B0-----:R-:W-:Y:S01]  /*3140*/  IMAD.MOV.U32 R5, RZ, RZ, R15 ;  /* 0x000000ffff057224 */ /* 0x001fe200078e000f */
[----:B------:R-:W-:Y:S01]  /*3150*/  ISETP.GE.AND P1, PT, R17, RZ, PT ;  /* 0x000000ff1100720c */ /* 0x000fe20003f26270 */
[----:B------:R-:W-:Y:S01]  /*3160*/  @!P5 IMAD.IADD R14, R14, 0x1, -R25 ;  /* 0x000000010e0ed824 */ /* 0x000fe200078e0a19 */
[----:B------:R-:W-:Y:S01]  /*3170*/  ISETP.GE.AND P5, PT, R19, RZ, PT ;  /* 0x000000ff1300720c */ /* 0x000fe20003fa6270 */
[----:B------:R-:W-:Y:S01]  /*3180*/  @!P3 IMAD.MOV R21, RZ, RZ, -R21 ;  /* 0x000000ffff15b224 */ /* 0x000fe200078e0a15 */
[----:B------:R-:W-:Y:S01]  /*3190*/  ISETP.GT.U32.AND P3, PT, R25, R8, PT ;  /* 0x000000081900720c */ /* 0x000fe20003f64070 */
[----:B------:R-:W-:-:S03]  /*31a0*/  IMAD.HI.U32 R18, R4, R9, RZ ;  /* 0x0000000904127227 */ /* 0x000fc600078e00ff */
[----:B------:R-:W-:Y:S01]  /*31b0*/  STL [R1+0x130], R21 ;  /* 0x0001301501007387 */ /* 0x000fe20000100800 */
[----:B------:R-:W-:Y:S01]  /*31c0*/  @!P4 IMAD.MOV R5, RZ, RZ, -R5 ;  /* 0x000000ffff05c224 */ /* 0x000fe200078e0a05 */
[----:B------:R-:W-:Y:S01]  /*31d0*/  ISETP.GT.U32.AND P4, PT, R25, R7, PT ;  /* 0x000000071900720c */ /* 0x000fe20003f84070 */
[----:B------:R-:W-:-:S03]  /*31e0*/  IMAD.HI.U32 R20, R4, R16, RZ ;  /* 0x0000001004147227 */ /* 0x000fc600078e00ff */
[----:B------:R0:W-:Y:S01]  /*31f0*/  STL [R1+0x12c], R5 ;  /* 0x00012c0501007387 */ /* 0x0001e20000100800 */
[----:B------:R-:W-:Y:S02]  /*3200*/  IMAD.MOV R18, RZ, RZ, -R18 ;  /* 0x000000ffff127224 */ /* 0x000fe400078e0a12 */
[----:B------:R-:W-:Y:S02]  /*3210*/  IMAD.MOV R20, RZ, RZ, -R20 ;  /* 0x000000ffff147224 */ /* 0x000fe400078e0a14 */
[----:B------:R-:W-:Y:S02]  /*3220*/  @!P6 IMAD.IADD R2, R2, 0x1, -R25 ;  /* 0x000000010202e824 */ /* 0x000fe400078e0a19 */
[----:B------:R-:W-:Y:S02]  /*3230*/  IMAD.MOV.U32 R15, RZ, RZ, R6 ;  /* 0x000000ffff0f7224 */ /* 0x000fe400078e0006 */
[C---:B------:R-:W-:Y:S01]  /*3240*/  IMAD R9, R25.reuse, R18, R9 ;  /* 0x0000001219097224 */ /* 0x040fe200078e0209 */
[----:B------:R-:W-:Y:S01]  /*3250*/  ISETP.GT.U32.AND P6, PT, R25, R2, PT ;  /* 0x000000021900720c */ /* 0x000fe20003fc4070 */
[----:B0-----:R-:W-:-:S02]  /*3260*/  IMAD.MOV.U32 R5, RZ, RZ, R14 ;  /* 0x000000ffff057224 */ /* 0x001fc400078e000e */
[----:B------:R-:W-:Y:S02]  /*3270*/  IMAD R0, R25, R20, R16 ;  /* 0x0000001419007224 */ /* 0x000fe400078e0210 */
[----:B------:R-:W-:Y:S02]  /*3280*/  VIADD R11, R3, 0x4c ;  /* 0x0000004c030b7836 */ /* 0x000fe40000000000 */
[----:B------:R-:W-:Y:S01]  /*3290*/  @!P0 IMAD.MOV R15, RZ, RZ, -R15 ;  /* 0x000000ffff0f8224 */ /* 0x000fe200078e0a0f */
[C---:B------:R-:W-:Y:S01]  /*32a0*/  ISETP.GT.U32.AND P0, PT, R25.reuse, R0, PT ;  /* 0x000000001900720c */ /* 0x040fe20003f04070 */
[----:B------:R-:W-:Y:S01]  /*32b0*/  @!P5 IMAD.MOV R5, RZ, RZ, -R5 ;  /* 0x000000ffff05d224 */ /* 0x000fe200078e0a05 */
[----:B------:R-:W-:Y:S01]  /*32c0*/  ISETP.GE.AND P5, PT, R12, RZ, PT ;  /* 0x000000ff0c00720c */ /* 0x000fe20003fa6270 */
[--C-:B------:R-:W-:Y:S01]  /*32d0*/  @!P3 IMAD.IADD R8, R8, 0x1, -R25.reuse ;  /* 0x000000010808b824 */ /* 0x100fe200078e0a19 */
[----:B------:R-:W-:Y:S01]  /*32e0*/  ISETP.GT.U32.AND P3, PT, R25, R9, PT ;  /* 0x000000091900720c */ /* 0x000fe20003f64070 */
[----:B------:R-:W-:Y:S01]  /*32f0*/  @!P4 IMAD.IADD R7, R7, 0x1, -R25 ;  /* 0x000000010707c824 */ /* 0x000fe200078e0a19 */
[----:B------:R-:W-:Y:S01]  /*3300*/  IABS R12, R11 ;  /* 0x0000000b000c7213 */ /* 0x000fe20000000000 */
[----:B------:R-:W-:Y:S01]  /*3310*/  STL [R1+0x128], R15 ;  /* 0x0001280f01007387 */ /* 0x000fe20000100800 */
[----:B------:R-:W-:Y:S01]  /*3320*/  IMAD.MOV.U32 R14, RZ, RZ, R8 ;  /* 0x000000ffff0e7224 */ /* 0x000fe200078e0008 */
[----:B------:R-:W-:Y:S01]  /*3330*/  ISETP.GE.AND P4, PT, R13, RZ, PT ;  /* 0x000000ff0d00720c */ /* 0x000fe20003f86270 */
[----:B------:R-:W-:Y:S01]  /*3340*/  VIADD R6, R3, 0x4b ;  /* 0x0000004b03067836 */ /* 0x000fe20000000000 */
[----:B------:R0:W-:Y:S01]  /*3350*/  STL [R1+0x124], R5 ;  /* 0x0001240501007387 */ /* 0x0001e20000100800 */
[----:B------:R-:W-:-:S03]  /*3360*/  IMAD.HI.U32 R13, R4, R12, RZ ;  /* 0x0000000c040d7227 */ /* 0x000fc600078e00ff */
[----:B------:R-:W-:Y:S01]  /*3370*/  IABS R16, R6 ;  /* 0x0000000600107213 */ /* 0x000fe20000000000 */
[----:B------:R-:W-:Y:S02]  /*3380*/  @!P2 IMAD.MOV R14, RZ, RZ, -R14 ;  /* 0x000000ffff0ea224 */ /* 0x000fe400078e0a0e */
[----:B------:R-:W-:Y:S01]  /*3390*/  @!P6 IMAD.IADD R2, R2, 0x1, -R25 ;  /* 0x000000010202e824 */ /* 0x000fe200078e0a19 */
[----:B------:R-:W-:Y:S01]  /*33a0*/  ISETP.GE.AND P6, PT, R10, RZ, PT ;  /* 0x000000ff0a00720c */ /* 0x000fe20003fc6270 */
[----:B------:R-:W-:Y:S01]  /*33b0*/  IMAD.MOV R13, RZ, RZ, -R13 ;  /* 0x000000ffff0d7224 */ /* 0x000fe200078e0a0d */
[----:B------:R1:W-:Y:S01]  /*33c0*/  STL [R1+0x120], R14 ;  /* 0x0001200e01007387 */ /* 0x0003e20000100800 */
[----:B0-----:R-:W-:Y:S02]  /*33d0*/  IMAD.MOV.U32 R5, RZ, RZ, R7 ;  /* 0x000000ffff057224 */ /* 0x001fe400078e0007 */
[----:B------:R-:W-:Y:S02]  /*33e0*/  @!P3 IMAD.IADD R9, R9, 0x1, -R25 ;  /* 0x000000010909b824 */ /* 0x000fe400078e0a19 */
[----:B------:R-:W-:Y:S01]  /*33f0*/  @!P1 IMAD.MOV R5, RZ, RZ, -R5 ;  /* 0x000000ffff059224 */ /* 0x000fe200078e0a05 */
[----:B------:R-:W-:Y:S01]  /*3400*/  ISETP.GE.AND P1, PT, R6, RZ, PT ;  /* 0x000000ff0600720c */ /* 0x000fe20003f26270 */
[----:B------:R-:W-:Y:S01]  /*3410*/  @!P0 IMAD.IADD R0, R0, 0x1, -R25 ;  /* 0x0000000100008824 */ /* 0x000fe200078e0a19 */
[C---:B------:R-:W-:Y:S01]  /*3420*/  ISETP.GT.U32.AND P3, PT, R25.reuse, R9, PT ;  /* 0x000000091900720c */ /* 0x040fe20003f64070 */
[C---:B------:R-:W-:Y:S01]  /*3430*/  IMAD R13, R25.reuse, R13, R12 ;  /* 0x0000000d190d7224 */ /* 0x040fe200078e020c */
[----:B------:R0:W-:Y:S01]  /*3440*/  STL [R1+0x11c], R5 ;  /* 0x00011c0501007387 */ /* 0x0001e20000100800 */
[----:B------:R-:W-:Y:S01]  /*3450*/  IMAD.HI.U32 R10, R4, R16, RZ ;  /* 0x00000010040a7227 */ /* 0x000fe200078e00ff */
[----:B------:R-:W-:-:S02]  /*3460*/  ISETP.GT.U32.AND P2, PT, R25, R0, PT ;  /* 0x000000001900720c */ /* 0x000fc40003f44070 */
[----:B------:R-:W-:Y:S01]  /*3470*/  ISETP.GE.AND P0, PT, R11, RZ, PT ;  /* 0x000000ff0b00720c */ /* 0x000fe20003f06270 */
[----:B------:R-:W-:Y:S02]  /*3480*/  IMAD.MOV R10, RZ, RZ, -R10 ;  /* 0x000000ffff0a7224 */ /* 0x000fe400078e0a0a */
[----:B-1----:R-:W-:Y:S02]  /*3490*/  VIADD R14, R3, 0x4a ;  /* 0x0000004a030e7836 */ /* 0x002fe40000000000 */
[----:B------:R-:W-:Y:S02]  /*34a0*/  IMAD R16, R25, R10, R16 ;  /* 0x0000000a19107224 */ /* 0x000fe400078e0210 */
[----:B0-----:R-:W-:Y:S02]  /*34b0*/  IMAD.MOV.U32 R5, RZ, RZ, R2 ;  /* 0x000000ffff057224 */ /* 0x001fe400078e0002 */
[----:B------:R-:W-:Y:S01]  /*34c0*/  @!P3 IMAD.IADD R9, R9, 0x1, -R25 ;  /* 0x000000010909b824 */ /* 0x000fe200078e0a19 */
[C---:B------:R-:W-:Y:S01]  /*34d0*/  ISETP.GT.U32.AND P3, PT, R25.reuse, R16, PT ;  /* 0x000000101900720c */ /* 0x040fe20003f64070 */
[----:B------:R-:W-:Y:S01]  /*34e0*/  @!P5 IMAD.MOV R5, RZ, RZ, -R5 ;  /* 0x000000ffff05d224 */ /* 0x000fe200078e0a05 */
[----:B------:R-:W-:Y:S01]  /*34f0*/  ISETP.GT.U32.AND P5, PT, R25, R13, PT ;  /* 0x0000000d1900720c */ /* 0x000fe20003fa4070 */
[----:B------:R-:W-:Y:S01]  /*3500*/  @!P2 IMAD.IADD R0, R0, 0x1, -R25 ;  /* 0x000000010000a824 */ /* 0x000fe200078e0a19 */
[----:B------:R-:W-:Y:S01]  /*3510*/  ISETP.GE.AND P2, PT, R14, RZ, PT ;  /* 0x000000ff0e00720c */ /* 0x000fe20003f46270 */
[C---:B------:R-:W-:Y:S01]  /*3520*/  VIADD R2, R3.reuse, 0x49 ;  /* 0x0000004903027836 */ /* 0x040fe20000000000 */
[----:B------:R-:W-:Y:S01]  /*3530*/  IABS R14, R14 ;  /* 0x0000000e000e7213 */ /* 0x000fe20000000000 */
[----:B------:R0:W-:Y:S01]  /*3540*/  STL [R1+0x118], R5 ;  /* 0x0001180501007387 */ /* 0x0001e20000100800 */
[----:B------:R-:W-:-:S02]  /*3550*/  VIADD R7, R3, 0x48 ;  /* 0x0000004803077836 */ /* 0x000fc40000000000 */
[----:B------:R-:W-:Y:S01]  /*3560*/  IABS R6, R2 ;  /* 0x0000000200067213 */ /* 0x000fe20000000000 */
[----:B------:R-:W-:Y:S02]  /*3570*/  IMAD.HI.U32 R8, R4, R14, RZ ;  /* 0x0000000e04087227 */ /* 0x000fe400078e00ff */
[----:B------:R-:W-:Y:S02]  /*3580*/  IABS R11, R7 ;  /* 0x00000007000b7213 */ /* 0x000fe40000000000 */
[----:B------:R-:W-:Y:S02]  /*3590*/  @!P5 IMAD.IADD R13, R13, 0x1, -R25 ;  /* 0x000000010d0dd824 */ /* 0x000fe400078e0a19 */
[----:B0-----:R-:W-:Y:S02]  /*35a0*/  IMAD.MOV.U32 R5, RZ, RZ, R0 ;  /* 0x000000ffff057224 */ /* 0x001fe400078e0000 */
[----:B------:R-:W-:Y:S01]  /*35b0*/  IMAD.MOV R8, RZ, RZ, -R8 ;  /* 0x000000ffff087224 */ /* 0x000fe200078e0a08 */
[----:B------:R-:W-:Y:S01]  /*35c0*/  ISETP.GT.U32.AND P5, PT, R25, R13, PT ;  /* 0x0000000d1900720c */ /* 0x000fe20003fa4070 */
[----:B------:R-:W-:Y:S01]  /*35d0*/  @!P4 IMAD.MOV R5, RZ, RZ, -R5 ;  /* 0x000000ffff05c224 */ /* 0x000fe200078e0a05 */
[----:B------:R-:W-:Y:S01]  /*35e0*/  ISETP.GE.AND P4, PT, R2, RZ, PT ;  /* 0x000000ff0200720c */ /* 0x000fe20003f86270 */
[----:B------:R-:W-:-:S02]  /*35f0*/  @!P3 IMAD.IADD R16, R16, 0x1, -R25 ;  /* 0x000000011010b824 */ /* 0x000fc400078e0a19 */
[----:B------:R-:W-:Y:S01]  /*3600*/  IMAD.MOV.U32 R0, RZ, RZ, R6 ;  /* 0x000000ffff007224 */ /* 0x000fe200078e0006 */
[----:B------:R0:W-:Y:S01]  /*3610*/  STL [R1+0x114], R5 ;  /* 0x0001140501007387 */ /* 0x0001e20000100800 */
[C---:B------:R-:W-:Y:S01]  /*3620*/  IMAD R14, R25.reuse, R8, R14 ;  /* 0x00000008190e7224 */ /* 0x040fe200078e020e */
[----:B------:R-:W-:Y:S01]  /*3630*/  ISETP.GT.U32.AND P3, PT, R25, R16, PT ;  /* 0x000000101900720c */ /* 0x000fe20003f64070 */
[----:B------:R-:W-:-:S04]  /*3640*/  IMAD.HI.U32 R2, R4, R11, RZ ;  /* 0x0000000b04027227 */ /* 0x000fc800078e00ff */
[----:B------:R-:W-:-:S04]  /*3650*/  IMAD.HI.U32 R6, R4, R0, RZ ;  /* 0x0000000004067227 */ /* 0x000fc800078e00ff */
[----:B0-----:R-:W-:Y:S02]  /*3660*/  IMAD.MOV.U32 R5, RZ, RZ, R9 ;  /* 0x000000ffff057224 */ /* 0x001fe400078e0009 */
[----:B------:R-:W-:Y:S01]  /*3670*/  @!P5 IMAD.IADD R13, R13, 0x1, -R25 ;  /* 0x000000010d0dd824 */ /* 0x000fe200078e0a19 */
[----:B------:R-:W-:Y:S01]  /*3680*/  ISETP.GT.U32.AND P5, PT, R25, R14, PT ;  /* 0x0000000e1900720c */ /* 0x000fe20003fa4070 */
[----:B------:R-:W-:Y:S01]  /*3690*/  @!P6 IMAD.MOV R5, RZ, RZ, -R5 ;  /* 0x000000ffff05e224 */ /* 0x000fe200078e0a05 */
[----:B------:R-:W-:Y:S01]  /*36a0*/  ISETP.GE.AND P6, PT, R7, RZ, PT ;  /* 0x000000ff0700720c */ /* 0x000fe20003fc6270 */
[----:B------:R-:W-:Y:S02]  /*36b0*/  IMAD.MOV R7, RZ, RZ, -R2 ;  /* 0x000000ffff077224 */ /* 0x000fe400078e0a02 */
[----:B------:R-:W-:Y:S01]  /*36c0*/  IMAD.MOV R6, RZ, RZ, -R6 ;  /* 0x000000ffff067224 */ /* 0x000fe200078e0a06 */
[----:B------:R0:W-:Y:S01]  /*36d0*/  STL [R1+0x110], R5 ;  /* 0x0001100501007387 */ /* 0x0001e20000100800 */
[----:B------:R-:W-:-:S02]  /*36e0*/  IMAD R11, R25, R7, R11 ;  /* 0x00000007190b7224 */ /* 0x000fc400078e020b */
[C---:B------:R-:W-:Y:S02]  /*36f0*/  IMAD R0, R25.reuse, R6, R0 ;  /* 0x0000000619007224 */ /* 0x040fe400078e0200 */
[--C-:B------:R-:W-:Y:S02]  /*3700*/  @!P3 IMAD.IADD R16, R16, 0x1, -R25.reuse ;  /* 0x000000011010b824 */ /* 0x100fe400078e0a19 */
[----:B------:R-:W-:Y:S01]  /*3710*/  @!P5 IMAD.IADD R14, R14, 0x1, -R25 ;  /* 0x000000010e0ed824 */ /* 0x000fe200078e0a19 */
[----:B------:R-:W-:Y:S01]  /*3720*/  ISETP.GT.U32.AND P3, PT, R25, R0, PT ;  /* 0x000000001900720c */ /* 0x000fe20003f64070 */
[----:B------:R-:W-:Y:S02]  /*3730*/  VIADD R2, R3, 0x47 ;  /* 0x0000004703027836 */ /* 0x000fe40000000000 */
[----:B0-----:R-:W-:Y:S01]  /*3740*/  IMAD.MOV.U32 R5, RZ, RZ, R13 ;  /* 0x000000ffff057224 */ /* 0x001fe200078e000d */
[----:B------:R-:W-:Y:S01]  /*3750*/  ISETP.GT.U32.AND P5, PT, R25, R14, PT ;  /* 0x0000000e1900720c */ /* 0x000fe20003fa4070 */
[----:B------:R-:W-:Y:S01]  /*3760*/  VIADD R9, R3, 0x45 ;  /* 0x0000004503097836 */ /* 0x000fe20000000000 */
[----:B------:R-:W-:Y:S01]  /*3770*/  IABS R8, R2 ;  /* 0x0000000200087213 */ /* 0x000fe20000000000 */
[----:B------:R-:W-:Y:S01]  /*3780*/  @!P0 IMAD.MOV R5, RZ, RZ, -R5 ;  /* 0x000000ffff058224 */ /* 0x000fe200078e0a05 */
[----:B------:R-:W-:Y:S01]  /*3790*/  ISETP.GT.U32.AND P0, PT, R25, R11, PT ;  /* 0x0000000b1900720c */ /* 0x000fe20003f04070 */
[----:B------:R-:W-:Y:S01]  /*37a0*/  VIADD R12, R3, 0x46 ;  /* 0x00000046030c7836 */ /* 0x000fe20000000000 */
[----:B------:R-:W-:Y:S01]  /*37b0*/  IABS R10, R9 ;  /* 0x00000009000a7213 */ /* 0x000fe20000000000 */
[----:B------:R-:W-:Y:S01]  /*37c0*/  IMAD.HI.U32 R13, R4, R8, RZ ;  /* 0x00000008040d7227 */ /* 0x000fe200078e00ff */
[----:B------:R0:W-:Y:S02]  /*37d0*/  STL [R1+0x10c], R5 ;  /* 0x00010c0501007387 */ /* 0x0001e40000100800 */
[----:B------:R-:W-:Y:S01]  /*37e0*/  IABS R15, R12 ;  /* 0x0000000c000f7213 */ /* 0x000fe20000000000 */
[----:B------:R-:W-:-:S02]  /*37f0*/  @!P3 IMAD.IADD R0, R0, 0x1, -R25 ;  /* 0x000000010000b824 */ /* 0x000fc400078e0a19 */
[----:B------:R-:W-:Y:S02]  /*3800*/  VIADD R6, R3, 0x44 ;  /* 0x0000004403067836 */ /* 0x000fe40000000000 */
[----:B------:R-:W-:Y:S01]  /*3810*/  IMAD.MOV R13, RZ, RZ, -R13 ;  /* 0x000000ffff0d7224 */ /* 0x000fe200078e0a0d */
[----:B------:R-:W-:Y:S01]  /*3820*/  ISETP.GT.U32.AND P3, PT, R25, R0, PT ;  /* 0x000000001900720c */ /* 0x000fe20003f64070 */
[--C-:B------:R-:W-:Y:S01]  /*3830*/  @!P0 IMAD.IADD R11, R11, 0x1, -R25.reuse ;  /* 0x000000010b0b8824 */ /* 0x100fe200078e0a19 */
[----:B------:R-:W-:Y:S01]  /*3840*/  IABS R7, R6 ;  /* 0x0000000600077213 */ /* 0x000fe20000000000 */
[----:B0-----:R-:W-:Y:S02]  /*3850*/  IMAD.MOV.U32 R5, RZ, RZ, R16 ;  /* 0x000000ffff057224 */ /* 0x001fe400078e0010 */
[----:B------:R-:W-:Y:S01]  /*3860*/  @!P5 IMAD.IADD R14, R14, 0x1, -R25 ;  /* 0x000000010e0ed824 */ /* 0x000fe200078e0a19 */
[C---:B------:R-:W-:Y:S01]  /*3870*/  ISETP.GT.U32.AND P0, PT, R25.reuse, R11, PT ;  /* 0x0000000b1900720c */ /* 0x040fe20003f04070 */
[----:B------:R-:W-:Y:S01]  /*3880*/  @!P1 IMAD.MOV R5, RZ, RZ, -R5 ;  /* 0x000000ffff059224 */ /* 0x000fe200078e0a05 */
[----:B------:R-:W-:Y:S01]  /*3890*/  ISETP.GE.AND P1, PT, R2, RZ, PT ;  /* 0x000000ff0200720c */ /* 0x000fe20003f26270 */
[----:B------:R-:W-:-:S02]  /*38a0*/  IMAD R2, R25, R13, R8 ;  /* 0x0000000d19027224 */ /* 0x000fc400078e0208 */
[C---:B------:R-:W-:Y:S01]  /*38b0*/  IMAD.HI.U32 R8, R4.reuse, R10, RZ ;  /* 0x0000000a04087227 */ /* 0x040fe200078e00ff */
[----:B------:R0:W-:Y:S02]  /*38c0*/  STL [R1+0x108], R5 ;  /* 0x0001080501007387 */ /* 0x0001e40000100800 */
[----:B------:R-:W-:Y:S01]  /*38d0*/  ISETP.GT.U32.AND P5, PT, R25, R2, PT ;  /* 0x000000021900720c */ /* 0x000fe20003fa4070 */
[----:B------:R-:W-:-:S04]  /*38e0*/  IMAD.HI.U32 R16, R4, R15, RZ ;  /* 0x0000000f04107227 */ /* 0x000fc800078e00ff */
[----:B------:R-:W-:-:S04]  /*38f0*/  IMAD.HI.U32 R13, R4, R7, RZ ;  /* 0x00000007040d7227 */ /* 0x000fc800078e00ff */
[----:B0-----:R-:W-:Y:S02]  /*3900*/  IMAD.MOV.U32 R5, RZ, RZ, R14 ;  /* 0x000000ffff057224 */ /* 0x001fe400078e000e */
[----:B------:R-:W-:Y:S02]  /*3910*/  IMAD.MOV R8, RZ, RZ, -R8 ;  /* 0x000000ffff087224 */ /* 0x000fe400078e0a08 */
[----:B------:R-:W-:Y:S02]  /*3920*/  @!P2 IMAD.MOV R5, RZ, RZ, -R5 ;  /* 0x000000ffff05a224 */ /* 0x000fe400078e0a05 */
[----:B------:R-:W-:Y:S02]  /*3930*/  IMAD.MOV R16, RZ, RZ, -R16 ;  /* 0x000000ffff107224 */ /* 0x000fe400078e0a10 */
[----:B------:R-:W-:Y:S01]  /*3940*/  IMAD.MOV R13, RZ, RZ, -R13 ;  /* 0x000000ffff0d7224 */ /* 0x000fe200078e0a0d */
[----:B------:R0:W-:Y:S01]  /*3950*/  STL [R1+0x104], R5 ;  /* 0x0001040501007387 */ /* 0x0001e20000100800 */
[----:B------:R-:W-:-:S02]  /*3960*/  IMAD R10, R25, R8, R10 ;  /* 0x00000008190a7224 */ /* 0x000fc400078e020a */
[--C-:B------:R-:W-:Y:S02]  /*3970*/  @!P0 IMAD.IADD R11, R11, 0x1, -R25.reuse ;  /* 0x000000010b0b8824 */ /* 0x100fe400078e0a19 */
[----:B------:R-:W-:Y:S01]  /*3980*/  VIADD R8, R3, 0x43 ;  /* 0x0000004303087836 */ /* 0x000fe20000000000 */
[C---:B------:R-:W-:Y:S01]  /*3990*/  ISETP.GT.U32.AND P0, PT, R25.reuse, R10, PT ;  /* 0x0000000a1900720c */ /* 0x040fe20003f04070 */
[----:B------:R-:W-:Y:S01]  /*39a0*/  @!P3 IMAD.IADD R0, R0, 0x1, -R25 ;  /* 0x000000010000b824 */ /* 0x000fe200078e0a19 */
[----:B------:R-:W-:Y:S01]  /*39b0*/  ISETP.GE.AND P3, PT, R12, RZ, PT ;  /* 0x000000ff0c00720c */ /* 0x000fe20003f66270 */
[C---:B------:R-:W-:Y:S02]  /*39c0*/  IMAD R12, R25.reuse, R16, R15 ;  /* 0x00000010190c7224 */ /* 0x040fe400078e020f */
[C---:B------:R-:W-:Y:S01]  /*39d0*/  IMAD R7, R25.reuse, R13, R7 ;  /* 0x0000000d19077224 */ /* 0x040fe200078e0207 */
[----:B------:R-:W-:Y:S01]  /*39e0*/  IABS R13, R8 ;  /* 0x00000008000d7213 */ /* 0x000fe20000000000 */
[----:B0-----:R-:W-:Y:S01]  /*39f0*/  IMAD.MOV.U32 R5, RZ, RZ, R11 ;  /* 0x000000ffff057224 */ /* 0x001fe200078e000b */
[----:B------:R-:W-:Y:S01]  /*3a00*/  ISETP.GT.U32.AND P2, PT, R25, R12, PT ;  /* 0x0000000c1900720c */ /* 0x000fe20003f44070 */
[----:B------:R-:W-:-:S02]  /*3a10*/  IMAD.MOV.U32 R14, RZ, RZ, R0 ;  /* 0x000000ffff0e7224 */ /* 0x000fc400078e0000 */
[----:B------:R-:W-:Y:S01]  /*3a20*/  @!P6 IMAD.MOV R5, RZ, RZ, -R5 ;  /* 0x000000ffff05e224 */ /* 0x000fe200078e0a05 */
[----:B------:R-:W-:Y:S01]  /*3a30*/  ISETP.GT.U32.AND P6, PT, R25, R7, PT ;  /* 0x000000071900720c */ /* 0x000fe20003fc4070 */
[----:B------:R-:W-:Y:S02]  /*3a40*/  @!P5 IMAD.IADD R2, R2, 0x1, -R25 ;  /* 0x000000010202d824 */ /* 0x000fe400078e0a19 */
[----:B------:R-:W-:Y:S02]  /*3a50*/  IMAD.MOV.U32 R0, RZ, RZ, R13 ;  /* 0x000000ffff007224 */ /* 0x000fe400078e000d */
[----:B------:R-:W-:Y:S01]  /*3a60*/  @!P4 IMAD.MOV R14, RZ, RZ, -R14 ;  /* 0x000000ffff0ec224 */ /* 0x000fe200078e0a0e */
[----:B------:R-:W-:Y:S01]  /*3a70*/  ISETP.GE.AND P4, PT, R9, RZ, PT ;  /* 0x000000ff0900720c */ /* 0x000fe20003f86270 */
[----:B------:R-:W-:Y:S01]  /*3a80*/  VIADD R9, R3, 0x42 ;  /* 0x0000004203097836 */ /* 0x000fe20000000000 */
[----:B------:R-:W-:Y:S01]  /*3a90*/  ISETP.GT.U32.AND P5, PT, R25, R2, PT ;  /* 0x000000021900720c */ /* 0x000fe20003fa4070 */
[----:B------:R-:W-:Y:S01]  /*3aa0*/  IMAD.HI.U32 R11, R4, R0, RZ ;  /* 0x00000000040b7227 */ /* 0x000fe200078e00ff */
[----:B------:R-:W-:Y:S02]  /*3ab0*/  STL [R1+0x100], R14 ;  /* 0x0001000e01007387 */ /* 0x000fe40000100800 */
[----:B------:R-:W-:Y:S01]  /*3ac0*/  IABS R16, R9 ;  /* 0x0000000900107213 */ /* 0x000fe20000000000 */
[----:B------:R-:W-:Y:S01]  /*3ad0*/  @!P0 IMAD.IADD R10, R10, 0x1, -R25 ;  /* 0x000000010a0a8824 */ /* 0x000fe200078e0a19 */
[----:B------:R0:W-:Y:S01]  /*3ae0*/  STL [R1+0xfc], R5 ;  /* 0x0000fc0501007387 */ /* 0x0001e20000100800 */
[----:B------:R-:W-:-:S02]  /*3af0*/  IMAD.MOV R11, RZ, RZ, -R11 ;  /* 0x000000ffff0b7224 */ /* 0x000fc400078e0a0b */
[--C-:B------:R-:W-:Y:S01]  /*3b00*/  @!P2 IMAD.IADD R12, R12, 0x1, -R25.reuse ;  /* 0x000000010c0ca824 */ /* 0x100fe200078e0a19 */
[----:B------:R-:W-:Y:S01]  /*3b10*/  ISETP.GE.AND P2, PT, R8, RZ, PT ;  /* 0x000000ff0800720c */ /* 0x000fe20003f46270 */
[----:B------:R-:W-:Y:S01]  /*3b20*/  @!P6 IMAD.IADD R7, R7, 0x1, -R25 ;  /* 0x000000010707e824 */ /* 0x000fe200078e0a19 */
[C---:B------:R-:W-:Y:S01]  /*3b30*/  ISETP.GT.U32.AND P6, PT, R25.reuse, R10, PT ;  /* 0x0000000a1900720c */ /* 0x040fe20003fc4070 */
[C---:B------:R-:W-:Y:S01]  /*3b40*/  IMAD R0, R25.reuse, R11, R0 ;  /* 0x0000000b19007224 */ /* 0x040fe200078e0200 */
[----:B------:R-:W-:Y:S01]  /*3b50*/  ISETP.GT.U32.AND P0, PT, R25, R12, PT ;  /* 0x0000000c1900720c */ /* 0x000fe20003f04070 */
[----:B------:R-:W-:-:S04]  /*3b60*/  IMAD.HI.U32 R11, R4, R16, RZ ;  /* 0x00000010040b7227 */ /* 0x000fc800078e00ff */
[----:B------:R-:W-:Y:S01]  /*3b70*/  @!P5 IMAD.IADD R2, R2, 0x1, -R25 ;  /* 0x000000010202d824 */ /* 0x000fe200078e0a19 */
[----:B------:R-:W-:Y:S01]  /*3b80*/  ISETP.GE.AND P5, PT, R6, RZ, PT ;  /* 0x000000ff0600720c */ /* 0x000fe20003fa6270 */
[----:B------:R-:W-:Y:S02]  /*3b90*/  IMAD.MOV R11, RZ, RZ, -R11 ;  /* 0x000000ffff0b7224 */ /* 0x000fe400078e0a0b */
[----:B0-----:R-:W-:Y:S02]  /*3ba0*/  IMAD.MOV.U32 R5, RZ, RZ, R2 ;  /* 0x000000ffff057224 */ /* 0x001fe400078e0002 */
[C---:B------:R-:W-:Y:S02]  /*3bb0*/  IMAD R16, R25.reuse, R11, R16 ;  /* 0x0000000b19107224 */ /* 0x040fe400078e0210 */
[----:B------:R-:W-:Y:S01]  /*3bc0*/  @!P1 IMAD.MOV R5, RZ, RZ, -R5 ;  /* 0x000000ffff059224 */ /* 0x000fe200078e0a05 */
[C---:B------:R-:W-:Y:S01]  /*3bd0*/  ISETP.GT.U32.AND P1, PT, R25.reuse, R7, PT ;  /* 0x000000071900720c */ /* 0x040fe20003f24070 */
[--C-:B------:R-:W-:Y:S01]  /*3be0*/  @!P6 IMAD.IADD R10, R10, 0x1, -R25.reuse ;  /* 0x000000010a0ae824 */ /* 0x100fe200078e0a19 */
[C---:B------:R-:W-:Y:S01]  /*3bf0*/  ISETP.GT.U32.AND P6, PT, R25.reuse, R16, PT ;  /* 0x000000101900720c */ /* 0x040fe20003fc4070 */
[----:B------:R-:W-:Y:S01]  /*3c00*/  @!P0 IMAD.IADD R12, R12, 0x1, -R25 ;  /* 0x000000010c0c8824 */ /* 0x000fe200078e0a19 */
[----:B------:R-:W-:Y:S01]  /*3c10*/  ISETP.GT.U32.AND P0, PT, R25, R0, PT ;  /* 0x000000001900720c */ /* 0x000fe20003f04070 */
[C---:B------:R-:W-:Y:S01]  /*3c20*/  VIADD R2, R3.reuse, 0x40 ;  /* 0x0000004003027836 */ /* 0x040fe20000000000 */
[----:B------:R0:W-:Y:S01]  /*3c30*/  STL [R1+0xf8], R5 ;  /* 0x0000f80501007387 */ /* 0x0001e20000100800 */
[----:B------:R-:W-:-:S02]  /*3c40*/  VIADD R6, R3, 0x41 ;  /* 0x0000004103067836 */ /* 0x000fc40000000000 */
[----:B------:R-:W-:Y:S01]  /*3c50*/  VIADD R8, R3, 0x3f ;  /* 0x0000003f03087836 */ /* 0x000fe20000000000 */
[----:B------:R-:W-:Y:S01]  /*3c60*/  IABS R14, R2 ;  /* 0x00000002000e7213 */ /* 0x000fe20000000000 */
[----:B------:R-:W-:Y:S01]  /*3c70*/  @!P4 IMAD.MOV R10, RZ, RZ, -R10 ;  /* 0x000000ffff0ac224 */ /* 0x000fe200078e0a0a */
[----:B------:R-:W-:Y:S01]  /*3c80*/  IABS R15, R6 ;  /* 0x00000006000f7213 */ /* 0x000fe20000000000 */
[--C-:B------:R-:W-:Y:S01]  /*3c90*/  @!P1 IMAD.IADD R7, R7, 0x1, -R25.reuse ;  /* 0x0000000107079824 */ /* 0x100fe200078e0a19 */
[----:B------:R-:W-:Y:S01]  /*3ca0*/  IABS R13, R8 ;  /* 0x00000008000d7213 */ /* 0x000fe20000000000 */
[----:B------:R-:W-:Y:S01]  /*3cb0*/  @!P6 IMAD.IADD R16, R16, 0x1, -R25 ;  /* 0x000000011010e824 */ /* 0x000fe200078e0a19 */
[----:B------:R-:W-:Y:S01]  /*3cc0*/  ISETP.GE.AND P1, PT, R9, RZ, PT ;  /* 0x000000ff0900720c */ /* 0x000fe20003f26270 */
[----:B0-----:R-:W-:Y:S02]  /*3cd0*/  IMAD.MOV.U32 R5, RZ, RZ, R12 ;  /* 0x000000ffff057224 */ /* 0x001fe400078e000c */
[----:B------:R-:W-:-:S04]  /*3ce0*/  IMAD.HI.U32 R9, R4, R14, RZ ;  /* 0x0000000e04097227 */ /* 0x000fc800078e00ff */
[----:B------:R-:W-:Y:S01]  /*3cf0*/  @!P0 IMAD.IADD R0, R0, 0x1, -R25 ;  /* 0x0000000100008824 */ /* 0x000fe200078e0a19 */
[----:B------:R-:W-:Y:S01]  /*3d00*/  ISETP.GE.AND P0, PT, R6, RZ, PT ;  /* 0x000000ff0600720c */ /* 0x000fe20003f06270 */
[----:B------:R-:W-:Y:S01]  /*3d10*/  @!P3 IMAD.MOV R5, RZ, RZ, -R5 ;  /* 0x000000ffff05b224 */ /* 0x000fe200078e0a05 */
[C---:B------:R-:W-:Y:S01]  /*3d20*/  ISETP.GT.U32.AND P3, PT, R25.reuse, R16, PT ;  /* 0x000000101900720c */ /* 0x040fe20003f64070 */
[C---:B------:R-:W-:Y:S01]  /*3d30*/  IMAD.HI.U32 R11, R4.reuse, R15, RZ ;  /* 0x0000000f040b7227 */ /* 0x040fe200078e00ff */
[----:B------:R-:W-:Y:S02]  /*3d40*/  ISETP.GT.U32.AND P6, PT, R25, R0, PT ;  /* 0x000000001900720c */ /* 0x000fe40003fc4070 */
[----:B------:R0:W-:Y:S01]  /*3d50*/  STL [R1+0xf4], R5 ;  /* 0x0000f40501007387 */ /* 0x0001e20000100800 */
[----:B------:R-:W-:-:S03]  /*3d60*/  IMAD.HI.U32 R6, R4, R13, RZ ;  /* 0x0000000d04067227 */ /* 0x000fc600078e00ff */
[----:B------:R1:W-:Y:S01]  /*3d70*/  STL [R1+0xf0], R10 ;  /* 0x0000f00a01007387 */ /* 0x0003e20000100800 */
[----:B------:R-:W-:Y:S02]  /*3d80*/  IMAD.MOV R9, RZ, RZ, -R9 ;  /* 0x000000ffff097224 */ /* 0x000fe400078e0a09 */
[----:B------:R-:W-:Y:S02]  /*3d90*/  IMAD.MOV R11, RZ, RZ, -R11 ;  /* 0x000000ffff0b7224 */ /* 0x000fe400078e0a0b */
[----:B------:R-:W-:Y:S02]  /*3da0*/  IMAD.MOV R6, RZ, RZ, -R6 ;  /* 0x000000ffff067224 */ /* 0x000fe400078e0a06 */
[C---:B------:R-:W-:Y:S02]  /*3db0*/  IMAD R14, R25.reuse, R9, R14 ;  /* 0x00000009190e7224 */ /* 0x040fe400078e020e */
[----:B0-----:R-:W-:Y:S02]  /*3dc0*/  IMAD.MOV.U32 R5, RZ, RZ, R7 ;  /* 0x000000ffff057224 */ /* 0x001fe400078e0007 */
[----:B------:R-:W-:-:S02]  /*3dd0*/  IMAD R15, R25, R11, R15 ;  /* 0x0000000b190f7224 */ /* 0x000fc400078e020f */
[C---:B------:R-:W-:Y:S02]  /*3de0*/  IMAD R13, R25.reuse, R6, R13 ;  /* 0x00000006190d7224 */ /* 0x040fe400078e020d */
[----:B------:R-:W-:Y:S01]  /*3df0*/  @!P5 IMAD.MOV R5, RZ, RZ, -R5 ;  /* 0x000000ffff05d224 */ /* 0x000fe200078e0a05 */
[C---:B------:R-:W-:Y:S01]  /*3e00*/  ISETP.GT.U32.AND P5, PT, R25.reuse, R14, PT ;  /* 0x0000000e1900720c */ /* 0x040fe20003fa4070 */
[--C-:B------:R-:W-:Y:S01]  /*3e10*/  @!P3 IMAD.IADD R16, R16, 0x1, -R25.reuse ;  /* 0x000000011010b824 */ /* 0x100fe200078e0a19 */
[----:B------:R-:W-:Y:S01]  /*3e20*/  ISETP.GT.U32.AND P4, PT, R25, R15, PT ;  /* 0x0000000f1900720c */ /* 0x000fe20003f84070 */
[----:B-1----:R-:W-:Y:S01]  /*3e30*/  VIADD R10, R3, 0x3d ;  /* 0x0000003d030a7836 */ /* 0x002fe20000000000 */
        /* <DEDUP_REMOVED lines=8> */
[--C-:B------:R-:W-:Y:S02]  /*3ec0*/  @!P5 IMAD.IADD R14, R14, 0x1, -R25.reuse ;  /* 0x000000010e0ed824 */ /* 0x100fe400078e0a19 */
[--C-:B------:R-:W-:Y:S01]  /*3ed0*/  @!P4 IMAD.IADD R15, R15, 0x1, -R25.reuse ;  /* 0x000000010f0fc824 */ /* 0x100fe200078e0a19 */
[----:B------:R-:W-:Y:S01]  /*3ee0*/  ISETP.GE.AND P4, PT, R8, RZ, PT ;  /* 0x000000ff0800720c */ /* 0x000fe20003f86270 */
        /* <DEDUP_REMOVED lines=8> */
[C---:B------:R-:W-:Y:S02]  /*3f70*/  IMAD R2, R25.reuse, R0, R2 ;  /* 0x0000000019027224 */ /* 0x040fe400078e0202 */
[C---:B------:R-:W-:Y:S02]  /*3f80*/  IMAD R6, R25.reuse, R9, R6 ;  /* 0x0000000919067224 */ /* 0x040fe400078e0206 */
[----:B------:R-:W-:Y:S01]  /*3f90*/  @!P3 IMAD.IADD R14, R14, 0x1, -R25 ;  /* 0x000000010e0eb824 */ /* 0x000fe200078e0a19 */
[----:B------:R-:W-:Y:S01]  /*3fa0*/  ISETP.GT.U32.AND P3, PT, R25, R2, PT ;  /* 0x000000021900720c */ /* 0x000fe20003f64070 */
[----:B------:R-:W-:-:S02]  /*3fb0*/  VIADD R8, R3, 0x3c ;  /* 0x0000003c03087836 */ /* 0x000fc40000000000 */
[----:B------:R-:W-:Y:S01]  /*3fc0*/  @!P5 IMAD.IADD R15, R15, 0x1, -R25 ;  /* 0x000000010f0fd824 */ /* 0x000fe200078e0a19 */
[----:B------:R-:W-:Y:S01]  /*3fd0*/  ISETP.GT.U32.AND P5, PT, R25, R6, PT ;  /* 0x000000061900720c */ /* 0x000fe20003fa4070 */
[----:B------:R-:W-:Y:S01]  /*3fe0*/  @!P2 IMAD.MOV R5, RZ, RZ, -R5 ;  /* 0x000000ffff05a224 */ /* 0x000fe200078e0a05 */
[----:B------:R-:W-:Y:S01]  /*3ff0*/  IABS R17, R8 ;  /* 0x0000000800117213 */ /* 0x000fe20000000000 */
[----:B------:R-:W-:Y:S01]  /*4000*/  VIADD R9, R3, 0x3b ;  /* 0x0000003b03097836 */ /* 0x000fe20000000000 */
[----:B------:R-:W-:Y:S01]  /*4010*/  ISETP.GT.U32.AND P2, PT, R25, R13, PT ;  /* 0x0000000d1900720c */ /* 0x000fe20003f44070 */
[----:B------:R-:W-:Y:S01]  /*4020*/  VIADD R0, R3, 0x3a ;  /* 0x0000003a03007836 */ /* 0x000fe20000000000 */
[----:B------:R0:W-:Y:S01]  /*4030*/  STL [R1+0xe8], R5 ;  /* 0x0000e80501007387 */ /* 0x0001e20000100800 */
[----:B------:R-:W-:Y:S01]  /*4040*/  IMAD.HI.U32 R18, R4, R17, RZ ;  /* 0x0000001104127227 */ /* 0x000fe200078e00ff */
[----:B------:R-:W-:-:S03]  /*4050*/  IABS R12, R9 ;  /* 0x00000009000c7213 */ /* 0x000fc60000000000 */
[--C-:B------:R-:W-:Y:S02]  /*4060*/  @!P3 IMAD.IADD R2, R2, 0x1, -R25.reuse ;  /* 0x000000010202b824 */ /* 0x100fe400078e0a19 */
[----:B------:R-:W-:Y:S02]  /*4070*/  IMAD.MOV R18, RZ, RZ, -R18 ;  /* 0x000000ffff127224 */ /* 0x000fe400078e0a12 */
[----:B------:R-:W-:Y:S01]  /*4080*/  @!P5 IMAD.IADD R6, R6, 0x1, -R25 ;  /* 0x000000010606d824 */ /* 0x000fe200078e0a19 */
[----:B------:R-:W-:Y:S01]  /*4090*/  ISETP.GE.AND P5, PT, R10, RZ, PT ;  /* 0x000000ff0a00720c */ /* 0x000fe20003fa6270 */
[----:B0-----:R-:W-:Y:S02]  /*40a0*/  IMAD.MOV.U32 R5, RZ, RZ, R16 ;  /* 0x000000ffff057224 */ /* 0x001fe400078e0010 */
[----:B------:R-:W-:Y:S01]  /*40b0*/  IMAD.HI.U32 R11, R4, R12, RZ ;  /* 0x0000000c040b7227 */ /* 0x000fe200078e00ff */
[----:B------:R-:W-:-:S03]  /*40c0*/  ISETP.GT.U32.AND P3, PT, R25, R6, PT ;  /* 0x000000061900720c */ /* 0x000fc60003f64070 */
[----:B------:R-:W-:Y:S01]  /*40d0*/  @!P1 IMAD.MOV R5, RZ, RZ, -R5 ;  /* 0x000000ffff059224 */ /* 0x000fe200078e0a05 */
[C---:B------:R-:W-:Y:S01]  /*40e0*/  ISETP.GT.U32.AND P1, PT, R25.reuse, R2, PT ;  /* 0x000000021900720c */ /* 0x040fe20003f24070 */
[----:B------:R-:W-:Y:S02]  /*40f0*/  IMAD R10, R25, R18, R17 ;  /* 0x00000012190a7224 */ /* 0x000fe400078e0211 */
[----:B------:R-:W-:Y:S01]  /*4100*/  @!P2 IMAD.IADD R13, R13, 0x1, -R25 ;  /* 0x000000010d0da824 */ /* 0x000fe200078e0a19 */
[----:B------:R0:W-:Y:S01]  /*4110*/  STL [R1+0xe4], R5 ;  /* 0x0000e40501007387 */ /* 0x0001e20000100800 */
[----:B------:R-:W-:Y:S01]  /*4120*/  IMAD.MOV R11, RZ, RZ, -R11 ;  /* 0x000000ffff0b7224 */ /* 0x000fe200078e0a0b */
[----:B------:R-:W-:Y:S01]  /*4130*/  ISETP.GE.AND P2, PT, R7, RZ, PT ;  /* 0x000000ff0700720c */ /* 0x000fe20003f46270 */
[----:B------:R-:W-:Y:S01]  /*4140*/  @!P0 IMAD.MOV R15, RZ, RZ, -R15 ;  /* 0x000000ffff0f8224 */ /* 0x000fe200078e0a0f */
[C---:B------:R-:W-:Y:S01]  /*4150*/  ISETP.GT.U32.AND P0, PT, R25.reuse, R10, PT ;  /* 0x0000000a1900720c */ /* 0x040fe20003f04070 */
[C---:B------:R-:W-:Y:S01]  /*4160*/  IMAD R12, R25.reuse, R11, R12 ;  /* 0x0000000b190c7224 */ /* 0x040fe200078e020c */
[----:B------:R-:W-:Y:S01]  /*4170*/  IABS R7, R0 ;  /* 0x0000000000077213 */ /* 0x000fe20000000000 */
[----:B------:R-:W-:Y:S01]  /*4180*/  @!P6 IMAD.MOV R14, RZ, RZ, -R14 ;  /* 0x000000ffff0ee224 */ /* 0x000fe200078e0a0e */
[----:B------:R-:W-:Y:S01]  /*4190*/  STL [R1+0xe0], R15 ;  /* 0x0000e00f01007387 */ /* 0x000fe20000100800 */
[----:B------:R-:W-:Y:S01]  /*41a0*/  @!P1 IMAD.IADD R2, R2, 0x1, -R25 ;  /* 0x0000000102029824 */ /* 0x000fe200078e0a19 */
[----:B------:R-:W-:Y:S01]  /*41b0*/  ISETP.GT.U32.AND P1, PT, R25, R12, PT ;  /* 0x0000000c1900720c */ /* 0x000fe20003f24070 */
[----:B0-----:R-:W-:Y:S01]  /*41c0*/  IMAD.MOV.U32 R5, RZ, RZ, R13 ;  /* 0x000000ffff057224 */ /* 0x001fe200078e000d */
[----:B------:R-:W-:Y:S01]  /*41d0*/  STL [R1+0xdc], R14 ;  /* 0x0000dc0e01007387 */ /* 0x000fe20000100800 */
[----:B------:R-:W-:Y:S01]  /*41e0*/  @!P3 IMAD.IADD R6, R6, 0x1, -R25 ;  /* 0x000000010606b824 */ /* 0x000fe200078e0a19 */
[----:B------:R-:W-:Y:S01]  /*41f0*/  ISETP.GE.AND P3, PT, R0, RZ, PT ;  /* 0x000000ff0000720c */ /* 0x000fe20003f66270 */
[----:B------:R-:W-:Y:S01]  /*4200*/  @!P4 IMAD.MOV R5, RZ, RZ, -R5 ;  /* 0x000000ffff05c224 */ /* 0x000fe200078e0a05 */
[----:B------:R-:W-:Y:S01]  /*4210*/  ISETP.GE.AND P4, PT, R9, RZ, PT ;  /* 0x000000ff0900720c */ /* 0x000fe20003f86270 */
[----:B------:R-:W-:Y:S01]  /*4220*/  IMAD.HI.U32 R9, R4, R7, RZ ;  /* 0x0000000704097227 */ /* 0x000fe200078e00ff */
[----:B------:R-:W-:-:S02]  /*4230*/  ISETP.GE.AND P6, PT, R8, RZ, PT ;  /* 0x000000ff0800720c */ /* 0x000fc40003fc6270 */
[----:B------:R0:W-:Y:S01]  /*4240*/  STL [R1+0xd8], R5 ;  /* 0x0000d80501007387 */ /* 0x0001e20000100800 */
[----:B------:R-:W-:Y:S02]  /*4250*/  IMAD.MOV R0, RZ, RZ, -R9 ;  /* 0x000000ffff007224 */ /* 0x000fe400078e0a09 */
[----:B------:R-:W-:Y:S02]  /*4260*/  @!P0 IMAD.IADD R10, R10, 0x1, -R25 ;  /* 0x000000010a0a8824 */ /* 0x000fe400078e0a19 */
[----:B------:R-:W-:Y:S02]  /*4270*/  VIADD R8, R3, 0x39 ;  /* 0x0000003903087836 */ /* 0x000fe40000000000 */
[C---:B------:R-:W-:Y:S01]  /*4280*/  IMAD R0, R25.reuse, R0, R7 ;  /* 0x0000000019007224 */ /* 0x040fe200078e0207 */
[----:B------:R-:W-:Y:S01]  /*4290*/  ISETP.GT.U32.AND P0, PT, R25, R10, PT ;  /* 0x0000000a1900720c */ /* 0x000fe20003f04070 */
[----:B------:R-:W-:Y:S01]  /*42a0*/  @!P1 IMAD.IADD R12, R12, 0x1, -R25 ;  /* 0x000000010c0c9824 */ /* 0x000fe200078e0a19 */
[----:B------:R-:W-:Y:S01]  /*42b0*/  IABS R9, R8 ;  /* 0x0000000800097213 */ /* 0x000fe20000000000 */
[----:B0-----:R-:W-:-:S02]  /*42c0*/  IMAD.MOV.U32 R5, RZ, RZ, R2 ;  /* 0x000000ffff057224 */ /* 0x001fc400078e0002 */
[----:B------:R-:W-:Y:S01]  /*42d0*/  IMAD.MOV.U32 R13, RZ, RZ, R6 ;  /* 0x000000ffff0d7224 */ /* 0x000fe200078e0006 */
[C---:B------:R-:W-:Y:S01]  /*42e0*/  ISETP.GT.U32.AND P1, PT, R25.reuse, R12, PT ;  /* 0x0000000c1900720c */ /* 0x040fe20003f24070 */
[----:B------:R-:W-:Y:S01]  /*42f0*/  @!P5 IMAD.MOV R5, RZ, RZ, -R5 ;  /* 0x000000ffff05d224 */ /* 0x000fe200078e0a05 */
[----:B------:R-:W-:Y:S01]  /*4300*/  ISETP.GT.U32.AND P5, PT, R25, R0, PT ;  /* 0x000000001900720c */ /* 0x000fe20003fa4070 */
[----:B------:R-:W-:-:S04]  /*4310*/  IMAD.HI.U32 R6, R4, R9, RZ ;  /* 0x0000000904067227 */ /* 0x000fc800078e00ff */
[----:B------:R-:W-:Y:S01]  /*4320*/  @!P2 IMAD.MOV R13, RZ, RZ, -R13 ;  /* 0x000000ffff0da224 */ /* 0x000fe200078e0a0d */
[----:B------:R-:W-:Y:S01]  /*4330*/  ISETP.GE.AND P2, PT, R8, RZ, PT ;  /* 0x000000ff0800720c */ /* 0x000fe20003f46270 */
[----:B------:R-:W-:Y:S02]  /*4340*/  VIADD R2, R3, 0x38 ;  /* 0x0000003803027836 */ /* 0x000fe40000000000 */
[----:B------:R-:W-:Y:S01]  /*4350*/  IMAD.MOV R6, RZ, RZ, -R6 ;  /* 0x000000ffff067224 */ /* 0x000fe200078e0a06 */
[----:B------:R0:W-:Y:S01]  /*4360*/  STL [R1+0xd4], R13 ;  /* 0x0000d40d01007387 */ /* 0x0001e20000100800 */
[----:B------:R-:W-:Y:S01]  /*4370*/  @!P0 IMAD.IADD R10, R10, 0x1, -R25 ;  /* 0x000000010a0a8824 */ /* 0x000fe200078e0a19 */
[----:B------:R-:W-:Y:S01]  /*4380*/  IABS R7, R2 ;  /* 0x0000000200077213 */ /* 0x000fe20000000000 */
[C---:B------:R-:W-:Y:S01]  /*4390*/  IMAD R9, R25.reuse, R6, R9 ;  /* 0x0000000619097224 */ /* 0x040fe200078e0209 */
[----:B------:R1:W-:Y:S01]  /*43a0*/  STL [R1+0xd0], R5 ;  /* 0x0000d00501007387 */ /* 0x0003e20000100800 */
[--C-:B------:R-:W-:Y:S01]  /*43b0*/  @!P5 IMAD.IADD R0, R0, 0x1, -R25.reuse ;  /* 0x000000010000d824 */ /* 0x100fe200078e0a19 */
[----:B------:R-:W-:Y:S01]  /*43c0*/  ISETP.GE.AND P0, PT, R2, RZ, PT ;  /* 0x000000ff0200720c */ /* 0x000fe20003f06270 */
[----:B------:R-:W-:Y:S01]  /*43d0*/  @!P1 IMAD.IADD R12, R12, 0x1, -R25 ;  /* 0x000000010c0c9824 */ /* 0x000fe200078e0a19 */
[C---:B------:R-:W-:Y:S01]  /*43e0*/  ISETP.GT.U32.AND P1, PT, R25.reuse, R9, PT ;  /* 0x000000091900720c */ /* 0x040fe20003f24070 */
[----:B------:R-:W-:Y:S01]  /*43f0*/  IMAD.HI.U32 R11, R4, R7, RZ ;  /* 0x00000007040b7227 */ /* 0x000fe200078e00ff */
[----:B------:R-:W-:-:S03]  /*4400*/  ISETP.GT.U32.AND P5, PT, R25, R0, PT ;  /* 0x000000001900720c */ /* 0x000fc60003fa4070 */
[----:B0-----:R-:W-:Y:S02]  /*4410*/  VIADD R13, R3, 0x37 ;  /* 0x00000037030d7836 */ /* 0x001fe40000000000 */
[----:B-1----:R-:W-:Y:S02]  /*4420*/  IMAD.MOV.U32 R5, RZ, RZ, R10 ;  /* 0x000000ffff057224 */ /* 0x002fe400078e000a */
[----:B------:R-:W-:Y:S01]  /*4430*/  IMAD.MOV R11, RZ, RZ, -R11 ;  /* 0x000000ffff0b7224 */ /* 0x000fe200078e0a0b */
[----:B------:R-:W-:Y:S01]  /*4440*/  IABS R8, R13 ;  /* 0x0000000d00087213 */ /* 0x000fe20000000000 */
[----:B------:R-:W-:Y:S01]  /*4450*/  @!P6 IMAD.MOV R5, RZ, RZ, -R5 ;  /* 0x000000ffff05e224 */ /* 0x000fe200078e0a05 */
[----:B------:R-:W-:Y:S01]  /*4460*/  ISETP.GE.AND P6, PT, R13, RZ, PT ;  /* 0x000000ff0d00720c */ /* 0x000fe20003fc6270 */
[----:B------:R-:W-:Y:S02]  /*4470*/  VIADD R2, R3, 0x36 ;  /* 0x0000003603027836 */ /* 0x000fe40000000000 */
[----:B------:R-:W-:Y:S01]  /*4480*/  IMAD.HI.U32 R10, R4, R8, RZ ;  /* 0x00000008040a7227 */ /* 0x000fe200078e00ff */
[----:B------:R0:W-:Y:S02]  /*4490*/  STL [R1+0xcc], R5 ;  /* 0x0000cc0501007387 */ /* 0x0001e40000100800 */
[----:B------:R-:W-:Y:S01]  /*44a0*/  IABS R6, R2 ;  /* 0x0000000200067213 */ /* 0x000fe20000000000 */
[----:B------:R-:W-:-:S02]  /*44b0*/  IMAD R7, R25, R11, R7 ;  /* 0x0000000b19077224 */ /* 0x000fc400078e0207 */
[----:B------:R-:W-:Y:S02]  /*44c0*/  IMAD.MOV R10, RZ, RZ, -R10 ;  /* 0x000000ffff0a7224 */ /* 0x000fe400078e0a0a */
[--C-:B------:R-:W-:Y:S01]  /*44d0*/  @!P5 IMAD.IADD R0, R0, 0x1, -R25.reuse ;  /* 0x000000010000d824 */ /* 0x100fe200078e0a19 */
[----:B------:R-:W-:Y:S01]  /*44e0*/  ISETP.GT.U32.AND P5, PT, R25, R7, PT ;  /* 0x000000071900720c */ /* 0x000fe20003fa4070 */
[----:B------:R-:W-:Y:S02]  /*44f0*/  @!P1 IMAD.IADD R9, R9, 0x1, -R25 ;  /* 0x0000000109099824 */ /* 0x000fe400078e0a19 */
[----:B0-----:R-:W-:Y:S02]  /*4500*/  IMAD.MOV.U32 R5, RZ, RZ, R12 ;  /* 0x000000ffff057224 */ /* 0x001fe400078e000c */
[----:B------:R-:W-:Y:S01]  /*4510*/  VIADD R11, R3, 0x35 ;  /* 0x00000035030b7836 */ /* 0x000fe20000000000 */
[C---:B------:R-:W-:Y:S01]  /*4520*/  ISETP.GT.U32.AND P1, PT, R25.reuse, R9, PT ;  /* 0x000000091900720c */ /* 0x040fe20003f24070 */
[----:B------:R-:W-:Y:S01]  /*4530*/  @!P4 IMAD.MOV R5, RZ, RZ, -R5 ;  /* 0x000000ffff05c224 */ /* 0x000fe200078e0a05 */
[----:B------:R-:W-:Y:S01]  /*4540*/  ISETP.GE.AND P4, PT, R2, RZ, PT ;  /* 0x000000ff0200720c */ /* 0x000fe20003f86270 */
[----:B------:R-:W-:Y:S01]  /*4550*/  IMAD R2, R25, R10, R8 ;  /* 0x0000000a19027224 */ /* 0x000fe200078e0208 */
[----:B------:R-:W-:Y:S01]  /*4560*/  IABS R15, R11 ;  /* 0x0000000b000f7213 */ /* 0x000fe20000000000 */
[----:B------:R-:W-:Y:S01]  /*4570*/  IMAD.HI.U32 R8, R4, R6, RZ ;  /* 0x0000000604087227 */ /* 0x000fe200078e00ff */
[----:B------:R0:W-:Y:S03]  /*4580*/  STL [R1+0xc8], R5 ;  /* 0x0000c80501007387 */ /* 0x0001e60000100800 */
[----:B------:R-:W-:-:S02]  /*4590*/  @!P5 IMAD.IADD R7, R7, 0x1, -R25 ;  /* 0x000000010707d824 */ /* 0x000fc400078e0a19 */
[----:B------:R-:W-:-:S03]  /*45a0*/  IMAD.HI.U32 R10, R4, R15, RZ ;  /* 0x0000000f040a7227 */ /* 0x000fc600078e00ff */
[----:B------:R-:W-:Y:S01]  /*45b0*/  ISETP.GT.U32.AND P5, PT, R25, R7, PT ;  /* 0x000000071900720c */ /* 0x000fe20003fa4070 */
[----:B------:R-:W-:Y:S02]  /*45c0*/  @!P1 IMAD.IADD R9, R9, 0x1, -R25 ;  /* 0x0000000109099824 */ /* 0x000fe400078e0a19 */
[----:B0-----:R-:W-:Y:S02]  /*45d0*/  IMAD.MOV.U32 R5, RZ, RZ, R0 ;  /* 0x000000ffff057224 */ /* 0x001fe400078e0000 */
[----:B------:R-:W-:Y:S02]  /*45e0*/  IMAD.MOV R0, RZ, RZ, -R8 ;  /* 0x000000ffff007224 */ /* 0x000fe400078e0a08 */
[----:B------:R-:W-:Y:S01]  /*45f0*/  @!P3 IMAD.MOV R5, RZ, RZ, -R5 ;  /* 0x000000ffff05b224 */ /* 0x000fe200078e0a05 */
[C---:B------:R-:W-:Y:S01]  /*4600*/  ISETP.GT.U32.AND P3, PT, R25.reuse, R2, PT ;  /* 0x000000021900720c */ /* 0x040fe20003f64070 */
[----:B------:R-:W-:Y:S02]  /*4610*/  IMAD R6, R25, R0, R6 ;  /* 0x0000000019067224 */ /* 0x000fe400078e0206 */
[----:B------:R-:W-:Y:S01]  /*4620*/  VIADD R8, R3, 0x34 ;  /* 0x0000003403087836 */ /* 0x000fe20000000000 */
[----:B------:R0:W-:Y:S01]  /*4630*/  STL [R1+0xc4], R5 ;  /* 0x0000c40501007387 */ /* 0x0001e20000100800 */
[----:B------:R-:W-:Y:S01]  /*4640*/  IMAD.MOV R10, RZ, RZ, -R10 ;  /* 0x000000ffff0a7224 */ /* 0x000fe200078e0a0a */
[----:B------:R-:W-:Y:S01]  /*4650*/  ISETP.GT.U32.AND P1, PT, R25, R6, PT ;  /* 0x000000061900720c */ /* 0x000fe20003f24070 */
[----:B------:R-:W-:Y:S01]  /*4660*/  @!P5 IMAD.IADD R7, R7, 0x1, -R25 ;  /* 0x000000010707d824 */ /* 0x000fe200078e0a19 */
[----:B------:R-:W-:Y:S01]  /*4670*/  IABS R14, R8 ;  /* 0x00000008000e7213 */ /* 0x000fe20000000000 */
[----:B------:R-:W-:Y:S01]  /*4680*/  VIADD R0, R3, 0x33 ;  /* 0x0000003303007836 */ /* 0x000fe20000000000 */
[----:B------:R-:W-:Y:S01]  /*4690*/  ISETP.GE.AND P5, PT, R8, RZ, PT ;  /* 0x000000ff0800720c */ /* 0x000fe20003fa6270 */
[----:B------:R-:W-:-:S02]  /*46a0*/  IMAD R15, R25, R10, R15 ;  /* 0x0000000a190f7224 */ /* 0x000fc400078e020f */
[----:B------:R-:W-:Y:S01]  /*46b0*/  @!P3 IMAD.IADD R2, R2, 0x1, -R25 ;  /* 0x000000010202b824 */ /* 0x000fe200078e0a19 */
[----:B------:R-:W-:Y:S01]  /*46c0*/  IABS R12, R0 ;  /* 0x00000000000c7213 */ /* 0x000fe20000000000 */
[----:B0-----:R-:W-:Y:S02]  /*46d0*/  IMAD.MOV.U32 R5, RZ, RZ, R9 ;  /* 0x000000ffff057224 */ /* 0x001fe400078e0009 */
[----:B------:R-:W-:Y:S01]  /*46e0*/  IMAD.HI.U32 R9, R4, R14, RZ ;  /* 0x0000000e04097227 */ /* 0x000fe200078e00ff */
[----:B------:R-:W-:-:S03]  /*46f0*/  ISETP.GT.U32.AND P3, PT, R25, R2, PT ;  /* 0x000000021900720c */ /* 0x000fc60003f64070 */
[----:B------:R-:W-:Y:S02]  /*4700*/  IMAD.MOV R9, RZ, RZ, -R9 ;  /* 0x000000ffff097224 */ /* 0x000fe400078e0a09 */
[----:B------:R-:W-:Y:S02]  /*4710*/  @!P1 IMAD.IADD R6, R6, 0x1, -R25 ;  /* 0x0000000106069824 */ /* 0x000fe400078e0a19 */
[C---:B------:R-:W-:Y:S02]  /*4720*/  IMAD R14, R25.reuse, R9, R14 ;  /* 0x00000009190e7224 */ /* 0x040fe400078e020e */
[----:B------:R-:W-:Y:S01]  /*4730*/  IMAD.MOV.U32 R13, RZ, RZ, R7 ;  /* 0x000000ffff0d7224 */ /* 0x000fe200078e0007 */
[----:B------:R-:W-:Y:S01]  /*4740*/  ISETP.GT.U32.AND P1, PT, R25, R6, PT ;  /* 0x000000061900720c */ /* 0x000fe20003f24070 */
[----:B------:R-:W-:Y:S01]  /*4750*/  @!P2 IMAD.MOV R5, RZ, RZ, -R5 ;  /* 0x000000ffff05a224 */ /* 0x000fe200078e0a05 */
[----:B------:R-:W-:Y:S01]  /*4760*/  ISETP.GE.AND P2, PT, R11, RZ, PT ;  /* 0x000000ff0b00720c */ /* 0x000fe20003f46270 */
[----:B------:R-:W-:Y:S01]  /*4770*/  @!P3 IMAD.IADD R2, R2, 0x1, -R25 ;  /* 0x000000010202b824 */ /* 0x000fe200078e0a19 */
[C---:B------:R-:W-:Y:S01]  /*4780*/  ISETP.GT.U32.AND P3, PT, R25.reuse, R15, PT ;  /* 0x0000000f1900720c */ /* 0x040fe20003f64070 */
[----:B------:R-:W-:Y:S01]  /*4790*/  @!P0 IMAD.MOV R13, RZ, RZ, -R13 ;  /* 0x000000ffff0d8224 */ /* 0x000fe200078e0a0d */
[----:B------:R-:W-:Y:S01]  /*47a0*/  ISETP.GT.U32.AND P0, PT, R25, R14, PT ;  /* 0x0000000e1900720c */ /* 0x000fe20003f04070 */
[----:B------:R0:W-:Y:S01]  /*47b0*/  STL [R1+0xc0], R5 ;  /* 0x0000c00501007387 */ /* 0x0001e20000100800 */
[----:B------:R-:W-:-:S03]  /*47c0*/  IMAD.HI.U32 R11, R4, R12, RZ ;  /* 0x0000000c040b7227 */ /* 0x000fc600078e00ff */
[----:B------:R1:W-:Y:S01]  /*47d0*/  STL [R1+0xbc], R13 ;  /* 0x0000bc0d01007387 */ /* 0x0003e20000100800 */
[----:B------:R-:W-:Y:S02]  /*47e0*/  IMAD.MOV R8, RZ, RZ, -R11 ;  /* 0x000000ffff087224 */ /* 0x000fe400078e0a0b */
[----:B------:R-:W-:Y:S02]  /*47f0*/  VIADD R7, R3, 0x32 ;  /* 0x0000003203077836 */ /* 0x000fe40000000000 */
[----:B------:R-:W-:Y:S02]  /*4800*/  @!P1 IMAD.IADD R6, R6, 0x1, -R25 ;  /* 0x0000000106069824 */ /* 0x000fe400078e0a19 */
[----:B0-----:R-:W-:Y:S01]  /*4810*/  IMAD.MOV.U32 R5, RZ, RZ, R2 ;  /* 0x000000ffff057224 */ /* 0x001fe200078e0002 */
[----:B------:R-:W-:Y:S01]  /*4820*/  IABS R2, R7 ;  /* 0x0000000700027213 */ /* 0x000fe20000000000 */
[----:B------:R-:W-:Y:S02]  /*4830*/  IMAD R12, R25, R8, R12 ;  /* 0x00000008190c7224 */ /* 0x000fe400078e020c */
[----:B------:R-:W-:Y:S01]  /*4840*/  @!P6 IMAD.MOV R5, RZ, RZ, -R5 ;  /* 0x000000ffff05e224 */ /* 0x000fe200078e0a05 */
[----:B------:R-:W-:Y:S01]  /*4850*/  ISETP.GE.AND P6, PT, R0, RZ, PT ;  /* 0x000000ff0000720c */ /* 0x000fe20003fc6270 */
[----:B-1----:R-:W-:Y:S01]  /*4860*/  VIADD R13, R3, 0x31 ;  /* 0x00000031030d7836 */ /* 0x002fe20000000000 */
[----:B------:R-:W-:Y:S01]  /*4870*/  ISETP.GT.U32.AND P1, PT, R25, R12, PT ;  /* 0x0000000c1900720c */ /* 0x000fe20003f24070 */
[--C-:B------:R-:W-:Y:S01]  /*4880*/  @!P3 IMAD.IADD R15, R15, 0x1, -R25.reuse ;  /* 0x000000010f0fb824 */ /* 0x100fe200078e0a19 */
[----:B------:R0:W-:Y:S01]  /*4890*/  STL [R1+0xb8], R5 ;  /* 0x0000b80501007387 */ /* 0x0001e20000100800 */
[----:B------:R-:W-:Y:S01]  /*48a0*/  @!P0 IMAD.IADD R14, R14, 0x1, -R25 ;  /* 0x000000010e0e8824 */ /* 0x000fe200078e0a19 */
[----:B------:R-:W-:Y:S01]  /*48b0*/  IABS R0, R13 ;  /* 0x0000000d00007213 */ /* 0x000fe20000000000 */
[----:B------:R-:W-:Y:S01]  /*48c0*/  VIADD R11, R3, 0x30 ;  /* 0x00000030030b7836 */ /* 0x000fe20000000000 */
[----:B------:R-:W-:Y:S01]  /*48d0*/  ISETP.GE.AND P3, PT, R7, RZ, PT ;  /* 0x000000ff0700720c */ /* 0x000fe20003f66270 */
[----:B------:R-:W-:Y:S01]  /*48e0*/  IMAD.HI.U32 R7, R4, R2, RZ ;  /* 0x0000000204077227 */ /* 0x000fe200078e00ff */
[----:B------:R-:W-:-:S02]  /*48f0*/  ISETP.GT.U32.AND P0, PT, R25, R15, PT ;  /* 0x0000000f1900720c */ /* 0x000fc40003f04070 */
[----:B------:R-:W-:Y:S01]  /*4900*/  IABS R8, R11 ;  /* 0x0000000b00087213 */ /* 0x000fe20000000000 */
[----:B------:R-:W-:Y:S02]  /*4910*/  IMAD.MOV R7, RZ, RZ, -R7 ;  /* 0x000000ffff077224 */ /* 0x000fe400078e0a07 */
[----:B0-----:R-:W-:Y:S02]  /*4920*/  IMAD.MOV.U32 R5, RZ, RZ, R6 ;  /* 0x000000ffff057224 */ /* 0x001fe400078e0006 */
[----:B------:R-:W-:-:S04]  /*4930*/  IMAD.HI.U32 R6, R4, R0, RZ ;  /* 0x0000000004067227 */ /* 0x000fc800078e00ff */
[----:B------:R-:W-:Y:S01]  /*4940*/  @!P4 IMAD.MOV R5, RZ, RZ, -R5 ;  /* 0x000000ffff05c224 */ /* 0x000fe200078e0a05 */
[C---:B------:R-:W-:Y:S01]  /*4950*/  ISETP.GT.U32.AND P4, PT, R25.reuse, R14, PT ;  /* 0x0000000e1900720c */ /* 0x040fe20003f84070 */
[----:B------:R-:W-:Y:S02]  /*4960*/  IMAD.MOV R6, RZ, RZ, -R6 ;  /* 0x000000ffff067224 */ /* 0x000fe400078e0a06 */
[C---:B------:R-:W-:Y:S01]  /*4970*/  IMAD R2, R25.reuse, R7, R2 ;  /* 0x0000000719027224 */ /* 0x040fe200078e0202 */
[----:B------:R0:W-:Y:S01]  /*4980*/  STL [R1+0xb4], R5 ;  /* 0x0000b40501007387 */ /* 0x0001e20000100800 */
[----:B------:R-:W-:Y:S02]  /*4990*/  IMAD R0, R25, R6, R0 ;  /* 0x0000000619007224 */ /* 0x000fe400078e0200 */
[--C-:B------:R-:W-:Y:S02]  /*49a0*/  @!P1 IMAD.IADD R12, R12, 0x1, -R25.reuse ;  /* 0x000000010c0c9824 */ /* 0x100fe400078e0a19 */
[--C-:B------:R-:W-:Y:S01]  /*49b0*/  @!P0 IMAD.IADD R15, R15, 0x1, -R25.reuse ;  /* 0x000000010f0f8824 */ /* 0x100fe200078e0a19 */
[----:B------:R-:W-:Y:S01]  /*49c0*/  ISETP.GT.U32.AND P0, PT, R25, R2, PT ;  /* 0x000000021900720c */ /* 0x000fe20003f04070 */
[----:B------:R-:W-:Y:S01]  /*49d0*/  VIADD R7, R3, 0x2f ;  /* 0x0000002f03077836 */ /* 0x000fe20000000000 */
[C---:B------:R-:W-:Y:S01]  /*49e0*/  ISETP.GT.U32.AND P1, PT, R25.reuse, R12, PT ;  /* 0x0000000c1900720c */ /* 0x040fe20003f24070 */
[----:B------:R-:W-:Y:S01]  /*49f0*/  @!P4 IMAD.IADD R14, R14, 0x1, -R25 ;  /* 0x000000010e0ec824 */ /* 0x000fe200078e0a19 */
[----:B------:R-:W-:Y:S01]  /*4a00*/  ISETP.GT.U32.AND P4, PT, R25, R0, PT ;  /* 0x000000001900720c */ /* 0x000fe20003f84070 */
[----:B0-----:R-:W-:Y:S01]  /*4a10*/  IMAD.MOV.U32 R5, RZ, RZ, R15 ;  /* 0x000000ffff057224 */ /* 0x001fe200078e000f */
[----:B------:R-:W-:Y:S01]  /*4a20*/  IABS R9, R7 ;  /* 0x0000000700097213 */ /* 0x000fe20000000000 */
[----:B------:R-:W-:-:S04]  /*4a30*/  IMAD.HI.U32 R6, R4, R8, RZ ;  /* 0x0000000804067227 */ /* 0x000fc800078e00ff */
[----:B------:R-:W-:Y:S01]  /*4a40*/  @!P2 IMAD.MOV R5, RZ, RZ, -R5 ;  /* 0x000000ffff05a224 */ /* 0x000fe200078e0a05 */
[----:B------:R-:W-:Y:S01]  /*4a50*/  ISETP.GE.AND P2, PT, R11, RZ, PT ;  /* 0x000000ff0b00720c */ /* 0x000fe20003f46270 */
[--C-:B------:R-:W-:Y:S02]  /*4a60*/  @!P0 IMAD.IADD R2, R2, 0x1, -R25.reuse ;  /* 0x0000000102028824 */ /* 0x100fe400078e0a19 */
[--C-:B------:R-:W-:Y:S01]  /*4a70*/  @!P1 IMAD.IADD R12, R12, 0x1, -R25.reuse ;  /* 0x000000010c0c9824 */ /* 0x100fe200078e0a19 */
[----:B------:R0:W-:Y:S01]  /*4a80*/  STL [R1+0xb0], R5 ;  /* 0x0000b00501007387 */ /* 0x0001e20000100800 */
[----:B------:R-:W-:Y:S01]  /*4a90*/  @!P4 IMAD.IADD R0, R0, 0x1, -R25 ;  /* 0x000000010000c824 */ /* 0x000fe200078e0a19 */
[----:B------:R-:W-:Y:S01]  /*4aa0*/  ISETP.GT.U32.AND P0, PT, R25, R2, PT ;  /* 0x000000021900720c */ /* 0x000fe20003f04070 */
[----:B------:R-:W-:Y:S01]  /*4ab0*/  IMAD.MOV R6, RZ, RZ, -R6 ;  /* 0x000000ffff067224 */ /* 0x000fe200078e0a06 */
[----:B------:R-:W-:Y:S01]  /*4ac0*/  ISETP.GE.AND P1, PT, R13, RZ, PT ;  /* 0x000000ff0d00720c */ /* 0x000fe20003f26270 */
[----:B------:R-:W-:Y:S01]  /*4ad0*/  IMAD.HI.U32 R11, R4, R9, RZ ;  /* 0x00000009040b7227 */ /* 0x000fe200078e00ff */
[----:B------:R-:W-:-:S03]  /*4ae0*/  ISETP.GT.U32.AND P4, PT, R25, R0, PT ;  /* 0x000000001900720c */ /* 0x000fc60003f84070 */
[----:B------:R-:W-:Y:S02]  /*4af0*/  IMAD R8, R25, R6, R8 ;  /* 0x0000000619087224 */ /* 0x000fe400078e0208 */
[----:B0-----:R-:W-:Y:S02]  /*4b00*/  IMAD.MOV.U32 R5, RZ, RZ, R12 ;  /* 0x000000ffff057224 */ /* 0x001fe400078e000c */
[----:B------:R-:W-:Y:S02]  /*4b10*/  IMAD.MOV R11, RZ, RZ, -R11 ;  /* 0x000000ffff0b7224 */ /* 0x000fe400078e0a0b */
[----:B------:R-:W-:Y:S01]  /*4b20*/  @!P6 IMAD.MOV R5, RZ, RZ, -R5 ;  /* 0x000000ffff05e224 */ /* 0x000fe200078e0a05 */
[----:B------:R-:W-:Y:S01]  /*4b30*/  ISETP.GE.AND P6, PT, R7, RZ, PT ;  /* 0x000000ff0700720c */ /* 0x000fe20003fc6270 */
[----:B------:R-:W-:Y:S01]  /*4b40*/  @!P5 IMAD.MOV R14, RZ, RZ, -R14 ;  /* 0x000000ffff0ed224 */ /* 0x000fe200078e0a0e */
[C---:B------:R-:W-:Y:S01]  /*4b50*/  ISETP.GT.U32.AND P5, PT, R25.reuse, R8, PT ;  /* 0x000000081900720c */ /* 0x040fe20003fa4070 */
[----:B------:R-:W-:-:S02]  /*4b60*/  IMAD R7, R25, R11, R9 ;  /* 0x0000000b19077224 */ /* 0x000fc400078e0209 */
[--C-:B------:R-:W-:Y:S01]  /*4b70*/  @!P0 IMAD.IADD R2, R2, 0x1, -R25.reuse ;  /* 0x0000000102028824 */ /* 0x100fe200078e0a19 */
[----:B------:R-:W-:Y:S01]  /*4b80*/  STL [R1+0xac], R14 ;  /* 0x0000ac0e01007387 */ /* 0x000fe20000100800 */
[--C-:B------:R-:W-:Y:S01]  /*4b90*/  @!P4 IMAD.IADD R0, R0, 0x1, -R25.reuse ;  /* 0x000000010000c824 */ /* 0x100fe200078e0a19 */
[----:B------:R-:W-:Y:S01]  /*4ba0*/  ISETP.GT.U32.AND P4, PT, R25, R7, PT ;  /* 0x000000071900720c */ /* 0x000fe20003f84070 */
[C---:B------:R-:W-:Y:S01]  /*4bb0*/  VIADD R10, R3.reuse, 0x2e ;  /* 0x0000002e030a7836 */ /* 0x040fe20000000000 */
[----:B------:R0:W-:Y:S01]  /*4bc0*/  STL [R1+0xa8], R5 ;  /* 0x0000a80501007387 */ /* 0x0001e20000100800 */
[C---:B------:R-:W-:Y:S02]  /*4bd0*/  VIADD R9, R3.reuse, 0x2c ;  /* 0x0000002c03097836 */ /* 0x040fe40000000000 */
[C---:B------:R-:W-:Y:S01]  /*4be0*/  VIADD R18, R3.reuse, 0x28 ;  /* 0x0000002803127836 */ /* 0x040fe20000000000 */
[----:B------:R-:W-:Y:S01]  /*4bf0*/  IABS R13, R10 ;  /* 0x0000000a000d7213 */ /* 0x000fe20000000000 */
[----:B------:R-:W-:Y:S01]  /*4c00*/  @!P5 IMAD.IADD R8, R8, 0x1, -R25 ;  /* 0x000000010808d824 */ /* 0x000fe200078e0a19 */
[----:B------:R-:W-:Y:S01]  /*4c10*/  ISETP.GE.AND P0, PT, R10, RZ, PT ;  /* 0x000000ff0a00720c */ /* 0x000fe20003f06270 */
[----:B------:R-:W-:Y:S01]  /*4c20*/  VIADD R10, R3, 0x2d ;  /* 0x0000002d030a7836 */ /* 0x000fe20000000000 */
[----:B------:R-:W-:Y:S01]  /*4c30*/  IABS R19, R9 ;  /* 0x0000000900137213 */ /* 0x000fe20000000000 */
[----:B------:R-:W-:Y:S01]  /*4c40*/  IMAD.HI.U32 R6, R4, R13, RZ ;  /* 0x0000000d04067227 */ /* 0x000fe200078e00ff */
[----:B------:R-:W-:-:S02]  /*4c50*/  ISETP.GT.U32.AND P5, PT, R25, R8, PT ;  /* 0x000000081900720c */ /* 0x000fc40003fa4070 */
[----:B------:R-:W-:Y:S01]  /*4c60*/  IABS R20, R10 ;  /* 0x0000000a00147213 */ /* 0x000fe20000000000 */
[----:B0-----:R-:W-:Y:S02]  /*4c70*/  IMAD.MOV.U32 R5, RZ, RZ, R2 ;  /* 0x000000ffff057224 */ /* 0x001fe400078e0002 */
[----:B------:R-:W-:Y:S01]  /*4c80*/  @!P4 IMAD.IADD R7, R7, 0x1, -R25 ;  /* 0x000000010707c824 */ /* 0x000fe200078e0a19 */
[----:B------:R-:W-:Y:S01]  /*4c90*/  ISETP.GE.AND P4, PT, R10, RZ, PT ;  /* 0x000000ff0a00720c */ /* 0x000fe20003f86270 */
[----:B------:R-:W-:Y:S02]  /*4ca0*/  @!P3 IMAD.MOV R5, RZ, RZ, -R5 ;  /* 0x000000ffff05b224 */ /* 0x000fe400078e0a05 */
[----:B------:R-:W-:-:S03]  /*4cb0*/  IMAD.HI.U32 R2, R4, R20, RZ ;  /* 0x0000001404027227 */ /* 0x000fc600078e00ff */
[----:B------:R0:W-:Y:S01]  /*4cc0*/  STL [R1+0xa4], R5 ;  /* 0x0000a40501007387 */ /* 0x0001e20000100800 */
[----:B------:R-:W-:Y:S02]  /*4cd0*/  IMAD.MOV R2, RZ, RZ, -R2 ;  /* 0x000000ffff027224 */ /* 0x000fe400078e0a02 */
[----:B------:R-:W-:Y:S02]  /*4ce0*/  IMAD.MOV R6, RZ, RZ, -R6 ;  /* 0x000000ffff067224 */ /* 0x000fe400078e0a06 */
[----:B------:R-:W-:Y:S01]  /*4cf0*/  @!P5 IMAD.IADD R8, R8, 0x1, -R25 ;  /* 0x000000010808d824 */ /* 0x000fe200078e0a19 */
[----:B------:R-:W-:Y:S01]  /*4d00*/  ISETP.GE.AND P5, PT, R9, RZ, PT ;  /* 0x000000ff0900720c */ /* 0x000fe20003fa6270 */
[C---:B------:R-:W-:Y:S02]  /*4d10*/  IMAD R20, R25.reuse, R2, R20 ;  /* 0x0000000219147224 */ /* 0x040fe400078e0214 */
[----:B------:R-:W-:Y:S02]  /*4d20*/  IMAD R13, R25, R6, R13 ;  /* 0x00000006190d7224 */ /* 0x000fe400078e020d */
[----:B0-----:R-:W-:-:S02]  /*4d30*/  IMAD.MOV.U32 R5, RZ, RZ, R0 ;  /* 0x000000ffff057224 */ /* 0x001fc400078e0000 */
[----:B------:R-:W-:Y:S01]  /*4d40*/  IMAD.HI.U32 R0, R4, R19, RZ ;  /* 0x0000001304007227 */ /* 0x000fe200078e00ff */
[----:B------:R-:W-:-:S03]  /*4d50*/  ISETP.GT.U32.AND P3, PT, R25, R13, PT ;  /* 0x0000000d1900720c */ /* 0x000fc60003f64070 */
[----:B------:R-:W-:Y:S01]  /*4d60*/  @!P1 IMAD.MOV R5, RZ, RZ, -R5 ;  /* 0x000000ffff059224 */ /* 0x000fe200078e0a05 */
[C---:B------:R-:W-:Y:S01]  /*4d70*/  ISETP.GT.U32.AND P1, PT, R25.reuse, R7, PT ;  /* 0x000000071900720c */ /* 0x040fe20003f24070 */
[----:B------:R-:W-:Y:S02]  /*4d80*/  IMAD.MOV R0, RZ, RZ, -R0 ;  /* 0x000000ffff007224 */ /* 0x000fe400078e0a00 */
[----:B------:R-:W-:Y:S01]  /*4d90*/  IMAD.MOV.U32 R11, RZ, RZ, R8 ;  /* 0x000000ffff0b7224 */ /* 0x000fe200078e0008 */
[----:B------:R0:W-:Y:S01]  /*4da0*/  STL [R1+0xa0], R5 ;  /* 0x0000a00501007387 */ /* 0x0001e20000100800 */
[----:B------:R-:W-:Y:S02]  /*4db0*/  IMAD R19, R25, R0, R19 ;  /* 0x0000000019137224 */ /* 0x000fe400078e0213 */
[----:B------:R-:W-:Y:S02]  /*4dc0*/  VIADD R6, R3, 0x2b ;  /* 0x0000002b03067836 */ /* 0x000fe40000000000 */
[----:B------:R-:W-:Y:S01]  /*4dd0*/  @!P2 IMAD.MOV R11, RZ, RZ, -R11 ;  /* 0x000000ffff0ba224 */ /* 0x000fe200078e0a0b */
[----:B------:R-:W-:Y:S01]  /*4de0*/  ISETP.GT.U32.AND P2, PT, R25, R19, PT ;  /* 0x000000131900720c */ /* 0x000fe20003f44070 */
[----:B------:R-:W-:Y:S01]  /*4df0*/  VIADD R2, R3, 0x2a ;  /* 0x0000002a03027836 */ /* 0x000fe20000000000 */
[----:B------:R-:W-:Y:S01]  /*4e00*/  IABS R10, R6 ;  /* 0x00000006000a7213 */ /* 0x000fe20000000000 */
[--C-:B------:R-:W-:Y:S01]  /*4e10*/  @!P1 IMAD.IADD R7, R7, 0x1, -R25.reuse ;  /* 0x0000000107079824 */ /* 0x100fe200078e0a19 */
[----:B------:R-:W-:Y:S01]  /*4e20*/  ISETP.GT.U32.AND P1, PT, R25, R20, PT ;  /* 0x000000141900720c */ /* 0x000fe20003f24070 */
[----:B------:R-:W-:Y:S01]  /*4e30*/  @!P3 IMAD.IADD R13, R13, 0x1, -R25 ;  /* 0x000000010d0db824 */ /* 0x000fe200078e0a19 */
[----:B------:R-:W-:Y:S01]  /*4e40*/  IABS R12, R2 ;  /* 0x00000002000c7213 */ /* 0x000fe20000000000 */
[----:B------:R-:W-:Y:S01]  /*4e50*/  IMAD.MOV.U32 R9, RZ, RZ, R10 ;  /* 0x000000ffff097224 */ /* 0x000fe200078e000a */
[----:B------:R1:W-:Y:S01]  /*4e60*/  STL [R1+0x9c], R11 ;  /* 0x00009c0b01007387 */ /* 0x0003e20000100800 */
[----:B0-----:R-:W-:Y:S01]  /*4e70*/  IMAD.MOV.U32 R5, RZ, RZ, R7 ;  /* 0x000000ffff057224 */ /* 0x001fe200078e0007 */
[----:B------:R-:W-:Y:S01]  /*4e80*/  ISETP.GT.U32.AND P3, PT, R25, R13, PT ;  /* 0x0000000d1900720c */ /* 0x000fe20003f64070 */
[----:B------:R-:W-:Y:S01]  /*4e90*/  IMAD.HI.U32 R0, R4, R9, RZ ;  /* 0x0000000904007227 */ /* 0x000fe200078e00ff */
[----:B------:R-:W-:-:S03]  /*4ea0*/  IABS R10, R18 ;  /* 0x00000012000a7213 */ /* 0x000fc60000000000 */
[--C-:B------:R-:W-:Y:S02]  /*4eb0*/  @!P2 IMAD.IADD R19, R19, 0x1, -R25.reuse ;  /* 0x000000011313a824 */ /* 0x100fe400078e0a19 */
[----:B------:R-:W-:Y:S02]  /*4ec0*/  @!P1 IMAD.IADD R20, R20, 0x1, -R25 ;  /* 0x0000000114149824 */ /* 0x000fe400078e0a19 */
[----:B------:R-:W-:Y:S01]  /*4ed0*/  IMAD.MOV R0, RZ, RZ, -R0 ;  /* 0x000000ffff007224 */ /* 0x000fe200078e0a00 */
[----:B------:R-:W-:Y:S01]  /*4ee0*/  ISETP.GT.U32.AND P2, PT, R25, R19, PT ;  /* 0x000000131900720c */ /* 0x000fe20003f44070 */
[----:B------:R-:W-:Y:S01]  /*4ef0*/  VIADD R7, R3, 0x29 ;  /* 0x0000002903077836 */ /* 0x000fe20000000000 */
[C---:B------:R-:W-:Y:S01]  /*4f00*/  ISETP.GT.U32.AND P1, PT, R25.reuse, R20, PT ;  /* 0x000000141900720c */ /* 0x040fe20003f24070 */
[----:B------:R-:W-:Y:S02]  /*4f10*/  IMAD R9, R25, R0, R9 ;  /* 0x0000000019097224 */ /* 0x000fe400078e0209 */
[----:B------:R-:W-:Y:S01]  /*4f20*/  IMAD.HI.U32 R0, R4, R12, RZ ;  /* 0x0000000c04007227 */ /* 0x000fe200078e00ff */
[----:B-1----:R-:W-:-:S03]  /*4f30*/  IABS R11, R7 ;  /* 0x00000007000b7213 */ /* 0x002fc60000000000 */
[----:B------:R-:W-:Y:S02]  /*4f40*/  IMAD.MOV R0, RZ, RZ, -R0 ;  /* 0x000000ffff007224 */ /* 0x000fe400078e0a00 */
[----:B------:R-:W-:-:S04]  /*4f50*/  IMAD.HI.U32 R8, R4, R11, RZ ;  /* 0x0000000b04087227 */ /* 0x000fc800078e00ff */
[C---:B------:R-:W-:Y:S02]  /*4f60*/  IMAD R12, R25.reuse, R0, R12 ;  /* 0x00000000190c7224 */ /* 0x040fe400078e020c */
[--C-:B------:R-:W-:Y:S01]  /*4f70*/  @!P1 IMAD.IADD R20, R20, 0x1, -R25.reuse ;  /* 0x0000000114149824 */ /* 0x100fe200078e0a19 */
[----:B------:R-:W-:Y:S01]  /*4f80*/  ISETP.GT.U32.AND P1, PT, R25, R9, PT ;  /* 0x000000091900720c */ /* 0x000fe20003f24070 */
[--C-:B------:R-:W-:Y:S01]  /*4f90*/  @!P3 IMAD.IADD R13, R13, 0x1, -R25.reuse ;  /* 0x000000010d0db824 */ /* 0x100fe200078e0a19 */
[----:B------:R-:W-:Y:S01]  /*4fa0*/  ISETP.GE.AND P3, PT, R2, RZ, PT ;  /* 0x000000ff0200720c */ /* 0x000fe20003f66270 */
[----:B------:R-:W-:Y:S01]  /*4fb0*/  @!P2 IMAD.IADD R19, R19, 0x1, -R25 ;  /* 0x000000011313a824 */ /* 0x000fe200078e0a19 */
[----:B------:R-:W-:Y:S01]  /*4fc0*/  ISETP.GT.U32.AND P2, PT, R25, R12, PT ;  /* 0x0000000c1900720c */ /* 0x000fe20003f44070 */
[----:B------:R-:W-:-:S04]  /*4fd0*/  IMAD.HI.U32 R2, R4, R10, RZ ;  /* 0x0000000a04027227 */ /* 0x000fc800078e00ff */
[----:B------:R-:W-:Y:S02]  /*4fe0*/  IMAD.MOV R8, RZ, RZ, -R8 ;  /* 0x000000ffff087224 */ /* 0x000fe400078e0a08 */
[----:B------:R-:W-:Y:S02]  /*4ff0*/  IMAD.MOV R2, RZ, RZ, -R2 ;  /* 0x000000ffff027224 */ /* 0x000fe400078e0a02 */
[C---:B------:R-:W-:Y:S02]  /*5000*/  IMAD R11, R25.reuse, R8, R11 ;  /* 0x00000008190b7224 */ /* 0x040fe400078e020b */
[----:B------:R-:W-:Y:S01]  /*5010*/  @!P6 IMAD.MOV R5, RZ, RZ, -R5 ;  /* 0x000000ffff05e224 */ /* 0x000fe200078e0a05 */
[----:B------:R-:W-:Y:S01]  /*5020*/  ISETP.GE.AND P6, PT, R6, RZ, PT ;  /* 0x000000ff0600720c */ /* 0x000fe20003fc6270 */
[----:B------:R-:W-:Y:S02]  /*5030*/  IMAD R10, R25, R2, R10 ;  /* 0x00000002190a7224 */ /* 0x000fe400078e020a */
[--C-:B------:R-:W-:Y:S01]  /*5040*/  @!P1 IMAD.IADD R9, R9, 0x1, -R25.reuse ;  /* 0x0000000109099824 */ /* 0x100fe200078e0a19 */
[C---:B------:R-:W-:Y:S01]  /*5050*/  ISETP.GT.U32.AND P1, PT, R25.reuse, R11, PT ;  /* 0x0000000b1900720c */ /* 0x040fe20003f24070 */
[----:B------:R-:W-:Y:S01]  /*5060*/  @!P2 IMAD.IADD R12, R12, 0x1, -R25 ;  /* 0x000000010c0ca824 */ /* 0x000fe200078e0a19 */
[----:B------:R0:W-:Y:S01]  /*5070*/  STL [R1+0x98], R5 ;  /* 0x0000980501007387 */ /* 0x0001e20000100800 */
[----:B------:R-:W-:Y:S01]  /*5080*/  ISETP.GT.U32.AND P2, PT, R25, R10, PT ;  /* 0x0000000a1900720c */ /* 0x000fe20003f44070 */
[----:B------:R-:W-:-:S02]  /*5090*/  VIADD R14, R3, 0x27 ;  /* 0x00000027030e7836 */ /* 0x000fc40000000000 */
[C---:B------:R-:W-:Y:S02]  /*50a0*/  VIADD R2, R3.reuse, 0x25 ;  /* 0x0000002503027836 */ /* 0x040fe40000000000 */
[C---:B------:R-:W-:Y:S01]  /*50b0*/  VIADD R0, R3.reuse, 0x26 ;  /* 0x0000002603007836 */ /* 0x040fe20000000000 */
[----:B------:R-:W-:Y:S01]  /*50c0*/  IABS R6, R14 ;  /* 0x0000000e00067213 */ /* 0x000fe20000000000 */
[----:B------:R-:W-:Y:S01]  /*50d0*/  VIADD R8, R3, 0x24 ;  /* 0x0000002403087836 */ /* 0x000fe20000000000 */
[----:B------:R-:W-:Y:S01]  /*50e0*/  IABS R16, R2 ;  /* 0x0000000200107213 */ /* 0x000fe20000000000 */
[----:B0-----:R-:W-:Y:S01]  /*50f0*/  IMAD.MOV.U32 R5, RZ, RZ, R13 ;  /* 0x000000ffff057224 */ /* 0x001fe200078e000d */
[----:B------:R-:W-:Y:S01]  /*5100*/  IABS R17, R0 ;  /* 0x0000000000117213 */ /* 0x000fe20000000000 */
[----:B------:R-:W-:Y:S01]  /*5110*/  @!P1 IMAD.IADD R11, R11, 0x1, -R25 ;  /* 0x000000010b0b9824 */ /* 0x000fe200078e0a19 */
[C---:B------:R-:W-:Y:S01]  /*5120*/  ISETP.GT.U32.AND P1, PT, R25.reuse, R12, PT ;  /* 0x0000000c1900720c */ /* 0x040fe20003f24070 */
[----:B------:R-:W-:Y:S01]  /*5130*/  @!P0 IMAD.MOV R5, RZ, RZ, -R5 ;  /* 0x000000ffff058224 */ /* 0x000fe200078e0a05 */
[----:B------:R-:W-:Y:S01]  /*5140*/  ISETP.GT.U32.AND P0, PT, R25, R9, PT ;  /* 0x000000091900720c */ /* 0x000fe20003f04070 */
[----:B------:R-:W-:-:S03]  /*5150*/  IMAD.HI.U32 R21, R4, R6, RZ ;  /* 0x0000000604157227 */ /* 0x000fc600078e00ff */
[----:B------:R0:W-:Y:S01]  /*5160*/  STL [R1+0x94], R5 ;  /* 0x0000940501007387 */ /* 0x0001e20000100800 */
[----:B------:R-:W-:Y:S01]  /*5170*/  @!P2 IMAD.IADD R10, R10, 0x1, -R25 ;  /* 0x000000010a0aa824 */ /* 0x000fe200078e0a19 */
[----:B------:R-:W-:Y:S01]  /*5180*/  ISETP.GT.U32.AND P2, PT, R25, R11, PT ;  /* 0x0000000b1900720c */ /* 0x000fe20003f44070 */
[----:B------:R-:W-:-:S04]  /*5190*/  IMAD.HI.U32 R13, R4, R16, RZ ;  /* 0x00000010040d7227 */ /* 0x000fc800078e00ff */
[----:B------:R-:W-:Y:S02]  /*51a0*/  IMAD.MOV R21, RZ, RZ, -R21 ;  /* 0x000000ffff157224 */ /* 0x000fe400078e0a15 */
[----:B------:R-:W-:Y:S02]  /*51b0*/  IMAD.MOV R13, RZ, RZ, -R13 ;  /* 0x000000ffff0d7224 */ /* 0x000fe400078e0a0d */
[----:B0-----:R-:W-:Y:S02]  /*51c0*/  IMAD.MOV.U32 R5, RZ, RZ, R20 ;  /* 0x000000ffff057224 */ /* 0x001fe400078e0014 */
[----:B------:R-:W-:-:S04]  /*51d0*/  IMAD.HI.U32 R15, R4, R17, RZ ;  /* 0x00000011040f7227 */ /* 0x000fc800078e00ff */
[----:B------:R-:W-:Y:S01]  /*51e0*/  @!P4 IMAD.MOV R5, RZ, RZ, -R5 ;  /* 0x000000ffff05c224 */ /* 0x000fe200078e0a05 */
[C---:B------:R-:W-:Y:S01]  /*51f0*/  ISETP.GT.U32.AND P4, PT, R25.reuse, R10, PT ;  /* 0x0000000a1900720c */ /* 0x040fe20003f84070 */
[C---:B------:R-:W-:Y:S02]  /*5200*/  IMAD R6, R25.reuse, R21, R6 ;  /* 0x0000001519067224 */ /* 0x040fe400078e0206 */
[----:B------:R-:W-:Y:S01]  /*5210*/  IMAD R16, R25, R13, R16 ;  /* 0x0000000d19107224 */ /* 0x000fe200078e0210 */
[----:B------:R0:W-:Y:S01]  /*5220*/  STL [R1+0x8c], R5 ;  /* 0x00008c0501007387 */ /* 0x0001e20000100800 */
[----:B------:R-:W-:Y:S02]  /*5230*/  IMAD.MOV R15, RZ, RZ, -R15 ;  /* 0x000000ffff0f7224 */ /* 0x000fe400078e0a0f */
[--C-:B------:R-:W-:Y:S01]  /*5240*/  @!P2 IMAD.IADD R11, R11, 0x1, -R25.reuse ;  /* 0x000000010b0ba824 */ /* 0x100fe200078e0a19 */
[----:B------:R-:W-:Y:S01]  /*5250*/  ISETP.GT.U32.AND P2, PT, R25, R16, PT ;  /* 0x000000101900720c */ /* 0x000fe20003f44070 */
[----:B------:R-:W-:-:S02]  /*5260*/  @!P0 IMAD.IADD R9, R9, 0x1, -R25 ;  /* 0x0000000109098824 */ /* 0x000fc400078e0a19 */
[----:B------:R-:W-:Y:S01]  /*5270*/  IMAD R17, R25, R15, R17 ;  /* 0x0000000f19117224 */ /* 0x000fe200078e0211 */
[----:B------:R-:W-:Y:S01]  /*5280*/  IABS R15, R8 ;  /* 0x00000008000f7213 */ /* 0x000fe20000000000 */
[----:B------:R-:W-:Y:S01]  /*5290*/  @!P1 IMAD.IADD R12, R12, 0x1, -R25 ;  /* 0x000000010c0c9824 */ /* 0x000fe200078e0a19 */
[----:B------:R-:W-:Y:S01]  /*52a0*/  ISETP.GE.AND P1, PT, R7, RZ, PT ;  /* 0x000000ff0700720c */ /* 0x000fe20003f26270 */
[----:B0-----:R-:W-:Y:S01]  /*52b0*/  IMAD.MOV.U32 R5, RZ, RZ, R19 ;  /* 0x000000ffff057224 */ /* 0x001fe200078e0013 */
[C---:B------:R-:W-:Y:S01]  /*52c0*/  ISETP.GT.U32.AND P0, PT, R25.reuse, R17, PT ;  /* 0x000000111900720c */ /* 0x040fe20003f04070 */
[----:B------:R-:W-:Y:S02]  /*52d0*/  IMAD.MOV.U32 R19, RZ, RZ, R9 ;  /* 0x000000ffff137224 */ /* 0x000fe400078e0009 */
[----:B------:R-:W-:Y:S01]  /*52e0*/  @!P5 IMAD.MOV R5, RZ, RZ, -R5 ;  /* 0x000000ffff05d224 */ /* 0x000fe200078e0a05 */
[----:B------:R-:W-:Y:S01]  /*52f0*/  ISETP.GT.U32.AND P5, PT, R25, R6, PT ;  /* 0x000000061900720c */ /* 0x000fe20003fa4070 */
[----:B------:R-:W-:-:S02]  /*5300*/  VIADD R7, R3, 0x23 ;  /* 0x0000002303077836 */ /* 0x000fc40000000000 */
[----:B------:R-:W-:Y:S01]  /*5310*/  @!P4 IMAD.IADD R10, R10, 0x1, -R25 ;  /* 0x000000010a0ac824 */ /* 0x000fe200078e0a19 */
[----:B------:R0:W-:Y:S01]  /*5320*/  STL [R1+0x88], R5 ;  /* 0x0000880501007387 */ /* 0x0001e20000100800 */
[----:B------:R-:W-:Y:S01]  /*5330*/  ISETP.GE.AND P4, PT, R18, RZ, PT ;  /* 0x000000ff1200720c */ /* 0x000fe20003f86270 */
[----:B------:R-:W-:Y:S01]  /*5340*/  IMAD.HI.U32 R13, R4, R15, RZ ;  /* 0x0000000f040d7227 */ /* 0x000fe200078e00ff */
[----:B------:R-:W-:-:S03]  /*5350*/  IABS R18, R7 ;  /* 0x0000000700127213 */ /* 0x000fc60000000000 */
[----:B------:R-:W-:Y:S02]  /*5360*/  @!P6 IMAD.MOV R19, RZ, RZ, -R19 ;  /* 0x000000ffff13e224 */ /* 0x000fe400078e0a13 */
[----:B------:R-:W-:Y:S02]  /*5370*/  IMAD.MOV R13, RZ, RZ, -R13 ;  /* 0x000000ffff0d7224 */ /* 0x000fe400078e0a0d */
[----:B0-----:R-:W-:Y:S01]  /*5380*/  IMAD.MOV.U32 R5, RZ, RZ, R12 ;  /* 0x000000ffff057224 */ /* 0x001fe200078e000c */
[----:B------:R-:W-:Y:S01]  /*5390*/  STL [R1+0x84], R19 ;  /* 0x0000841301007387 */ /* 0x000fe20000100800 */
[----:B------:R-:W-:Y:S01]  /*53a0*/  @!P5 IMAD.IADD R6, R6, 0x1, -R25 ;  /* 0x000000010606d824 */ /* 0x000fe200078e0a19 */
[----:B------:R-:W-:Y:S01]  /*53b0*/  ISETP.GE.AND P5, PT, R14, RZ, PT ;  /* 0x000000ff0e00720c */ /* 0x000fe20003fa6270 */
[----:B------:R-:W-:Y:S02]  /*53c0*/  @!P3 IMAD.MOV R5, RZ, RZ, -R5 ;  /* 0x000000ffff05b224 */ /* 0x000fe400078e0a05 */
[----:B------:R-:W-:Y:S01]  /*53d0*/  @!P2 IMAD.IADD R16, R16, 0x1, -R25 ;  /* 0x000000011010a824 */ /* 0x000fe200078e0a19 */
[C---:B------:R-:W-:Y:S01]  /*53e0*/  ISETP.GT.U32.AND P2, PT, R25.reuse, R6, PT ;  /* 0x000000061900720c */ /* 0x040fe20003f44070 */
[----:B------:R-:W-:Y:S01]  /*53f0*/  IMAD.MOV.U32 R14, RZ, RZ, R18 ;  /* 0x000000ffff0e7224 */ /* 0x000fe200078e0012 */
[----:B------:R0:W-:Y:S01]  /*5400*/  STL [R1+0x80], R5 ;  /* 0x0000800501007387 */ /* 0x0001e20000100800 */
[C---:B------:R-:W-:Y:S01]  /*5410*/  IMAD R15, R25.reuse, R13, R15 ;  /* 0x0000000d190f7224 */ /* 0x040fe200078e020f */
[----:B------:R-:W-:Y:S01]  /*5420*/  ISETP.GT.U32.AND P3, PT, R25, R16, PT ;  /* 0x000000101900720c */ /* 0x000fe20003f64070 */
[----:B------:R-:W-:Y:S01]  /*5430*/  @!P0 IMAD.IADD R17, R17, 0x1, -R25 ;  /* 0x0000000111118824 */ /* 0x000fe200078e0a19 */
[----:B------:R-:W-:Y:S01]  /*5440*/  ISETP.GE.AND P0, PT, R0, RZ, PT ;  /* 0x000000ff0000720c */ /* 0x000fe20003f06270 */
[----:B------:R-:W-:-:S03]  /*5450*/  IMAD.HI.U32 R9, R4, R14, RZ ;  /* 0x0000000e04097227 */ /* 0x000fc600078e00ff */
[C---:B------:R-:W-:Y:S01]  /*5460*/  ISETP.GT.U32.AND P6, PT, R25.reuse, R17, PT ;  /* 0x000000111900720c */ /* 0x040fe20003fc4070 */
[----:B------:R-:W-:Y:S02]  /*5470*/  IMAD.MOV R9, RZ, RZ, -R9 ;  /* 0x000000ffff097224 */ /* 0x000fe400078e0a09 */
[----:B0-----:R-:W-:Y:S02]  /*5480*/  IMAD.MOV.U32 R5, RZ, RZ, R10 ;  /* 0x000000ffff057224 */ /* 0x001fe400078e000a */
[----:B------:R-:W-:Y:S01]  /*5490*/  @!P1 IMAD.MOV R11, RZ, RZ, -R11 ;  /* 0x000000ffff0b9224 */ /* 0x000fe200078e0a0b */
[----:B------:R-:W-:Y:S01]  /*54a0*/  ISETP.GE.AND P1, PT, R2, RZ, PT ;  /* 0x000000ff0200720c */ /* 0x000fe20003f26270 */
[----:B------:R-:W-:Y:S01]  /*54b0*/  @!P4 IMAD.MOV R5, RZ, RZ, -R5 ;  /* 0x000000ffff05c224 */ /* 0x000fe200078e0a05 */
[C---:B------:R-:W-:Y:S01]  /*54c0*/  ISETP.GT.U32.AND P4, PT, R25.reuse, R15, PT ;  /* 0x0000000f1900720c */ /* 0x040fe20003f84070 */
[----:B------:R-:W-:Y:S01]  /*54d0*/  IMAD R14, R25, R9, R14 ;  /* 0x00000009190e7224 */ /* 0x000fe200078e020e */
[----:B------:R-:W-:Y:S01]  /*54e0*/  STL [R1+0x7c], R11 ;  /* 0x00007c0b01007387 */ /* 0x000fe20000100800 */
[----:B------:R-:W-:-:S02]  /*54f0*/  VIADD R0, R3, 0x22 ;  /* 0x0000002203007836 */ /* 0x000fc40000000000 */
[--C-:B------:R-:W-:Y:S01]  /*5500*/  @!P2 IMAD.IADD R6, R6, 0x1, -R25.reuse ;  /* 0x000000010606a824 */ /* 0x100fe200078e0a19 */
[----:B------:R0:W-:Y:S01]  /*5510*/  STL [R1+0x78], R5 ;  /* 0x0000780501007387 */ /* 0x0001e20000100800 */
[--C-:B------:R-:W-:Y:S01]  /*5520*/  @!P3 IMAD.IADD R16, R16, 0x1, -R25.reuse ;  /* 0x000000011010b824 */ /* 0x100fe200078e0a19 */
[----:B------:R-:W-:Y:S01]  /*5530*/  ISETP.GT.U32.AND P3, PT, R25, R14, PT ;  /* 0x0000000e1900720c */ /* 0x000fe20003f64070 */
[--C-:B------:R-:W-:Y:S01]  /*5540*/  @!P6 IMAD.IADD R17, R17, 0x1, -R25.reuse ;  /* 0x000000011111e824 */ /* 0x100fe200078e0a19 */
[----:B------:R-:W-:Y:S01]  /*5550*/  IABS R2, R0 ;  /* 0x0000000000027213 */ /* 0x000fe20000000000 */
[----:B------:R-:W-:Y:S01]  /*5560*/  VIADD R9, R3, 0x21 ;  /* 0x0000002103097836 */ /* 0x000fe20000000000 */
[----:B------:R-:W-:Y:S01]  /*5570*/  ISETP.GE.AND P6, PT, R7, RZ, PT ;  /* 0x000000ff0700720c */ /* 0x000fe20003fc6270 */
[----:B------:R-:W-:Y:S01]  /*5580*/  @!P4 IMAD.IADD R15, R15, 0x1, -R25 ;  /* 0x000000010f0fc824 */ /* 0x000fe200078e0a19 */
[----:B------:R-:W-:Y:S01]  /*5590*/  ISETP.GE.AND P2, PT, R8, RZ, PT ;  /* 0x000000ff0800720c */ /* 0x000fe20003f46270 */
[----:B------:R-:W-:Y:S01]  /*55a0*/  IMAD.HI.U32 R7, R4, R2, RZ ;  /* 0x0000000204077227 */ /* 0x000fe200078e00ff */
[----:B------:R-:W-:-:S02]  /*55b0*/  ISETP.GE.AND P4, PT, R0, RZ, PT ;  /* 0x000000ff0000720c */ /* 0x000fc40003f86270 */
[----:B------:R-:W-:Y:S01]  /*55c0*/  IABS R8, R9 ;  /* 0x0000000900087213 */ /* 0x000fe20000000000 */
[----:B0-----:R-:W-:Y:S02]  /*55d0*/  IMAD.MOV.U32 R5, RZ, RZ, R6 ;  /* 0x000000ffff057224 */ /* 0x001fe400078e0006 */
[----:B------:R-:W-:Y:S02]  /*55e0*/  IMAD.MOV R7, RZ, RZ, -R7 ;  /* 0x000000ffff077224 */ /* 0x000fe400078e0a07 */
[----:B------:R-:W-:Y:S01]  /*55f0*/  @!P5 IMAD.MOV R5, RZ, RZ, -R5 ;  /* 0x000000ffff05d224 */ /* 0x000fe200078e0a05 */
[C---:B------:R-:W-:Y:S01]  /*5600*/  ISETP.GT.U32.AND P5, PT, R25.reuse, R15, PT ;  /* 0x0000000f1900720c */ /* 0x040fe20003fa4070 */
[----:B------:R-:W-:Y:S02]  /*5610*/  @!P3 IMAD.IADD R14, R14, 0x1, -R25 ;  /* 0x000000010e0eb824 */ /* 0x000fe400078e0a19 */
[C---:B------:R-:W-:Y:S01]  /*5620*/  IMAD R0, R25.reuse, R7, R2 ;  /* 0x0000000719007224 */ /* 0x040fe200078e0202 */
[----:B------:R0:W-:Y:S01]  /*5630*/  STL [R1+0x74], R5 ;  /* 0x0000740501007387 */ /* 0x0001e20000100800 */
[----:B------:R-:W-:Y:S01]  /*5640*/  IMAD.HI.U32 R2, R4, R8, RZ ;  /* 0x0000000804027227 */ /* 0x000fe200078e00ff */
[----:B------:R-:W-:-:S03]  /*5650*/  ISETP.GT.U32.AND P3, PT, R25, R14, PT ;  /* 0x0000000e1900720c */ /* 0x000fc60003f64070 */
[----:B------:R-:W-:Y:S02]  /*5660*/  VIADD R6, R3, 0x20 ;  /* 0x0000002003067836 */ /* 0x000fe40000000000 */
[----:B------:R-:W-:Y:S02]  /*5670*/  IMAD.MOV R2, RZ, RZ, -R2 ;  /* 0x000000ffff027224 */ /* 0x000fe400078e0a02 */
[--C-:B------:R-:W-:Y:S01]  /*5680*/  @!P5 IMAD.IADD R15, R15, 0x1, -R25.reuse ;  /* 0x000000010f0fd824 */ /* 0x100fe200078e0a19 */
[----:B------:R-:W-:Y:S01]  /*5690*/  ISETP.GT.U32.AND P5, PT, R25, R0, PT ;  /* 0x000000001900720c */ /* 0x000fe20003fa4070 */
[----:B------:R-:W-:Y:S01]  /*56a0*/  VIADD R7, R3, 0x1f ;  /* 0x0000001f03077836 */ /* 0x000fe20000000000 */
[----:B------:R-:W-:Y:S01]  /*56b0*/  IABS R11, R6 ;  /* 0x00000006000b7213 */ /* 0x000fe20000000000 */
[----:B------:R-:W-:Y:S02]  /*56c0*/  IMAD R8, R25, R2, R8 ;  /* 0x0000000219087224 */ /* 0x000fe400078e0208 */
[----:B------:R-:W-:Y:S01]  /*56d0*/  VIADD R10, R3, 0x1e ;  /* 0x0000001e030a7836 */ /* 0x000fe20000000000 */
[----:B------:R-:W-:Y:S01]  /*56e0*/  IABS R13, R7 ;  /* 0x00000007000d7213 */ /* 0x000fe20000000000 */
[----:B------:R-:W-:Y:S01]  /*56f0*/  @!P3 IMAD.IADD R14, R14, 0x1, -R25 ;  /* 0x000000010e0eb824 */ /* 0x000fe200078e0a19 */
[----:B------:R-:W-:Y:S01]  /*5700*/  ISETP.GT.U32.AND P3, PT, R25, R8, PT ;  /* 0x000000081900720c */ /* 0x000fe20003f64070 */
[----:B------:R-:W-:Y:S01]  /*5710*/  IMAD.HI.U32 R20, R4, R11, RZ ;  /* 0x0000000b04147227 */ /* 0x000fe200078e00ff */
[----:B------:R-:W-:-:S03]  /*5720*/  IABS R12, R10 ;  /* 0x0000000a000c7213 */ /* 0x000fc60000000000 */
[----:B------:R-:W-:Y:S01]  /*5730*/  @!P5 IMAD.IADD R0, R0, 0x1, -R25 ;  /* 0x000000010000d824 */ /* 0x000fe200078e0a19 */
[----:B------:R-:W-:Y:S01]  /*5740*/  ISETP.GE.AND P5, PT, R9, RZ, PT ;  /* 0x000000ff0900720c */ /* 0x000fe20003fa6270 */
[----:B------:R-:W-:-:S04]  /*5750*/  IMAD.HI.U32 R19, R4, R13, RZ ;  /* 0x0000000d04137227 */ /* 0x000fc800078e00ff */
[----:B------:R-:W-:Y:S02]  /*5760*/  IMAD.MOV R20, RZ, RZ, -R20 ;  /* 0x000000ffff147224 */ /* 0x000fe400078e0a14 */
[----:B------:R-:W-:Y:S01]  /*5770*/  @!P0 IMAD.MOV R17, RZ, RZ, -R17 ;  /* 0x000000ffff118224 */ /* 0x000fe200078e0a11 */
[----:B------:R-:W-:Y:S01]  /*5780*/  ISETP.GT.U32.AND P0, PT, R25, R0, PT ;  /* 0x000000001900720c */ /* 0x000fe20003f04070 */
[----:B------:R-:W-:-:S03]  /*5790*/  IMAD.HI.U32 R18, R4, R12, RZ ;  /* 0x0000000c04127227 */ /* 0x000fc600078e00ff */
[----:B------:R-:W-:Y:S01]  /*57a0*/  STL [R1+0x70], R17 ;  /* 0x0000701101007387 */ /* 0x000fe20000100800 */
[----:B------:R-:W-:Y:S02]  /*57b0*/  IMAD.MOV R19, RZ, RZ, -R19 ;  /* 0x000000ffff137224 */ /* 0x000fe400078e0a13 */
[C---:B------:R-:W-:Y:S02]  /*57c0*/  IMAD R9, R25.reuse, R20, R11 ;  /* 0x0000001419097224 */ /* 0x040fe400078e020b */
[----:B0-----:R-:W-:Y:S02]  /*57d0*/  IMAD.MOV.U32 R5, RZ, RZ, R16 ;  /* 0x000000ffff057224 */ /* 0x001fe400078e0010 */
[----:B------:R-:W-:Y:S02]  /*57e0*/  IMAD.MOV R18, RZ, RZ, -R18 ;  /* 0x000000ffff127224 */ /* 0x000fe400078e0a12 */
[C---:B------:R-:W-:Y:S02]  /*57f0*/  IMAD R13, R25.reuse, R19, R13 ;  /* 0x00000013190d7224 */ /* 0x040fe400078e020d */
[----:B------:R-:W-:Y:S01]  /*5800*/  @!P3 IMAD.IADD R8, R8, 0x1, -R25 ;  /* 0x000000010808b824 */ /* 0x000fe200078e0a19 */
[----:B------:R-:W-:Y:S01]  /*5810*/  ISETP.GT.U32.AND P3, PT, R25, R9, PT ;  /* 0x000000091900720c */ /* 0x000fe20003f64070 */
[----:B------:R-:W-:-:S02]  /*5820*/  @!P1 IMAD.MOV R5, RZ, RZ, -R5 ;  /* 0x000000ffff059224 */ /* 0x000fc400078e0a05 */
[C---:B------:R-:W-:Y:S01]  /*5830*/  IMAD R12, R25.reuse, R18, R12 ;  /* 0x00000012190c7224 */ /* 0x040fe200078e020c */
[C---:B------:R-:W-:Y:S01]  /*5840*/  ISETP.GT.U32.AND P1, PT, R25.reuse, R8, PT ;  /* 0x000000081900720c */ /* 0x040fe20003f24070 */
[----:B------:R-:W-:Y:S01]  /*5850*/  @!P2 IMAD.MOV R15, RZ, RZ, -R15 ;  /* 0x000000ffff0fa224 */ /* 0x000fe200078e0a0f */
[----:B------:R0:W-:Y:S01]  /*5860*/  STL [R1+0x6c], R5 ;  /* 0x00006c0501007387 */ /* 0x0001e20000100800 */
[C---:B------:R-:W-:Y:S01]  /*5870*/  ISETP.GT.U32.AND P2, PT, R25.reuse, R13, PT ;  /* 0x0000000d1900720c */ /* 0x040fe20003f44070 */
[--C-:B------:R-:W-:Y:S01]  /*5880*/  @!P0 IMAD.IADD R0, R0, 0x1, -R25.reuse ;  /* 0x0000000100008824 */ /* 0x100fe200078e0a19 */
[----:B------:R-:W-:Y:S01]  /*5890*/  ISETP.GT.U32.AND P0, PT, R25, R12, PT ;  /* 0x0000000c1900720c */ /* 0x000fe20003f04070 */
[C---:B------:R-:W-:Y:S01]  /*58a0*/  VIADD R2, R3.reuse, 0x1d ;  /* 0x0000001d03027836 */ /* 0x040fe20000000000 */
[----:B------:R1:W-:Y:S01]  /*58b0*/  STL [R1+0x68], R15 ;  /* 0x0000680f01007387 */ /* 0x0003e20000100800 */
[----:B------:R-:W-:Y:S02]  /*58c0*/  VIADD R18, R3, 0x9 ;  /* 0x0000000903127836 */ /* 0x000fe40000000000 */
[--C-:B------:R-:W-:Y:S01]  /*58d0*/  @!P3 IMAD.IADD R9, R9, 0x1, -R25.reuse ;  /* 0x000000010909b824 */ /* 0x100fe200078e0a19 */
[----:B------:R-:W-:Y:S01]  /*58e0*/  IABS R11, R2 ;  /* 0x00000002000b7213 */ /* 0x000fe20000000000 */
[----:B0-----:R-:W-:Y:S01]  /*58f0*/  IMAD.MOV.U32 R5, RZ, RZ, R14 ;  /* 0x000000ffff057224 */ /* 0x001fe200078e000e */
[----:B------:R-:W-:Y:S01]  /*5900*/  ISETP.GE.AND P3, PT, R10, RZ, PT ;  /* 0x000000ff0a00720c */ /* 0x000fe20003f66270 */
[----:B------:R-:W-:Y:S01]  /*5910*/  @!P1 IMAD.IADD R8, R8, 0x1, -R25 ;  /* 0x0000000108089824 */ /* 0x000fe200078e0a19 */
[----:B------:R-:W-:Y:S01]  /*5920*/  ISETP.GE.AND P1, PT, R7, RZ, PT ;  /* 0x000000ff0700720c */ /* 0x000fe20003f26270 */
[----:B------:R-:W-:Y:S01]  /*5930*/  @!P6 IMAD.MOV R5, RZ, RZ, -R5 ;  /* 0x000000ffff05e224 */ /* 0x000fe200078e0a05 */
[----:B------:R-:W-:Y:S01]  /*5940*/  ISETP.GE.AND P6, PT, R6, RZ, PT ;  /* 0x000000ff0600720c */ /* 0x000fe20003fc6270 */
[----:B------:R-:W-:-:S02]  /*5950*/  VIADD R6, R3, 0x1c ;  /* 0x0000001c03067836 */ /* 0x000fc40000000000 */
[----:B------:R-:W-:Y:S01]  /*5960*/  IMAD.HI.U32 R14, R4, R11, RZ ;  /* 0x0000000b040e7227 */ /* 0x000fe200078e00ff */
[----:B------:R0:W-:Y:S02]  /*5970*/  STL [R1+0x64], R5 ;  /* 0x0000640501007387 */ /* 0x0001e40000100800 */
[----:B-1----:R-:W-:Y:S01]  /*5980*/  IABS R15, R6 ;  /* 0x00000006000f7213 */ /* 0x002fe20000000000 */
[--C-:B------:R-:W-:Y:S01]  /*5990*/  @!P2 IMAD.IADD R13, R13, 0x1, -R25.reuse ;  /* 0x000000010d0da824 */ /* 0x100fe200078e0a19 */
[C---:B------:R-:W-:Y:S01]  /*59a0*/  ISETP.GT.U32.AND P2, PT, R25.reuse, R9, PT ;  /* 0x000000091900720c */ /* 0x040fe20003f44070 */
[----:B------:R-:W-:Y:S02]  /*59b0*/  @!P0 IMAD.IADD R12, R12, 0x1, -R25 ;  /* 0x000000010c0c8824 */ /* 0x000fe400078e0a19 */
[----:B------:R-:W-:Y:S01]  /*59c0*/  IMAD.MOV R14, RZ, RZ, -R14 ;  /* 0x000000ffff0e7224 */ /* 0x000fe200078e0a0e */
[----:B------:R-:W-:Y:S01]  /*59d0*/  ISETP.GT.U32.AND P0, PT, R25, R13, PT ;  /* 0x0000000d1900720c */ /* 0x000fe20003f04070 */
[----:B------:R-:W-:-:S02]  /*59e0*/  IMAD.MOV.U32 R10, RZ, RZ, R15 ;  /* 0x000000ffff0a7224 */ /* 0x000fc400078e000f */
[----:B0-----:R-:W-:Y:S02]  /*59f0*/  IMAD.MOV.U32 R5, RZ, RZ, R0 ;  /* 0x000000ffff057224 */ /* 0x001fe400078e0000 */
[C---:B------:R-:W-:Y:S02]  /*5a00*/  IMAD R7, R25.reuse, R14, R11 ;  /* 0x0000000e19077224 */ /* 0x040fe400078e020b */
[----:B------:R-:W-:Y:S01]  /*5a10*/  @!P4 IMAD.MOV R5, RZ, RZ, -R5 ;  /* 0x000000ffff05c224 */ /* 0x000fe200078e0a05 */
[----:B------:R-:W-:Y:S01]  /*5a20*/  ISETP.GT.U32.AND P4, PT, R25, R12, PT ;  /* 0x0000000c1900720c */ /* 0x000fe20003f84070 */
[----:B------:R-:W-:-:S03]  /*5a30*/  IMAD.HI.U32 R11, R4, R10, RZ ;  /* 0x0000000a040b7227 */ /* 0x000fc600078e00ff */
[----:B------:R0:W-:Y:S01]  /*5a40*/  STL [R1+0x60], R5 ;  /* 0x0000600501007387 */ /* 0x0001e20000100800 */
[----:B------:R-:W-:Y:S02]  /*5a50*/  IMAD.MOV R11, RZ, RZ, -R11 ;  /* 0x000000ffff0b7224 */ /* 0x000fe400078e0a0b */
[--C-:B------:R-:W-:Y:S01]  /*5a60*/  @!P2 IMAD.IADD R9, R9, 0x1, -R25.reuse ;  /* 0x000000010909a824 */ /* 0x100fe200078e0a19 */
[----:B------:R-:W-:Y:S01]  /*5a70*/  ISETP.GE.AND P2, PT, R2, RZ, PT ;  /* 0x000000ff0200720c */ /* 0x000fe20003f46270 */
[----:B------:R-:W-:Y:S02]  /*5a80*/  IMAD R2, R25, R11, R10 ;  /* 0x0000000b19027224 */ /* 0x000fe400078e020a */
[----:B------:R-:W-:Y:S02]  /*5a90*/  VIADD R0, R3, 0x1b ;  /* 0x0000001b03007836 */ /* 0x000fe40000000000 */
[----:B------:R-:W-:Y:S01]  /*5aa0*/  @!P4 IMAD.IADD R12, R12, 0x1, -R25 ;  /* 0x000000010c0cc824 */ /* 0x000fe200078e0a19 */
[----:B------:R-:W-:Y:S01]  /*5ab0*/  ISETP.GT.U32.AND P4, PT, R25, R2, PT ;  /* 0x000000021900720c */ /* 0x000fe20003f84070 */
[----:B0-----:R-:W-:Y:S01]  /*5ac0*/  IMAD.MOV.U32 R5, RZ, RZ, R8 ;  /* 0x000000ffff057224 */ /* 0x001fe200078e0008 */
[----:B------:R-:W-:Y:S01]  /*5ad0*/  IABS R15, R0 ;  /* 0x00000000000f7213 */ /* 0x000fe20000000000 */
[----:B------:R-:W-:-:S02]  /*5ae0*/  VIADD R10, R3, 0x1a ;  /* 0x0000001a030a7836 */ /* 0x000fc40000000000 */
[----:B------:R-:W-:Y:S01]  /*5af0*/  @!P5 IMAD.MOV R5, RZ, RZ, -R5 ;  /* 0x000000ffff05d224 */ /* 0x000fe200078e0a05 */
[----:B------:R-:W-:Y:S01]  /*5b00*/  ISETP.GT.U32.AND P5, PT, R25, R7, PT ;  /* 0x000000071900720c */ /* 0x000fe20003fa4070 */
[----:B------:R-:W-:Y:S01]  /*5b10*/  IMAD.HI.U32 R8, R4, R15, RZ ;  /* 0x0000000f04087227 */ /* 0x000fe200078e00ff */
[----:B------:R-:W-:Y:S02]  /*5b20*/  IABS R16, R10 ;  /* 0x0000000a00107213 */ /* 0x000fe40000000000 */
[----:B------:R0:W-:Y:S01]  /*5b30*/  STL [R1+0x5c], R5 ;  /* 0x00005c0501007387 */ /* 0x0001e20000100800 */
[--C-:B------:R-:W-:Y:S01]  /*5b40*/  @!P0 IMAD.IADD R13, R13, 0x1, -R25.reuse ;  /* 0x000000010d0d8824 */ /* 0x100fe200078e0a19 */
[----:B------:R-:W-:Y:S01]  /*5b50*/  ISETP.GE.AND P0, PT, R6, RZ, PT ;  /* 0x000000ff0600720c */ /* 0x000fe20003f06270 */
[----:B------:R-:W-:Y:S02]  /*5b60*/  @!P4 IMAD.IADD R2, R2, 0x1, -R25 ;  /* 0x000000010202c824 */ /* 0x000fe400078e0a19 */
[----:B------:R-:W-:-:S02]  /*5b70*/  IMAD.MOV.U32 R14, RZ, RZ, R9 ;  /* 0x000000ffff0e7224 */ /* 0x000fc400078e0009 */
[----:B------:R-:W-:Y:S02]  /*5b80*/  IMAD.MOV R6, RZ, RZ, -R8 ;  /* 0x000000ffff067224 */ /* 0x000fe400078e0a08 */
[----:B------:R-:W-:Y:S01]  /*5b90*/  @!P5 IMAD.IADD R7, R7, 0x1, -R25 ;  /* 0x000000010707d824 */ /* 0x000fe200078e0a19 */
[----:B------:R-:W-:Y:S01]  /*5ba0*/  ISETP.GE.AND P5, PT, R0, RZ, PT ;  /* 0x000000ff0000720c */ /* 0x000fe20003fa6270 */
[----:B------:R-:W-:-:S03]  /*5bb0*/  IMAD.HI.U32 R9, R4, R16, RZ ;  /* 0x0000001004097227 */ /* 0x000fc600078e00ff */
[C---:B------:R-:W-:Y:S01]  /*5bc0*/  ISETP.GT.U32.AND P4, PT, R25.reuse, R7, PT ;  /* 0x000000071900720c */ /* 0x040fe20003f84070 */
[C---:B------:R-:W-:Y:S02]  /*5bd0*/  IMAD R15, R25.reuse, R6, R15 ;  /* 0x00000006190f7224 */ /* 0x040fe400078e020f */
[----:B0-----:R-:W-:Y:S02]  /*5be0*/  IMAD.MOV.U32 R5, RZ, RZ, R13 ;  /* 0x000000ffff057224 */ /* 0x001fe400078e000d */
[----:B------:R-:W-:Y:S02]  /*5bf0*/  IMAD.MOV R9, RZ, RZ, -R9 ;  /* 0x000000ffff097224 */ /* 0x000fe400078e0a09 */
[----:B------:R-:W-:Y:S01]  /*5c00*/  @!P6 IMAD.MOV R14, RZ, RZ, -R14 ;  /* 0x000000ffff0ee224 */ /* 0x000fe200078e0a0e */
[C---:B------:R-:W-:Y:S01]  /*5c10*/  ISETP.GT.U32.AND P6, PT, R25.reuse, R2, PT ;  /* 0x000000021900720c */ /* 0x040fe20003fc4070 */
[----:B------:R-:W-:Y:S01]  /*5c20*/  @!P1 IMAD.MOV R5, RZ, RZ, -R5 ;  /* 0x000000ffff059224 */ /* 0x000fe200078e0a05 */
[C---:B------:R-:W-:Y:S01]  /*5c30*/  ISETP.GT.U32.AND P1, PT, R25.reuse, R15, PT ;  /* 0x0000000f1900720c */ /* 0x040fe20003f24070 */
[----:B------:R-:W-:Y:S01]  /*5c40*/  IMAD R16, R25, R9, R16 ;  /* 0x0000000919107224 */ /* 0x000fe200078e0210 */
[----:B------:R-:W-:Y:S01]  /*5c50*/  STL [R1+0x58], R14 ;  /* 0x0000580e01007387 */ /* 0x000fe20000100800 */
[----:B------:R-:W-:-:S02]  /*5c60*/  @!P4 IMAD.IADD R7, R7, 0x1, -R25 ;  /* 0x000000010707c824 */ /* 0x000fc400078e0a19 */
[----:B------:R-:W-:Y:S01]  /*5c70*/  VIADD R8, R3, 0x19 ;  /* 0x0000001903087836 */ /* 0x000fe20000000000 */
[----:B------:R0:W-:Y:S01]  /*5c80*/  STL [R1+0x54], R5 ;  /* 0x0000540501007387 */ /* 0x0001e20000100800 */
[----:B------:R-:W-:Y:S01]  /*5c90*/  ISETP.GT.U32.AND P4, PT, R25, R16, PT ;  /* 0x000000101900720c */ /* 0x000fe20003f84070 */
[----:B------:R-:W-:Y:S02]  /*5ca0*/  VIADD R0, R3, 0x18 ;  /* 0x0000001803007836 */ /* 0x000fe40000000000 */
[----:B------:R-:W-:Y:S01]  /*5cb0*/  IABS R6, R8 ;  /* 0x0000000800067213 */ /* 0x000fe20000000000 */
[--C-:B------:R-:W-:Y:S01]  /*5cc0*/  @!P6 IMAD.IADD R2, R2, 0x1, -R25.reuse ;  /* 0x000000010202e824 */ /* 0x100fe200078e0a19 */
[----:B------:R-:W-:Y:S01]  /*5cd0*/  ISETP.GE.AND P6, PT, R8, RZ, PT ;  /* 0x000000ff0800720c */ /* 0x000fe20003fc6270 */
[----:B------:R-:W-:Y:S01]  /*5ce0*/  @!P1 IMAD.IADD R15, R15, 0x1, -R25 ;  /* 0x000000010f0f9824 */ /* 0x000fe200078e0a19 */
[----:B------:R-:W-:Y:S01]  /*5cf0*/  IABS R11, R0 ;  /* 0x00000000000b7213 */ /* 0x000fe20000000000 */
[----:B------:R-:W-:Y:S01]  /*5d00*/  IMAD.HI.U32 R9, R4, R6, RZ ;  /* 0x0000000604097227 */ /* 0x000fe200078e00ff */
[----:B------:R-:W-:-:S03]  /*5d10*/  ISETP.GE.AND P1, PT, R0, RZ, PT ;  /* 0x000000ff0000720c */ /* 0x000fc60003f26270 */
[----:B0-----:R-:W-:Y:S02]  /*5d20*/  IMAD.MOV.U32 R5, RZ, RZ, R12 ;  /* 0x000000ffff057224 */ /* 0x001fe400078e000c */
[----:B------:R-:W-:Y:S01]  /*5d30*/  @!P4 IMAD.IADD R16, R16, 0x1, -R25 ;  /* 0x000000011010c824 */ /* 0x000fe200078e0a19 */
[----:B------:R-:W-:Y:S01]  /*5d40*/  ISETP.GT.U32.AND P4, PT, R25, R15, PT ;  /* 0x0000000f1900720c */ /* 0x000fe20003f84070 */
[----:B------:R-:W-:Y:S01]  /*5d50*/  @!P3 IMAD.MOV R5, RZ, RZ, -R5 ;  /* 0x000000ffff05b224 */ /* 0x000fe200078e0a05 */
[----:B------:R-:W-:Y:S01]  /*5d60*/  ISETP.GE.AND P3, PT, R10, RZ, PT ;  /* 0x000000ff0a00720c */ /* 0x000fe20003f66270 */
[----:B------:R-:W-:-:S03]  /*5d70*/  IMAD.HI.U32 R10, R4, R11, RZ ;  /* 0x0000000b040a7227 */ /* 0x000fc600078e00ff */
[----:B------:R0:W-:Y:S01]  /*5d80*/  STL [R1+0x4c], R5 ;  /* 0x00004c0501007387 */ /* 0x0001e20000100800 */
[----:B------:R-:W-:Y:S02]  /*5d90*/  IMAD.MOV R9, RZ, RZ, -R9 ;  /* 0x000000ffff097224 */ /* 0x000fe400078e0a09 */
[----:B------:R-:W-:Y:S02]  /*5da0*/  VIADD R0, R3, 0x17 ;  /* 0x0000001703007836 */ /* 0x000fe40000000000 */
[----:B------:R-:W-:Y:S02]  /*5db0*/  IMAD.MOV R8, RZ, RZ, -R10 ;  /* 0x000000ffff087224 */ /* 0x000fe400078e0a0a */
[C---:B------:R-:W-:Y:S01]  /*5dc0*/  IMAD R6, R25.reuse, R9, R6 ;  /* 0x0000000919067224 */ /* 0x040fe200078e0206 */
[----:B------:R-:W-:Y:S01]  /*5dd0*/  IABS R9, R0 ;  /* 0x0000000000097213 */ /* 0x000fe20000000000 */
[----:B------:R-:W-:Y:S02]  /*5de0*/  IMAD R11, R25, R8, R11 ;  /* 0x00000008190b7224 */ /* 0x000fe400078e020b */
[----:B0-----:R-:W-:-:S02]  /*5df0*/  IMAD.MOV.U32 R5, RZ, RZ, R7 ;  /* 0x000000ffff057224 */ /* 0x001fc400078e0007 */
[----:B------:R-:W-:-:S04]  /*5e00*/  IMAD.HI.U32 R14, R4, R9, RZ ;  /* 0x00000009040e7227 */ /* 0x000fc800078e00ff */
[----:B------:R-:W-:Y:S01]  /*5e10*/  @!P2 IMAD.MOV R5, RZ, RZ, -R5 ;  /* 0x000000ffff05a224 */ /* 0x000fe200078e0a05 */
[----:B------:R-:W-:Y:S01]  /*5e20*/  ISETP.GT.U32.AND P2, PT, R25, R16, PT ;  /* 0x000000101900720c */ /* 0x000fe20003f44070 */
[----:B------:R-:W-:Y:S01]  /*5e30*/  @!P4 IMAD.IADD R15, R15, 0x1, -R25 ;  /* 0x000000010f0fc824 */ /* 0x000fe200078e0a19 */
[----:B------:R-:W-:Y:S01]  /*5e40*/  ISETP.GT.U32.AND P4, PT, R25, R11, PT ;  /* 0x0000000b1900720c */ /* 0x000fe20003f84070 */
[----:B------:R-:W-:Y:S01]  /*5e50*/  IMAD.MOV R14, RZ, RZ, -R14 ;  /* 0x000000ffff0e7224 */ /* 0x000fe200078e0a0e */
[----:B------:R0:W-:Y:S01]  /*5e60*/  STL [R1+0x48], R5 ;  /* 0x0000480501007387 */ /* 0x0001e20000100800 */
[----:B------:R-:W-:Y:S02]  /*5e70*/  VIADD R8, R3, 0x15 ;  /* 0x0000001503087836 */ /* 0x000fe40000000000 */
[----:B------:R-:W-:Y:S02]  /*5e80*/  IMAD R9, R25, R14, R9 ;  /* 0x0000000e19097224 */ /* 0x000fe400078e0209 */
[----:B------:R-:W-:-:S02]  /*5e90*/  VIADD R13, R3, 0x16 ;  /* 0x00000016030d7836 */ /* 0x000fc40000000000 */
[----:B------:R-:W-:Y:S02]  /*5ea0*/  VIADD R7, R3, 0x14 ;  /* 0x0000001403077836 */ /* 0x000fe40000000000 */
[--C-:B------:R-:W-:Y:S01]  /*5eb0*/  @!P2 IMAD.IADD R16, R16, 0x1, -R25.reuse ;  /* 0x000000011010a824 */ /* 0x100fe200078e0a19 */
[----:B------:R-:W-:Y:S01]  /*5ec0*/  IABS R12, R13 ;  /* 0x0000000d000c7213 */ /* 0x000fe20000000000 */
[----:B0-----:R-:W-:Y:S01]  /*5ed0*/  IMAD.MOV.U32 R5, RZ, RZ, R2 ;  /* 0x000000ffff057224 */ /* 0x001fe200078e0002 */
[----:B------:R-:W-:Y:S01]  /*5ee0*/  IABS R2, R8 ;  /* 0x0000000800027213 */ /* 0x000fe20000000000 */
[----:B------:R-:W-:Y:S01]  /*5ef0*/  @!P4 IMAD.IADD R11, R11, 0x1, -R25 ;  /* 0x000000010b0bc824 */ /* 0x000fe200078e0a19 */
[----:B------:R-:W-:Y:S01]  /*5f00*/  ISETP.GE.AND P2, PT, R0, RZ, PT ;  /* 0x000000ff0000720c */ /* 0x000fe20003f46270 */
[----:B------:R-:W-:Y:S01]  /*5f10*/  @!P0 IMAD.MOV R5, RZ, RZ, -R5 ;  /* 0x000000ffff058224 */ /* 0x000fe200078e0a05 */
[----:B------:R-:W-:Y:S01]  /*5f20*/  ISETP.GT.U32.AND P0, PT, R25, R6, PT ;  /* 0x000000061900720c */ /* 0x000fe20003f04070 */
[----:B------:R-:W-:Y:S01]  /*5f30*/  IMAD.HI.U32 R0, R4, R2, RZ ;  /* 0x0000000204007227 */ /* 0x000fe200078e00ff */
[----:B------:R-:W-:-:S02]  /*5f40*/  IABS R10, R7 ;  /* 0x00000007000a7213 */ /* 0x000fc40000000000 */
[----:B------:R0:W-:Y:S01]  /*5f50*/  STL [R1+0x44], R5 ;  /* 0x0000440501007387 */ /* 0x0001e20000100800 */
[----:B------:R-:W-:Y:S01]  /*5f60*/  IMAD.HI.U32 R14, R4, R12, RZ ;  /* 0x0000000c040e7227 */ /* 0x000fe200078e00ff */
[----:B------:R-:W-:-:S03]  /*5f70*/  ISETP.GT.U32.AND P4, PT, R25, R11, PT ;  /* 0x0000000b1900720c */ /* 0x000fc60003f84070 */
[----:B------:R-:W-:Y:S02]  /*5f80*/  IMAD.MOV R0, RZ, RZ, -R0 ;  /* 0x000000ffff007224 */ /* 0x000fe400078e0a00 */
[----:B------:R-:W-:Y:S02]  /*5f90*/  IMAD.MOV R14, RZ, RZ, -R14 ;  /* 0x000000ffff0e7224 */ /* 0x000fe400078e0a0e */
[----:B------:R-:W-:Y:S01]  /*5fa0*/  @!P0 IMAD.IADD R6, R6, 0x1, -R25 ;  /* 0x0000000106068824 */ /* 0x000fe200078e0a19 */
[----:B------:R-:W-:Y:S01]  /*5fb0*/  ISETP.GT.U32.AND P0, PT, R25, R9, PT ;  /* 0x000000091900720c */ /* 0x000fe20003f04070 */
[----:B0-----:R-:W-:Y:S02]  /*5fc0*/  IMAD.MOV.U32 R5, RZ, RZ, R15 ;  /* 0x000000ffff057224 */ /* 0x001fe400078e000f */
[----:B------:R-:W-:-:S04]  /*5fd0*/  IMAD.HI.U32 R15, R4, R10, RZ ;  /* 0x0000000a040f7227 */ /* 0x000fc800078e00ff */
[----:B------:R-:W-:Y:S01]  /*5fe0*/  @!P5 IMAD.MOV R5, RZ, RZ, -R5 ;  /* 0x000000ffff05d224 */ /* 0x000fe200078e0a05 */
[C---:B------:R-:W-:Y:S01]  /*5ff0*/  ISETP.GT.U32.AND P5, PT, R25.reuse, R6, PT ;  /* 0x000000061900720c */ /* 0x040fe20003fa4070 */
[----:B------:R-:W-:Y:S02]  /*6000*/  IMAD R2, R25, R0, R2 ;  /* 0x0000000019027224 */ /* 0x000fe400078e0202 */
[----:B------:R-:W-:Y:S01]  /*6010*/  VIADD R0, R3, 0x13 ;  /* 0x0000001303007836 */ /* 0x000fe20000000000 */
[----:B------:R0:W-:Y:S01]  /*6020*/  STL [R1+0x40], R5 ;  /* 0x0000400501007387 */ /* 0x0001e20000100800 */
[--C-:B------:R-:W-:Y:S02]  /*6030*/  @!P0 IMAD.IADD R9, R9, 0x1, -R25.reuse ;  /* 0x0000000109098824 */ /* 0x100fe400078e0a19 */
[----:B------:R-:W-:Y:S02]  /*6040*/  IMAD R12, R25, R14, R12 ;  /* 0x0000000e190c7224 */ /* 0x000fe400078e020c */
[--C-:B------:R-:W-:Y:S01]  /*6050*/  @!P4 IMAD.IADD R11, R11, 0x1, -R25.reuse ;  /* 0x000000010b0bc824 */ /* 0x100fe200078e0a19 */
[----:B------:R-:W-:Y:S01]  /*6060*/  ISETP.GT.U32.AND P0, PT, R25, R9, PT ;  /* 0x000000091900720c */ /* 0x000fe20003f04070 */
[----:B------:R-:W-:Y:S01]  /*6070*/  VIADD R24, R3, 0x7 ;  /* 0x0000000703187836 */ /* 0x000fe20000000000 */
[C---:B------:R-:W-:Y:S01]  /*6080*/  ISETP.GT.U32.AND P4, PT, R25.reuse, R2, PT ;  /* 0x000000021900720c */ /* 0x040fe20003f84070 */
[----:B------:R-:W-:Y:S01]  /*6090*/  @!P5 IMAD.IADD R6, R6, 0x1, -R25 ;  /* 0x000000010606d824 */ /* 0x000fe200078e0a19 */
[----:B------:R-:W-:Y:S01]  /*60a0*/  ISETP.GT.U32.AND P5, PT, R25, R12, PT ;  /* 0x0000000c1900720c */ /* 0x000fe20003fa4070 */
[----:B0-----:R-:W-:-:S02]  /*60b0*/  IMAD.MOV.U32 R5, RZ, RZ, R16 ;  /* 0x000000ffff057224 */ /* 0x001fc400078e0010 */
[----:B------:R-:W-:Y:S02]  /*60c0*/  IMAD.MOV.U32 R16, RZ, RZ, R6 ;  /* 0x000000ffff107224 */ /* 0x000fe400078e0006 */
[----:B------:R-:W-:Y:S01]  /*60d0*/  @!P3 IMAD.MOV R5, RZ, RZ, -R5 ;  /* 0x000000ffff05b224 */ /* 0x000fe200078e0a05 */
[----:B------:R-:W-:Y:S01]  /*60e0*/  ISETP.GE.AND P3, PT, R13, RZ, PT ;  /* 0x000000ff0d00720c */ /* 0x000fe20003f66270 */
[----:B------:R-:W-:Y:S02]  /*60f0*/  IMAD.MOV R13, RZ, RZ, -R15 ;  /* 0x000000ffff0d7224 */ /* 0x000fe400078e0a0f */
[----:B------:R-:W-:Y:S01]  /*6100*/  @!P6 IMAD.MOV R16, RZ, RZ, -R16 ;  /* 0x000000ffff10e224 */ /* 0x000fe200078e0a10 */
[----:B------:R0:W-:Y:S01]  /*6110*/  STL [R1+0x3c], R5 ;  /* 0x00003c0501007387 */ /* 0x0001e20000100800 */
[----:B------:R-:W-:Y:S01]  /*6120*/  IMAD R10, R25, R13, R10 ;  /* 0x0000000d190a7224 */ /* 0x000fe200078e020a */
[----:B------:R-:W-:Y:S01]  /*6130*/  IABS R13, R0 ;  /* 0x00000000000d7213 */ /* 0x000fe20000000000 */
[--C-:B------:R-:W-:Y:S01]  /*6140*/  @!P0 IMAD.IADD R9, R9, 0x1, -R25.reuse ;  /* 0x0000000109098824 */ /* 0x100fe200078e0a19 */
[----:B------:R-:W-:Y:S01]  /*6150*/  STL [R1+0x38], R16 ;  /* 0x0000381001007387 */ /* 0x000fe20000100800 */
[----:B------:R-:W-:Y:S01]  /*6160*/  @!P5 IMAD.IADD R12, R12, 0x1, -R25 ;  /* 0x000000010c0cd824 */ /* 0x000fe200078e0a19 */
[----:B------:R-:W-:Y:S01]  /*6170*/  ISETP.GE.AND P0, PT, R7, RZ, PT ;  /* 0x000000ff0700720c */ /* 0x000fe20003f06270 */
[----:B------:R-:W-:Y:S01]  /*6180*/  IMAD.MOV.U32 R6, RZ, RZ, R13 ;  /* 0x000000ffff067224 */ /* 0x000fe200078e000d */
[----:B------:R-:W-:Y:S01]  /*6190*/  ISETP.GE.AND P6, PT, R8, RZ, PT ;  /* 0x000000ff0800720c */ /* 0x000fe20003fc6270 */
[----:B------:R-:W-:Y:S01]  /*61a0*/  @!P4 IMAD.IADD R2, R2, 0x1, -R25 ;  /* 0x000000010202c824 */ /* 0x000fe200078e0a19 */
[----:B------:R-:W-:Y:S01]  /*61b0*/  ISETP.GT.U32.AND P5, PT, R25, R12, PT ;  /* 0x0000000c1900720c */ /* 0x000fe20003fa4070 */
[----:B0-----:R-:W-:-:S02]  /*61c0*/  IMAD.MOV.U32 R5, RZ, RZ, R11 ;  /* 0x000000ffff057224 */ /* 0x001fc400078e000b */
[----:B------:R-:W-:Y:S01]  /*61d0*/  IMAD.HI.U32 R13, R4, R6, RZ ;  /* 0x00000006040d7227 */ /* 0x000fe200078e00ff */
[----:B------:R-:W-:-:S03]  /*61e0*/  ISETP.GT.U32.AND P4, PT, R25, R2, PT ;  /* 0x000000021900720c */ /* 0x000fc60003f84070 */
[----:B------:R-:W-:Y:S01]  /*61f0*/  @!P1 IMAD.MOV R5, RZ, RZ, -R5 ;  /* 0x000000ffff059224 */ /* 0x000fe200078e0a05 */
[----:B------:R-:W-:Y:S01]  /*6200*/  ISETP.GT.U32.AND P1, PT, R25, R10, PT ;  /* 0x0000000a1900720c */ /* 0x000fe20003f24070 */
[----:B------:R-:W-:Y:S02]  /*6210*/  IMAD.MOV R13, RZ, RZ, -R13 ;  /* 0x000000ffff0d7224 */ /* 0x000fe400078e0a0d */
[----:B------:R-:W-:Y:S01]  /*6220*/  VIADD R7, R3, 0x11 ;  /* 0x0000001103077836 */ /* 0x000fe20000000000 */
[----:B------:R0:W-:Y:S01]  /*6230*/  STL [R1+0x34], R5 ;  /* 0x0000340501007387 */ /* 0x0001e20000100800 */
[----:B------:R-:W-:Y:S02]  /*6240*/  IMAD R6, R25, R13, R6 ;  /* 0x0000000d19067224 */ /* 0x000fe400078e0206 */
[----:B------:R-:W-:Y:S01]  /*6250*/  VIADD R8, R3, 0x12 ;  /* 0x0000001203087836 */ /* 0x000fe20000000000 */
[----:B------:R-:W-:Y:S01]  /*6260*/  IABS R13, R7 ;  /* 0x00000007000d7213 */ /* 0x000fe20000000000 */
[--C-:B------:R-:W-:Y:S01]  /*6270*/  @!P5 IMAD.IADD R12, R12, 0x1, -R25.reuse ;  /* 0x000000010c0cd824 */ /* 0x100fe200078e0a19 */
[----:B------:R-:W-:Y:S01]  /*6280*/  ISETP.GE.AND P5, PT, R0, RZ, PT ;  /* 0x000000ff0000720c */ /* 0x000fe20003fa6270 */
[--C-:B------:R-:W-:Y:S01]  /*6290*/  @!P4 IMAD.IADD R2, R2, 0x1, -R25.reuse ;  /* 0x000000010202c824 */ /* 0x100fe200078e0a19 */
[----:B------:R-:W-:Y:S01]  /*62a0*/  IABS R11, R8 ;  /* 0x00000008000b7213 */ /* 0x000fe20000000000 */
[----:B------:R-:W-:Y:S01]  /*62b0*/  @!P1 IMAD.IADD R10, R10, 0x1, -R25 ;  /* 0x000000010a0a9824 */ /* 0x000fe200078e0a19 */
[----:B------:R-:W-:Y:S01]  /*62c0*/  ISETP.GE.AND P4, PT, R8, RZ, PT ;  /* 0x000000ff0800720c */ /* 0x000fe20003f86270 */
[----:B0-----:R-:W-:-:S02]  /*62d0*/  IMAD.MOV.U32 R5, RZ, RZ, R9 ;  /* 0x000000ffff057224 */ /* 0x001fc400078e0009 */
[----:B------:R-:W-:Y:S01]  /*62e0*/  IMAD.HI.U32 R9, R4, R13, RZ ;  /* 0x0000000d04097227 */ /* 0x000fe200078e00ff */
[----:B------:R-:W-:-:S03]  /*62f0*/  ISETP.GT.U32.AND P1, PT, R25, R10, PT ;  /* 0x0000000a1900720c */ /* 0x000fc60003f24070 */
[----:B------:R-:W-:Y:S01]  /*6300*/  @!P2 IMAD.MOV R5, RZ, RZ, -R5 ;  /* 0x000000ffff05a224 */ /* 0x000fe200078e0a05 */
[----:B------:R-:W-:Y:S01]  /*6310*/  ISETP.GT.U32.AND P2, PT, R25, R6, PT ;  /* 0x000000061900720c */ /* 0x000fe20003f44070 */
[----:B------:R-:W-:-:S03]  /*6320*/  IMAD.HI.U32 R14, R4, R11, RZ ;  /* 0x0000000b040e7227 */ /* 0x000fc600078e00ff */
[----:B------:R0:W-:Y:S01]  /*6330*/  STL [R1+0x30], R5 ;  /* 0x0000300501007387 */ /* 0x0001e20000100800 */
[----:B------:R-:W-:Y:S02]  /*6340*/  IMAD.MOV R9, RZ, RZ, -R9 ;  /* 0x000000ffff097224 */ /* 0x000fe400078e0a09 */
[----:B------:R-:W-:Y:S02]  /*6350*/  IMAD.MOV R14, RZ, RZ, -R14 ;  /* 0x000000ffff0e7224 */ /* 0x000fe400078e0a0e */
[----:B------:R-:W-:Y:S02]  /*6360*/  VIADD R0, R3, 0x10 ;  /* 0x0000001003007836 */ /* 0x000fe40000000000 */
[----:B------:R-:W-:Y:S02]  /*6370*/  IMAD R13, R25, R9, R13 ;  /* 0x00000009190d7224 */ /* 0x000fe400078e020d */
[----:B------:R-:W-:Y:S02]  /*6380*/  @!P2 IMAD.IADD R6, R6, 0x1, -R25 ;  /* 0x000000010606a824 */ /* 0x000fe400078e0a19 */
[----:B0-----:R-:W-:-:S02]  /*6390*/  IMAD.MOV.U32 R5, RZ, RZ, R12 ;  /* 0x000000ffff057224 */ /* 0x001fc400078e000c */
[----:B------:R-:W-:Y:S01]  /*63a0*/  IMAD.MOV.U32 R12, RZ, RZ, R2 ;  /* 0x000000ffff0c7224 */ /* 0x000fe200078e0002 */
[C---:B------:R-:W-:Y:S01]  /*63b0*/  ISETP.GT.U32.AND P2, PT, R25.reuse, R6, PT ;  /* 0x000000061900720c */ /* 0x040fe20003f44070 */
[----:B------:R-:W-:Y:S01]  /*63c0*/  IMAD R8, R25, R14, R11 ;  /* 0x0000000e19087224 */ /* 0x000fe200078e020b */
[----:B------:R-:W-:Y:S01]  /*63d0*/  IABS R11, R0 ;  /* 0x00000000000b7213 */ /* 0x000fe20000000000 */
[----:B------:R-:W-:Y:S01]  /*63e0*/  @!P3 IMAD.MOV R5, RZ, RZ, -R5 ;  /* 0x000000ffff05b224 */ /* 0x000fe200078e0a05 */
[----:B------:R-:W-:Y:S01]  /*63f0*/  ISETP.GE.AND P3, PT, R7, RZ, PT ;  /* 0x000000ff0700720c */ /* 0x000fe20003f66270 */
[----:B------:R-:W-:Y:S01]  /*6400*/  @!P6 IMAD.MOV R12, RZ, RZ, -R12 ;  /* 0x000000ffff0ce224 */ /* 0x000fe200078e0a0c */
[C---:B------:R-:W-:Y:S01]  /*6410*/  ISETP.GT.U32.AND P6, PT, R25.reuse, R13, PT ;  /* 0x0000000d1900720c */ /* 0x040fe20003fc4070 */
[----:B------:R-:W-:Y:S01]  /*6420*/  @!P1 IMAD.IADD R10, R10, 0x1, -R25 ;  /* 0x000000010a0a9824 */ /* 0x000fe200078e0a19 */
[----:B------:R-:W-:Y:S01]  /*6430*/  ISETP.GT.U32.AND P1, PT, R25, R8, PT ;  /* 0x000000081900720c */ /* 0x000fe20003f24070 */
[----:B------:R-:W-:Y:S01]  /*6440*/  IMAD.MOV.U32 R7, RZ, RZ, R11 ;  /* 0x000000ffff077224 */ /* 0x000fe200078e000b */
[----:B------:R0:W-:Y:S01]  /*6450*/  STL [R1+0x2c], R5 ;  /* 0x00002c0501007387 */ /* 0x0001e20000100800 */
[----:B------:R-:W-:-:S02]  /*6460*/  VIADD R2, R3, 0xf ;  /* 0x0000000f03027836 */ /* 0x000fc40000000000 */
[----:B------:R-:W-:Y:S01]  /*6470*/  IMAD.HI.U32 R9, R4, R7, RZ ;  /* 0x0000000704097227 */ /* 0x000fe200078e00ff */
[----:B------:R-:W-:Y:S03]  /*6480*/  STL [R1+0x28], R12 ;  /* 0x0000280c01007387 */ /* 0x000fe60000100800 */
[----:B------:R-:W-:Y:S02]  /*6490*/  IMAD.MOV R9, RZ, RZ, -R9 ;  /* 0x000000ffff097224 */ /* 0x000fe400078e0a09 */
[--C-:B------:R-:W-:Y:S01]  /*64a0*/  @!P2 IMAD.IADD R6, R6, 0x1, -R25.reuse ;  /* 0x000000010606a824 */ /* 0x100fe200078e0a19 */
[----:B------:R-:W-:Y:S01]  /*64b0*/  ISETP.GE.AND P2, PT, R2, RZ, PT ;  /* 0x000000ff0200720c */ /* 0x000fe20003f46270 */
[----:B0-----:R-:W-:Y:S01]  /*64c0*/  IMAD.MOV.U32 R5, RZ, RZ, R10 ;  /* 0x000000ffff057224 */ /* 0x001fe200078e000a */
[----:B------:R-:W-:Y:S01]  /*64d0*/  IABS R10, R2 ;  /* 0x00000002000a7213 */ /* 0x000fe20000000000 */
[----:B------:R-:W-:-:S02]  /*64e0*/  @!P6 IMAD.IADD R13, R13, 0x1, -R25 ;  /* 0x000000010d0de824 */ /* 0x000fc400078e0a19 */
[----:B------:R-:W-:Y:S01]  /*64f0*/  @!P0 IMAD.MOV R5, RZ, RZ, -R5 ;  /* 0x000000ffff058224 */ /* 0x000fe200078e0a05 */
[----:B------:R-:W-:Y:S01]  /*6500*/  ISETP.GE.AND P0, PT, R0, RZ, PT ;  /* 0x000000ff0000720c */ /* 0x000fe20003f06270 */
[----:B------:R-:W-:Y:S01]  /*6510*/  @!P1 IMAD.IADD R8, R8, 0x1, -R25 ;  /* 0x0000000108089824 */ /* 0x000fe200078e0a19 */
[C---:B------:R-:W-:Y:S01]  /*6520*/  ISETP.GT.U32.AND P6, PT, R25.reuse, R13, PT ;  /* 0x0000000d1900720c */ /* 0x040fe20003fc4070 */
[----:B------:R-:W-:Y:S01]  /*6530*/  IMAD.MOV.U32 R0, RZ, RZ, R10 ;  /* 0x000000ffff007224 */ /* 0x000fe200078e000a */
[----:B------:R0:W-:Y:S01]  /*6540*/  STL [R1+0x24], R5 ;  /* 0x0000240501007387 */ /* 0x0001e20000100800 */
[C---:B------:R-:W-:Y:S01]  /*6550*/  IMAD R2, R25.reuse, R9, R7 ;  /* 0x0000000919027224 */ /* 0x040fe200078e0207 */
[----:B------:R-:W-:Y:S01]  /*6560*/  ISETP.GT.U32.AND P1, PT, R25, R8, PT ;  /* 0x000000081900720c */ /* 0x000fe20003f24070 */
[----:B------:R-:W-:-:S04]  /*6570*/  IMAD.HI.U32 R9, R4, R0, RZ ;  /* 0x0000000004097227 */ /* 0x000fc800078e00ff */
[----:B------:R-:W-:Y:S02]  /*6580*/  IMAD.MOV R9, RZ, RZ, -R9 ;  /* 0x000000ffff097224 */ /* 0x000fe400078e0a09 */
[----:B------:R-:W-:Y:S02]  /*6590*/  VIADD R10, R3, 0xe ;  /* 0x0000000e030a7836 */ /* 0x000fe40000000000 */
[----:B0-----:R-:W-:Y:S02]  /*65a0*/  IMAD.MOV.U32 R5, RZ, RZ, R6 ;  /* 0x000000ffff057224 */ /* 0x001fe400078e0006 */
[C---:B------:R-:W-:Y:S02]  /*65b0*/  IMAD R0, R25.reuse, R9, R0 ;  /* 0x0000000919007224 */ /* 0x040fe400078e0200 */
[----:B------:R-:W-:Y:S01]  /*65c0*/  @!P5 IMAD.MOV R5, RZ, RZ, -R5 ;  /* 0x000000ffff05d224 */ /* 0x000fe200078e0a05 */
[----:B------:R-:W-:Y:S01]  /*65d0*/  ISETP.GT.U32.AND P5, PT, R25, R2, PT ;  /* 0x000000021900720c */ /* 0x000fe20003fa4070 */
[--C-:B------:R-:W-:Y:S01]  /*65e0*/  @!P6 IMAD.IADD R13, R13, 0x1, -R25.reuse ;  /* 0x000000010d0de824 */ /* 0x100fe200078e0a19 */
[----:B------:R-:W-:Y:S01]  /*65f0*/  ISETP.GT.U32.AND P6, PT, R25, R0, PT ;  /* 0x000000001900720c */ /* 0x000fe20003fc4070 */
[----:B------:R-:W-:Y:S01]  /*6600*/  @!P1 IMAD.IADD R8, R8, 0x1, -R25 ;  /* 0x0000000108089824 */ /* 0x000fe200078e0a19 */
[----:B------:R-:W-:Y:S01]  /*6610*/  ISETP.GE.AND P1, PT, R10, RZ, PT ;  /* 0x000000ff0a00720c */ /* 0x000fe20003f26270 */
[----:B------:R0:W-:Y:S01]  /*6620*/  STL [R1+0x20], R5 ;  /* 0x0000200501007387 */ /* 0x0001e20000100800 */
[----:B------:R-:W-:Y:S01]  /*6630*/  IABS R10, R10 ;  /* 0x0000000a000a7213 */ /* 0x000fe20000000000 */
[----:B------:R-:W-:-:S02]  /*6640*/  VIADD R11, R3, 0xd ;  /* 0x0000000d030b7836 */ /* 0x000fc40000000000 */
[----:B------:R-:W-:Y:S02]  /*6650*/  VIADD R7, R3, 0xc ;  /* 0x0000000c03077836 */ /* 0x000fe40000000000 */
[----:B------:R-:W-:Y:S01]  /*6660*/  IMAD.HI.U32 R14, R4, R10, RZ ;  /* 0x0000000a040e7227 */ /* 0x000fe200078e00ff */
[----:B------:R-:W-:Y:S02]  /*6670*/  IABS R6, R11 ;  /* 0x0000000b00067213 */ /* 0x000fe40000000000 */
[----:B------:R-:W-:Y:S01]  /*6680*/  IABS R12, R7 ;  /* 0x00000007000c7213 */ /* 0x000fe20000000000 */
[--C-:B------:R-:W-:Y:S02]  /*6690*/  @!P5 IMAD.IADD R2, R2, 0x1, -R25.reuse ;  /* 0x000000010202d824 */ /* 0x100fe400078e0a19 */
[----:B0-----:R-:W-:Y:S02]  /*66a0*/  IMAD.MOV.U32 R5, RZ, RZ, R8 ;  /* 0x000000ffff057224 */ /* 0x001fe400078e0008 */
[----:B------:R-:W-:Y:S01]  /*66b0*/  @!P6 IMAD.IADD R0, R0, 0x1, -R25 ;  /* 0x000000010000e824 */ /* 0x000fe200078e0a19 */
[----:B------:R-:W-:Y:S01]  /*66c0*/  ISETP.GT.U32.AND P5, PT, R25, R2, PT ;  /* 0x000000021900720c */ /* 0x000fe20003fa4070 */
[----:B------:R-:W-:Y:S01]  /*66d0*/  @!P4 IMAD.MOV R5, RZ, RZ, -R5 ;  /* 0x000000ffff05c224 */ /* 0x000fe200078e0a05 */
[----:B------:R-:W-:Y:S01]  /*66e0*/  ISETP.GE.AND P4, PT, R11, RZ, PT ;  /* 0x000000ff0b00720c */ /* 0x000fe20003f86270 */
[----:B------:R-:W-:Y:S01]  /*66f0*/  IMAD.MOV R11, RZ, RZ, -R14 ;  /* 0x000000ffff0b7224 */ /* 0x000fe200078e0a0e */
[----:B------:R-:W-:Y:S01]  /*6700*/  ISETP.GE.AND P6, PT, R7, RZ, PT ;  /* 0x000000ff0700720c */ /* 0x000fe20003fc6270 */
[C---:B------:R-:W-:Y:S01]  /*6710*/  IMAD.HI.U32 R9, R4.reuse, R6, RZ ;  /* 0x0000000604097227 */ /* 0x040fe200078e00ff */
[----:B------:R0:W-:Y:S03]  /*6720*/  STL [R1+0x1c], R5 ;  /* 0x00001c0501007387 */ /* 0x0001e60000100800 */
[----:B------:R-:W-:Y:S01]  /*6730*/  IMAD R7, R25, R11, R10 ;  /* 0x0000000b19077224 */ /* 0x000fe200078e020a */
[----:B------:R-:W-:Y:S01]  /*6740*/  IABS R11, R23 ;  /* 0x00000017000b7213 */ /* 0x000fe20000000000 */
[----:B------:R-:W-:Y:S01]  /*6750*/  IMAD.HI.U32 R8, R4, R12, RZ ;  /* 0x0000000c04087227 */ /* 0x000fe200078e00ff */
[----:B------:R-:W-:-:S03]  /*6760*/  IABS R10, R24 ;  /* 0x00000018000a7213 */ /* 0x000fc60000000000 */
[----:B------:R-:W-:Y:S01]  /*6770*/  @!P5 IMAD.IADD R2, R2, 0x1, -R25 ;  /* 0x000000010202d824 */ /* 0x000fe200078e0a19 */
[C---:B------:R-:W-:Y:S01]  /*6780*/  ISETP.GT.U32.AND P5, PT, R25.reuse, R7, PT ;  /* 0x000000071900720c */ /* 0x040fe20003fa4070 */
[----:B0-----:R-:W-:Y:S02]  /*6790*/  IMAD.MOV.U32 R5, RZ, RZ, R13 ;  /* 0x000000ffff057224 */ /* 0x001fe400078e000d */
[----:B------:R-:W-:Y:S02]  /*67a0*/  IMAD.MOV R9, RZ, RZ, -R9 ;  /* 0x000000ffff097224 */ /* 0x000fe400078e0a09 */
[----:B------:R-:W-:Y:S01]  /*67b0*/  @!P3 IMAD.MOV R5, RZ, RZ, -R5 ;  /* 0x000000ffff05b224 */ /* 0x000fe200078e0a05 */
[C---:B------:R-:W-:Y:S01]  /*67c0*/  ISETP.GT.U32.AND P3, PT, R25.reuse, R0, PT ;  /* 0x000000001900720c */ /* 0x040fe20003f64070 */
[----:B------:R-:W-:Y:S02]  /*67d0*/  IMAD.MOV R8, RZ, RZ, -R8 ;  /* 0x000000ffff087224 */ /* 0x000fe400078e0a08 */
[C---:B------:R-:W-:Y:S01]  /*67e0*/  IMAD R6, R25.reuse, R9, R6 ;  /* 0x0000000919067224 */ /* 0x040fe200078e0206 */
[----:B------:R0:W-:Y:S01]  /*67f0*/  STL [R1+0x18], R5 ;  /* 0x0000180501007387 */ /* 0x0001e20000100800 */
[----:B------:R-:W-:Y:S01]  /*6800*/  IMAD R12, R25, R8, R12 ;  /* 0x00000008190c7224 */ /* 0x000fe200078e020c */
[----:B------:R-:W-:Y:S01]  /*6810*/  IABS R9, R18 ;  /* 0x0000001200097213 */ /* 0x000fe20000000000 */
[----:B------:R-:W-:-:S02]  /*6820*/  @!P5 IMAD.IADD R7, R7, 0x1, -R25 ;  /* 0x000000010707d824 */ /* 0x000fc400078e0a19 */
[C---:B------:R-:W-:Y:S02]  /*6830*/  VIADD R8, R3.reuse, 0xa ;  /* 0x0000000a03087836 */ /* 0x040fe40000000000 */
[----:B------:R-:W-:Y:S01]  /*6840*/  VIADD R26, R3, 0x6 ;  /* 0x00000006031a7836 */ /* 0x000fe20000000000 */
[----:B------:R-:W-:Y:S01]  /*6850*/  ISETP.GT.U32.AND P5, PT, R25, R7, PT ;  /* 0x000000071900720c */ /* 0x000fe20003fa4070 */
[----:B------:R-:W-:Y:S01]  /*6860*/  @!P3 IMAD.IADD R0, R0, 0x1, -R25 ;  /* 0x000000010000b824 */ /* 0x000fe200078e0a19 */
[----:B------:R-:W-:Y:S01]  /*6870*/  ISETP.GE.AND P3, PT, R8, RZ, PT ;  /* 0x000000ff0800720c */ /* 0x000fe20003f66270 */
[----:B0-----:R-:W-:Y:S01]  /*6880*/  IMAD.MOV.U32 R5, RZ, RZ, R2 ;  /* 0x000000ffff057224 */ /* 0x001fe200078e0002 */
[----:B------:R-:W-:Y:S01]  /*6890*/  IABS R8, R8 ;  /* 0x0000000800087213 */ /* 0x000fe20000000000 */
[----:B------:R-:W-:-:S04]  /*68a0*/  IMAD.HI.U32 R2, R4, R11, RZ ;  /* 0x0000000b04027227 */ /* 0x000fc800078e00ff */
[----:B------:R-:W-:Y:S01]  /*68b0*/  @!P0 IMAD.MOV R5, RZ, RZ, -R5 ;  /* 0x000000ffff058224 */ /* 0x000fe200078e0a05 */
[----:B------:R-:W-:Y:S01]  /*68c0*/  ISETP.GE.AND P0, PT, R22, RZ, PT ;  /* 0x000000ff1600720c */ /* 0x000fe20003f06270 */
[----:B------:R-:W-:Y:S01]  /*68d0*/  IMAD.HI.U32 R14, R4, R8, RZ ;  /* 0x00000008040e7227 */ /* 0x000fe200078e00ff */
[----:B------:R-:W-:Y:S02]  /*68e0*/  IABS R22, R22 ;  /* 0x0000001600167213 */ /* 0x000fe40000000000 */
[----:B------:R0:W-:Y:S01]  /*68f0*/  STL [R1+0x14], R5 ;  /* 0x0000140501007387 */ /* 0x0001e20000100800 */
[----:B------:R-:W-:Y:S01]  /*6900*/  @!P5 IMAD.IADD R7, R7, 0x1, -R25 ;  /* 0x000000010707d824 */ /* 0x000fe200078e0a19 */
[----:B------:R-:W-:Y:S01]  /*6910*/  ISETP.GT.U32.AND P5, PT, R25, R12, PT ;  /* 0x0000000c1900720c */ /* 0x000fe20003fa4070 */
[----:B------:R-:W-:Y:S02]  /*6920*/  IMAD.MOV R14, RZ, RZ, -R14 ;  /* 0x000000ffff0e7224 */ /* 0x000fe400078e0a0e */
[----:B------:R-:W-:-:S02]  /*6930*/  IMAD.MOV R2, RZ, RZ, -R2 ;  /* 0x000000ffff027224 */ /* 0x000fc400078e0a02 */
[C---:B------:R-:W-:Y:S02]  /*6940*/  IMAD R8, R25.reuse, R14, R8 ;  /* 0x0000000e19087224 */ /* 0x040fe400078e0208 */
[C---:B------:R-:W-:Y:S02]  /*6950*/  IMAD R11, R25.reuse, R2, R11 ;  /* 0x00000002190b7224 */ /* 0x040fe400078e020b */
[----:B0-----:R-:W-:Y:S02]  /*6960*/  IMAD.MOV.U32 R5, RZ, RZ, R0 ;  /* 0x000000ffff057224 */ /* 0x001fe400078e0000 */
[----:B------:R-:W-:Y:S02]  /*6970*/  @!P1 IMAD.MOV R7, RZ, RZ, -R7 ;  /* 0x000000ffff079224 */ /* 0x000fe400078e0a07 */
[----:B------:R-:W-:Y:S01]  /*6980*/  @!P2 IMAD.MOV R5, RZ, RZ, -R5 ;  /* 0x000000ffff05a224 */ /* 0x000fe200078e0a05 */
[----:B------:R-:W-:Y:S01]  /*6990*/  ISETP.GT.U32.AND P2, PT, R25, R6, PT ;  /* 0x000000061900720c */ /* 0x000fe20003f44070 */
[----:B------:R-:W-:-:S02]  /*69a0*/  @!P5 IMAD.IADD R12, R12, 0x1, -R25 ;  /* 0x000000010c0cd824 */ /* 0x000fc400078e0a19 */
[C---:B------:R-:W-:Y:S01]  /*69b0*/  VIADD R20, R3.reuse, 0x5 ;  /* 0x0000000503147836 */ /* 0x040fe20000000000 */
[----:B------:R0:W-:Y:S01]  /*69c0*/  STL [R1+0xef8], R5 ;  /* 0x000ef80501007387 */ /* 0x0001e20000100800 */
[----:B------:R-:W-:Y:S01]  /*69d0*/  VIADD R21, R3, 0x4 ;  /* 0x0000000403157836 */ /* 0x000fe20000000000 */
[----:B------:R-:W-:Y:S01]  /*69e0*/  ISETP.GT.U32.AND P5, PT, R25, R12, PT ;  /* 0x0000000c1900720c */ /* 0x000fe20003fa4070 */
[----:B------:R-:W-:Y:S01]  /*69f0*/  VIADD R29, R3, 0x3 ;  /* 0x00000003031d7836 */ /* 0x000fe20000000000 */
[----:B------:R-:W-:Y:S01]  /*6a00*/  STL [R1+0xefc], R7 ;  /* 0x000efc0701007387 */ /* 0x000fe20000100800 */
[----:B------:R-:W-:Y:S01]  /*6a10*/  IMAD.HI.U32 R15, R4, R22, RZ ;  /* 0x00000016040f7227 */ /* 0x000fe200078e00ff */
[----:B------:R-:W-:Y:S02]  /*6a20*/  IABS R16, R20 ;  /* 0x0000001400107213 */ /* 0x000fe40000000000 */
[----:B------:R-:W-:Y:S01]  /*6a30*/  IABS R19, R21 ;  /* 0x0000001500137213 */ /* 0x000fe20000000000 */
[----:B------:R-:W-:-:S02]  /*6a40*/  @!P2 IMAD.IADD R6, R6, 0x1, -R25 ;  /* 0x000000010606a824 */ /* 0x000fc400078e0a19 */
[----:B0-----:R-:W-:Y:S02]  /*6a50*/  VIADD R5, R3, 0x2 ;  /* 0x0000000203057836 */ /* 0x001fe40000000000 */
[----:B------:R-:W-:Y:S01]  /*6a60*/  IMAD.HI.U32 R13, R4, R9, RZ ;  /* 0x00000009040d7227 */ /* 0x000fe200078e00ff */
[C---:B------:R-:W-:Y:S02]  /*6a70*/  ISETP.GT.U32.AND P2, PT, R25.reuse, R6, PT ;  /* 0x000000061900720c */ /* 0x040fe40003f44070 */
[----:B------:R-:W-:Y:S01]  /*6a80*/  IABS R14, R5 ;  /* 0x00000005000e7213 */ /* 0x000fe20000000000 */
[----:B------:R-:W-:Y:S01]  /*6a90*/  @!P5 IMAD.IADD R12, R12, 0x1, -R25 ;  /* 0x000000010c0cd824 */ /* 0x000fe200078e0a19 */
[----:B------:R-:W-:Y:S01]  /*6aa0*/  ISETP.GT.U32.AND P5, PT, R25, R8, PT ;  /* 0x000000081900720c */ /* 0x000fe20003fa4070 */
[----:B------:R-:W-:Y:S02]  /*6ab0*/  IMAD.MOV R15, RZ, RZ, -R15 ;  /* 0x000000ffff0f7224 */ /* 0x000fe400078e0a0f */
[----:B------:R-:W-:-:S04]  /*6ac0*/  IMAD.HI.U32 R2, R4, R14, RZ ;  /* 0x0000000e04027227 */ /* 0x000fc800078e00ff */
[----:B------:R-:W-:Y:S02]  /*6ad0*/  IMAD.MOV R2, RZ, RZ, -R2 ;  /* 0x000000ffff027224 */ /* 0x000fe400078e0a02 */
[----:B------:R-:W-:Y:S02]  /*6ae0*/  @!P2 IMAD.IADD R6, R6, 0x1, -R25 ;  /* 0x000000010606a824 */ /* 0x000fe400078e0a19 */
[----:B------:R-:W-:Y:S02]  /*6af0*/  @!P6 IMAD.MOV R12, RZ, RZ, -R12 ;  /* 0x000000ffff0ce224 */ /* 0x000fe400078e0a0c */
[----:B------:R-:W-:Y:S02]  /*6b00*/  @!P4 IMAD.MOV R6, RZ, RZ, -R6 ;  /* 0x000000ffff06c224 */ /* 0x000fe400078e0a06 */
[----:B------:R-:W-:Y:S02]  /*6b10*/  IMAD R14, R25, R2, R14 ;  /* 0x00000002190e7224 */ /* 0x000fe400078e020e */
[----:B------:R-:W-:Y:S01]  /*6b20*/  VIADD R2, R3, 0x1 ;  /* 0x0000000103027836 */ /* 0x000fe20000000000 */
[----:B------:R0:W-:Y:S01]  /*6b30*/  STL [R1+0xf00], R6 ;  /* 0x000f000601007387 */ /* 0x0001e20000100800 */
[----:B------:R-:W-:-:S02]  /*6b40*/  IMAD.MOV R13, RZ, RZ, -R13 ;  /* 0x000000ffff0d7224 */ /* 0x000fc400078e0a0d */
[C---:B------:R-:W-:Y:S01]  /*6b50*/  IMAD R22, R25.reuse, R15, R22 ;  /* 0x0000000f19167224 */ /* 0x040fe200078e0216 */
[----:B------:R-:W-:Y:S01]  /*6b60*/  STL [R1+0xf04], R12 ;  /* 0x000f040c01007387 */ /* 0x000fe20000100800 */
[C---:B------:R-:W-:Y:S01]  /*6b70*/  IMAD R9, R25.reuse, R13, R9 ;  /* 0x0000000d19097224 */ /* 0x040fe200078e0209 */
[----:B------:R-:W-:Y:S01]  /*6b80*/  IABS R13, R26 ;  /* 0x0000001a000d7213 */ /* 0x000fe20000000000 */
[----:B------:R-:W-:Y:S01]  /*6b90*/  @!P5 IMAD.IADD R8, R8, 0x1, -R25 ;  /* 0x000000010808d824 */ /* 0x000fe200078e0a19 */
[----:B------:R-:W2:Y:S01]  /*6ba0*/  LDL.LU R3, [R1+0xf8c] ;  /* 0x000f8c0001037983 */ /* 0x000ea20000300800 */
[C---:B------:R-:W-:Y:S01]  /*6bb0*/  ISETP.GT.U32.AND P2, PT, R25.reuse, R22, PT ;  /* 0x000000161900720c */ /* 0x040fe20003f44070 */
[C---:B------:R-:W-:Y:S01]  /*6bc0*/  IMAD.HI.U32 R0, R4.reuse, R10, RZ ;  /* 0x0000000a04007227 */ /* 0x040fe200078e00ff */
[----:B------:R-:W-:Y:S02]  /*6bd0*/  ISETP.GT.U32.AND P5, PT, R25, R11, PT ;  /* 0x0000000b1900720c */ /* 0x000fe40003fa4070 */
[----:B------:R-:W-:Y:S01]  /*6be0*/  IABS R15, R29 ;  /* 0x0000001d000f7213 */ /* 0x000fe20000000000 */
[----:B------:R-:W-:-:S04]  /*6bf0*/  IMAD.HI.U32 R28, R4, R13, RZ ;  /* 0x0000000d041c7227 */ /* 0x000fc800078e00ff */
[----:B------:R-:W-:Y:S02]  /*6c00*/  IMAD.MOV R28, RZ, RZ, -R28 ;  /* 0x000000ffff1c7224 */ /* 0x000fe400078e0a1c */
[----:B------:R-:W-:Y:S02]  /*6c10*/  IMAD.MOV R0, RZ, RZ, -R0 ;  /* 0x000000ffff007224 */ /* 0x000fe400078e0a00 */
[C---:B------:R-:W-:Y:S02]  /*6c20*/  IMAD R13, R25.reuse, R28, R13 ;  /* 0x0000001c190d7224 */ /* 0x040fe400078e020d */
[--C-:B------:R-:W-:Y:S01]  /*6c30*/  @!P2 IMAD.IADD R22, R22, 0x1, -R25.reuse ;  /* 0x000000011616a824 */ /* 0x100fe200078e0a19 */
[----:B------:R-:W1:Y:S01]  /*6c40*/  S2R R28, SR_TID.X ;  /* 0x00000000001c7919 */ /* 0x000e620000002100 */
[----:B------:R-:W-:Y:S01]  /*6c50*/  ISETP.GT.U32.AND P2, PT, R25, R9, PT ;  /* 0x000000091900720c */ /* 0x000fe20003f44070 */
[----:B------:R-:W-:Y:S01]  /*6c60*/  @!P5 IMAD.IADD R11, R11, 0x1, -R25 ;  /* 0x000000010b0bd824 */ /* 0x000fe200078e0a19 */
[C---:B------:R-:W-:Y:S01]  /*6c70*/  ISETP.GT.U32.AND P5, PT, R25.reuse, R8, PT ;  /* 0x000000081900720c */ /* 0x040fe20003fa4070 */
[C---:B------:R-:W-:Y:S01]  /*6c80*/  IMAD R10, R25.reuse, R0, R10 ;  /* 0x00000000190a7224 */ /* 0x040fe200078e020a */
[C---:B------:R-:W-:Y:S01]  /*6c90*/  ISETP.GT.U32.AND P1, PT, R25.reuse, R22, PT ;  /* 0x000000161900720c */ /* 0x040fe20003f24070 */
[----:B------:R-:W-:Y:S01]  /*6ca0*/  IMAD.HI.U32 R0, R4, R15, RZ ;  /* 0x0000000f04007227 */ /* 0x000fe200078e00ff */
[----:B------:R-:W-:-:S03]  /*6cb0*/  ISETP.GT.U32.AND P6, PT, R25, R11, PT ;  /* 0x0000000b1900720c */ /* 0x000fc60003fc4070 */
[----:B------:R-:W-:Y:S02]  /*6cc0*/  IMAD.MOV R0, RZ, RZ, -R0 ;  /* 0x000000ffff007224 */ /* 0x000fe400078e0a00 */
[----:B------:R-:W-:-:S04]  /*6cd0*/  IMAD.HI.U32 R27, R4, R16, RZ ;  /* 0x00000010041b7227 */ /* 0x000fc800078e00ff */
[----:B------:R-:W-:Y:S01]  /*6ce0*/  @!P2 IMAD.IADD R9, R9, 0x1, -R25 ;  /* 0x000000010909a824 */ /* 0x000fe200078e0a19 */
[C---:B------:R-:W-:Y:S01]  /*6cf0*/  ISETP.GT.U32.AND P2, PT, R25.reuse, R10, PT ;  /* 0x0000000a1900720c */ /* 0x040fe20003f44070 */
[----:B------:R-:W-:Y:S02]  /*6d00*/  IMAD R15, R25, R0, R15 ;  /* 0x00000000190f7224 */ /* 0x000fe400078e020f */
[----:B------:R-:W-:Y:S01]  /*6d10*/  @!P6 IMAD.IADD R11, R11, 0x1, -R25 ;  /* 0x000000010b0be824 */ /* 0x000fe200078e0a19 */
[C---:B------:R-:W-:Y:S01]  /*6d20*/  ISETP.GT.U32.AND P4, PT, R25.reuse, R9, PT ;  /* 0x000000091900720c */ /* 0x040fe20003f84070 */
[----:B------:R-:W-:Y:S01]  /*6d30*/  IMAD.HI.U32 R17, R4, R19, RZ ;  /* 0x0000001304117227 */ /* 0x000fe200078e00ff */
[----:B------:R-:W-:-:S03]  /*6d40*/  ISETP.GT.U32.AND P6, PT, R25, R15, PT ;  /* 0x0000000f1900720c */ /* 0x000fc60003fc4070 */
[----:B------:R-:W-:Y:S02]  /*6d50*/  IMAD.MOV R27, RZ, RZ, -R27 ;  /* 0x000000ffff1b7224 */ /* 0x000fe400078e0a1b */
[----:B------:R-:W-:Y:S02]  /*6d60*/  IMAD.MOV R17, RZ, RZ, -R17 ;  /* 0x000000ffff117224 */ /* 0x000fe400078e0a11 */
[----:B------:R-:W-:Y:S02]  /*6d70*/  @!P2 IMAD.IADD R10, R10, 0x1, -R25 ;  /* 0x000000010a0aa824 */ /* 0x000fe400078e0a19 */
[C---:B------:R-:W-:Y:S01]  /*6d80*/  IMAD R16, R25.reuse, R27, R16 ;  /* 0x0000001b19107224 */ /* 0x040fe200078e0210 */
[----:B-1----:R-:W-:Y:S01]  /*6d90*/  SHF.R.U32.HI R28, RZ, 0x5, R28 ;  /* 0x00000005ff1c7819 */ /* 0x002fe2000001161c */
[C---:B------:R-:W-:Y:S01]  /*6da0*/  IMAD R19, R25.reuse, R17, R19 ;  /* 0x0000001119137224 */ /* 0x040fe200078e0213 */
[C---:B------:R-:W-:Y:S01]  /*6db0*/  ISETP.GT.U32.AND P2, PT, R25.reuse, R10, PT ;  /* 0x0000000a1900720c */ /* 0x040fe20003f44070 */
[--C-:B------:R-:W-:Y:S01]  /*6dc0*/  @!P1 IMAD.IADD R22, R22, 0x1, -R25.reuse ;  /* 0x0000000116169824 */ /* 0x100fe200078e0a19 */
[----:B------:R-:W-:Y:S01]  /*6dd0*/  SGXT.U32 R28, R28, 0x2 ;  /* 0x000000021c1c781a */ /* 0x000fe20000000000 */
[--C-:B------:R-:W-:Y:S01]  /*6de0*/  @!P5 IMAD.IADD R8, R8, 0x1, -R25.reuse ;  /* 0x000000010808d824 */ /* 0x100fe200078e0a19 */
[----:B------:R-:W-:Y:S01]  /*6df0*/  ISETP.GT.U32.AND P1, PT, R25, R13, PT ;  /* 0x0000000d1900720c */ /* 0x000fe20003f24070 */
[--C-:B------:R-:W-:Y:S01]  /*6e00*/  @!P6 IMAD.IADD R15, R15, 0x1, -R25.reuse ;  /* 0x000000010f0fe824 */ /* 0x100fe200078e0a19 */
[----:B------:R-:W-:Y:S01]  /*6e10*/  ISETP.GT.U32.AND P5, PT, R25, R16, PT ;  /* 0x000000101900720c */ /* 0x000fe20003fa4070 */
[----:B------:R-:W-:Y:S01]  /*6e20*/  @!P4 IMAD.IADD R9, R9, 0x1, -R25 ;  /* 0x000000010909c824 */ /* 0x000fe200078e0a19 */
[----:B------:R-:W-:Y:S01]  /*6e30*/  LOP3.LUT R28, R28, 0xfc, RZ, 0xfc, !PT ;  /* 0x000000fc1c1c7812 */ /* 0x000fe200078efcff */
[----:B------:R-:W-:Y:S01]  /*6e40*/  @!P3 IMAD.MOV R8, RZ, RZ, -R8 ;  /* 0x000000ffff08b224 */ /* 0x000fe200078e0a08 */
[----:B------:R-:W-:-:S02]  /*6e50*/  ISETP.GT.U32.AND P4, PT, R25, R19, PT ;  /* 0x000000131900720c */ /* 0x000fc40003f84070 */
[----:B------:R-:W-:Y:S02]  /*6e60*/  ISETP.GT.U32.AND P3, PT, R25, R15, PT ;  /* 0x0000000f1900720c */ /* 0x000fe40003f64070 */
[----:B------:R-:W-:Y:S01]  /*6e70*/  IABS R27, R2 ;  /* 0x00000002001b7213 */ /* 0x000fe20000000000 */
[----:B------:R-:W-:Y:S02]  /*6e80*/  IMAD R17, R28, UR10, RZ ;  /* 0x0000000a1c117c24 */ /* 0x000fe4000f8e02ff */
[----:B------:R-:W-:Y:S01]  /*6e90*/  @!P2 IMAD.IADD R10, R10, 0x1, -R25 ;  /* 0x000000010a0aa824 */ /* 0x000fe200078e0a19 */
[----:B------:R-:W1:Y:S01]  /*6ea0*/  S2R R28, SR_TID.X ;  /* 0x00000000001c7919 */ /* 0x000e620000002100 */
[----:B------:R-:W-:Y:S01]  /*6eb0*/  ISETP.GE.AND P2, PT, R18, RZ, PT ;  /* 0x000000ff1200720c */ /* 0x000fe20003f46270 */
[----:B------:R-:W-:Y:S02]  /*6ec0*/  IMAD.MOV.U32 R18, RZ, RZ, R27 ;  /* 0x000000ffff127224 */ /* 0x000fe400078e001b */
[----:B------:R-:W-:-:S02]  /*6ed0*/  IMAD R0, RZ, RZ, -UR10 ;  /* 0x8000000aff007e24 */ /* 0x000fc4000f8e02ff */
[--C-:B------:R-:W-:Y:S01]  /*6ee0*/  @!P1 IMAD.IADD R13, R13, 0x1, -R25.reuse ;  /* 0x000000010d0d9824 */ /* 0x100fe200078e0a19 */
[----:B------:R-:W-:Y:S01]  /*6ef0*/  ISETP.GT.U32.AND P1, PT, R25, R14, PT ;  /* 0x0000000e1900720c */ /* 0x000fe20003f24070 */
[----:B------:R-:W-:Y:S01]  /*6f00*/  @!P5 IMAD.IADD R16, R16, 0x1, -R25 ;  /* 0x000000011010d824 */ /* 0x000fe200078e0a19 */
[----:B------:R-:W-:Y:S01]  /*6f10*/  ISETP.GE.AND P5, PT, R23, RZ, PT ;  /* 0x000000ff1700720c */ /* 0x000fe20003fa6270 */
[----:B------:R-:W-:-:S04]  /*6f20*/  IMAD.HI.U32 R23, R4, R18, RZ ;  /* 0x0000001204177227 */ /* 0x000fc800078e00ff */
[----:B0-----:R-:W-:Y:S02]  /*6f30*/  IMAD R6, R0, 0x4, R17 ;  /* 0x0000000400067824 */ /* 0x001fe400078e0211 */
[--C-:B------:R-:W-:Y:S01]  /*6f40*/  @!P4 IMAD.IADD R19, R19, 0x1, -R25.reuse ;  /* 0x000000011313c824 */ /* 0x100fe200078e0a19 */
[----:B------:R-:W-:Y:S01]  /*6f50*/  ISETP.GE.AND P4, PT, R24, RZ, PT ;  /* 0x000000ff1800720c */ /* 0x000fe20003f86270 */
[----:B------:R-:W-:Y:S02]  /*6f60*/  IMAD.MOV.U32 R4, RZ, RZ, R22 ;  /* 0x000000ffff047224 */ /* 0x000fe400078e0016 */
[----:B------:R-:W-:Y:S01]  /*6f70*/  @!P3 IMAD.IADD R15, R15, 0x1, -R25 ;  /* 0x000000010f0fb824 */ /* 0x000fe200078e0a19 */
[----:B------:R-:W-:Y:S01]  /*6f80*/  ISETP.GE.AND P3, PT, R5, RZ, PT ;  /* 0x000000ff0500720c */ /* 0x000fe20003f66270 */
[C---:B------:R-:W-:Y:S01]  /*6f90*/  IMAD R6, R0.reuse, 0x4, R6 ;  /* 0x0000000400067824 */ /* 0x040fe200078e0206 */
[----:B------:R-:W0:Y:S01]  /*6fa0*/  S2R R5, SR_TID.X ;  /* 0x0000000000057919 */ /* 0x000e220000002100 */
[----:B------:R-:W-:Y:S01]  /*6fb0*/  @!P0 IMAD.MOV R4, RZ, RZ, -R4 ;  /* 0x000000ffff048224 */ /* 0x000fe200078e0a04 */
[----:B------:R-:W-:Y:S01]  /*6fc0*/  ISETP.GT.U32.AND P0, PT, R25, R13, PT ;  /* 0x0000000d1900720c */ /* 0x000fe20003f04070 */
[----:B------:R-:W-:-:S02]  /*6fd0*/  IMAD R6, R0, 0x4, R6 ;  /* 0x0000000400067824 */ /* 0x000fc400078e0206 */
[----:B------:R-:W-:Y:S02]  /*6fe0*/  @!P1 IMAD.IADD R14, R14, 0x1, -R25 ;  /* 0x000000010e0e9824 */ /* 0x000fe400078e0a19 */
[----:B------:R-:W-:Y:S02]  /*6ff0*/  IMAD R6, R0, 0x4, R6 ;  /* 0x0000000400067824 */ /* 0x000fe400078e0206 */
[----:B------:R-:W-:Y:S01]  /*7000*/  @!P5 IMAD.MOV R11, RZ, RZ, -R11 ;  /* 0x000000ffff0bd224 */ /* 0x000fe200078e0a0b */
[C---:B------:R-:W-:Y:S01]  /*7010*/  ISETP.GT.U32.AND P5, PT, R25.reuse, R14, PT ;  /* 0x0000000e1900720c */ /* 0x040fe20003fa4070 */
[----:B------:R-:W-:Y:S01]  /*7020*/  @!P4 IMAD.MOV R10, RZ, RZ, -R10 ;  /* 0x000000ffff0ac224 */ /* 0x000fe200078e0a0a */
[----:B------:R-:W-:Y:S01]  /*7030*/  ISETP.GE.AND P4, PT, R20, RZ, PT ;  /* 0x000000ff1400720c */ /* 0x000fe20003f86270 */
[C---:B------:R-:W-:Y:S01]  /*7040*/  IMAD R20, R0.reuse, 0x4, R6 ;  /* 0x0000000400147824 */ /* 0x040fe200078e0206 */
[----:B------:R-:W-:Y:S01]  /*7050*/  ISETP.GT.U32.AND P1, PT, R25, R16, PT ;  /* 0x000000101900720c */ /* 0x000fe20003f24070 */
[----:B------:R-:W-:Y:S01]  /*7060*/  @!P0 IMAD.IADD R13, R13, 0x1, -R25 ;  /* 0x000000010d0d8824 */ /* 0x000fe200078e0a19 */
[----:B------:R-:W-:Y:S01]  /*7070*/  ISETP.GE.AND P0, PT, R21, RZ, PT ;  /* 0x000000ff1500720c */ /* 0x000fe20003f06270 */
[----:B------:R-:W-:Y:S01]  /*7080*/  IMAD R21, R0, 0x4, R20 ;  /* 0x0000000400157824 */ /* 0x000fe200078e0214 */
[----:B------:R-:W-:Y:S01]  /*7090*/  STL [R1+0xf08], R17 ;  /* 0x000f081101007387 */ /* 0x000fe20000100800 */
[----:B------:R-:W-:-:S02]  /*70a0*/  IMAD.MOV R22, RZ, RZ, -R23 ;  /* 0x000000ffff167224 */ /* 0x000fc400078e0a17 */
[----:B------:R-:W-:Y:S01]  /*70b0*/  IMAD R24, R0, 0x4, R21 ;  /* 0x0000000400187824 */ /* 0x000fe200078e0215 */
[----:B------:R1:W-:Y:S01]  /*70c0*/  STL [R1+0xf0c], R4 ;  /* 0x000f0c0401007387 */ /* 0x0003e20000100800 */
[----:B------:R-:W-:Y:S01]  /*70d0*/  @!P2 IMAD.MOV R9, RZ, RZ, -R9 ;  /* 0x000000ffff09a224 */ /* 0x000fe200078e0a09 */
[C---:B------:R-:W-:Y:S01]  /*70e0*/  ISETP.GT.U32.AND P2, PT, R25.reuse, R19, PT ;  /* 0x000000131900720c */ /* 0x040fe20003f44070 */
[----:B------:R-:W-:Y:S01]  /*70f0*/  IMAD R18, R25, R22, R18 ;  /* 0x0000001619127224 */ /* 0x000fe200078e0212 */
[----:B------:R-:W-:Y:S01]  /*7100*/  ISETP.GE.AND P6, PT, R26, RZ, PT ;  /* 0x000000ff1a00720c */ /* 0x000fe20003fc6270 */
[--C-:B------:R-:W-:Y:S01]  /*7110*/  @!P5 IMAD.IADD R14, R14, 0x1, -R25.reuse ;  /* 0x000000010e0ed824 */ /* 0x100fe200078e0a19 */
[----:B------:R-:W-:Y:S01]  /*7120*/  ISETP.GE.AND P5, PT, R2, RZ, PT ;  /* 0x000000ff0200720c */ /* 0x000fe20003fa6270 */
[----:B------:R-:W-:Y:S02]  /*7130*/  IMAD R22, R0, 0x4, R24 ;  /* 0x0000000400167824 */ /* 0x000fe400078e0218 */
[----:B-1----:R-:W-:Y:S01]  /*7140*/  IMAD.SHL.U32 R4, R28, 0x8, RZ ;  /* 0x000000081c047824 */ /* 0x002fe200078e00ff */
[----:B------:R-:W-:Y:S01]  /*7150*/  SHF.R.S32.HI R2, RZ, 0x6, R28 ;  /* 0x00000006ff027819 */ /* 0x000fe2000001141c */
[----:B------:R-:W-:Y:S01]  /*7160*/  @!P1 IMAD.IADD R16, R16, 0x1, -R25 ;  /* 0x0000000110109824 */ /* 0x000fe200078e0a19 */
[C---:B------:R-:W-:Y:S01]  /*7170*/  LOP3.LUT R23, R28.reuse, 0x60, RZ, 0xc0, !PT ;  /* 0x000000601c177812 */ /* 0x040fe200078ec0ff */
[----:B------:R-:W-:Y:S01]  /*7180*/  STL [R1+0xf10], R8 ;  /* 0x000f100801007387 */ /* 0x000fe20000100800 */
[----:B------:R-:W-:-:S02]  /*7190*/  LOP3.LUT R26, R28, 0x7, RZ, 0xc0, !PT ;  /* 0x000000071c1a7812 */ /* 0x000fc400078ec0ff */
[----:B------:R-:W-:Y:S01]  /*71a0*/  LOP3.LUT R27, R4, 0x30, RZ, 0xc0, !PT ;  /* 0x00000030041b7812 */ /* 0x000fe200078ec0ff */
[----:B------:R-:W-:Y:S01]  /*71b0*/  STL [R1+0xf14], R9 ;  /* 0x000f140901007387 */ /* 0x000fe20000100800 */
[----:B------:R-:W-:Y:S01]  /*71c0*/  ISETP.GE.AND P1, PT, R29, RZ, PT ;  /* 0x000000ff1d00720c */ /* 0x000fe20003f26270 */
[----:B------:R-:W-:Y:S01]  /*71d0*/  IMAD R29, R0, 0x4, R22 ;  /* 0x00000004001d7824 */ /* 0x000fe200078e0216 */
[----:B------:R-:W-:Y:S01]  /*71e0*/  SGXT R7, R2, 0x1 ;  /* 0x000000010207781a */ /* 0x000fe20000000200 */
[----:B------:R-:W-:Y:S01]  /*71f0*/  STL [R1+0xf18], R11 ;  /* 0x000f180b01007387 */ /* 0x000fe20000100800 */
[C---:B------:R-:W-:Y:S02]  /*7200*/  IMAD R2, R26.reuse, 0x4, R23 ;  /* 0x000000041a027824 */ /* 0x040fe400078e0217 */
[----:B------:R-:W-:Y:S01]  /*7210*/  IMAD R27, R26, 0x40, R27 ;  /* 0x000000401a1b7824 */ /* 0x000fe200078e021b */
[----:B------:R-:W-:Y:S01]  /*7220*/  STL [R1+0xf1c], R10 ;  /* 0x000f1c0a01007387 */ /* 0x000fe20000100800 */
[----:B0-----:R-:W-:-:S02]  /*7230*/  IMAD.SHL.U32 R6, R5, 0x2, RZ ;  /* 0x0000000205067824 */ /* 0x001fc400078e00ff */
[----:B------:R-:W-:Y:S01]  /*7240*/  IMAD R23, R0, 0x4, R29 ;  /* 0x0000000400177824 */ /* 0x000fe200078e021d */
[----:B------:R-:W-:Y:S01]  /*7250*/  STL [R1+0xf20], R20 ;  /* 0x000f201401007387 */ /* 0x000fe20000100800 */
[----:B------:R-:W-:-:S03]  /*7260*/  IMAD.SHL.U32 R26, R26, 0x10, RZ ;  /* 0x000000101a1a7824 */ /* 0x000fc600078e00ff */
[----:B------:R-:W-:Y:S01]  /*7270*/  STL [R1+0xf24], R21 ;  /* 0x000f241501007387 */ /* 0x000fe20000100800 */
[----:B------:R-:W-:-:S03]  /*7280*/  @!P2 IMAD.IADD R19, R19, 0x1, -R25 ;  /* 0x000000011313a824 */ /* 0x000fc600078e0a19 */
[----:B------:R-:W-:Y:S01]  /*7290*/  STL [R1+0xf28], R24 ;  /* 0x000f281801007387 */ /* 0x000fe20000100800 */
[----:B------:R-:W-:Y:S01]  /*72a0*/  ISETP.GT.U32.AND P2, PT, R25, R18, PT ;  /* 0x000000121900720c */ /* 0x000fe20003f44070 */
[----:B------:R-:W-:Y:S02]  /*72b0*/  IMAD R5, R0, 0x4, R23 ;  /* 0x0000000400057824 */ /* 0x000fe400078e0217 */
[----:B------:R-:W-:Y:S01]  /*72c0*/  STL [R1+0xf2c], R22 ;  /* 0x000f2c1601007387 */ /* 0x000fe20000100800 */
[----:B------:R-:W-:-:S03]  /*72d0*/  LOP3.LUT R26, R26, 0x30, R6, 0x78, !PT ;  /* 0x000000301a1a7812 */ /* 0x000fc600078e7806 */
[----:B------:R0:W-:Y:S01]  /*72e0*/  STL [R1+0xdc0], R4 ;  /* 0x000dc00401007387 */ /* 0x0001e20000100800 */
[----:B------:R-:W-:Y:S01]  /*72f0*/  LOP3.LUT R27, R27, 0x10, R6, 0x78, !PT ;  /* 0x000000101b1b7812 */ /* 0x000fe200078e7806 */
[----:B------:R-:W-:Y:S02]  /*7300*/  IMAD R5, R0, 0x4, R5 ;  /* 0x0000000400057824 */ /* 0x000fe400078e0205 */
[----:B0-----:R-:W-:Y:S01]  /*7310*/  IMAD.SHL.U32 R4, R28, 0x20, RZ ;  /* 0x000000201c047824 */ /* 0x001fe200078e00ff */
[----:B------:R-:W-:-:S04]  /*7320*/  LOP3.LUT R28, R7, 0x90, RZ, 0xc0, !PT ;  /* 0x00000090071c7812 */ /* 0x000fc800078ec0ff */
[----:B------:R-:W-:Y:S01]  /*7330*/  LOP3.LUT R7, R28, 0x7e, R6, 0x78, !PT ;  /* 0x0000007e1c077812 */ /* 0x000fe200078e7806 */
[----:B------:R-:W-:Y:S01]  /*7340*/  IMAD.U32 R6, R2, 0x80, R26 ;  /* 0x0000008002067824 */ /* 0x000fe200078e001a */
[----:B------:R-:W-:Y:S01]  /*7350*/  LOP3.LUT R2, R27, 0x200, R4, 0xf8, !PT ;  /* 0x000002001b027812 */ /* 0x000fe200078ef804 */
[----:B------:R-:W-:Y:S01]  /*7360*/  IMAD R28, R0, 0x4, R5 ;  /* 0x00000004001c7824 */ /* 0x000fe200078e0205 */
[----:B------:R-:W-:Y:S01]  /*7370*/  STL [R1+0xf30], R29 ;  /* 0x000f301d01007387 */ /* 0x000fe20000100800 */
[----:B------:R-:W-:-:S03]  /*7380*/  @!P2 IMAD.IADD R18, R18, 0x1, -R25 ;  /* 0x000000011212a824 */ /* 0x000fc600078e0a19 */
[----:B------:R-:W-:Y:S01]  /*7390*/  STL [R1+0xf34], R23 ;  /* 0x000f341701007387 */ /* 0x000fe20000100800 */
[----:B------:R-:W-:-:S03]  /*73a0*/  IMAD R26, R0, 0x4, R28 ;  /* 0x00000004001a7824 */ /* 0x000fc600078e021c */
[----:B------:R-:W-:Y:S04]  /*73b0*/  STL [R1+0x148], R6 ;  /* 0x0001480601007387 */ /* 0x000fe80000100800 */
[----:B------:R-:W-:Y:S04]  /*73c0*/  STL [R1+0x14c], R2 ;  /* 0x00014c0201007387 */ /* 0x000fe80000100800 */
[----:B------:R0:W-:Y:S01]  /*73d0*/  STL [R1+0xf38], R28 ;  /* 0x000f381c01007387 */ /* 0x0001e20000100800 */
[----:B------:R-:W-:-:S03]  /*73e0*/  ISETP.GT.U32.AND P2, PT, R25, R18, PT ;  /* 0x000000121900720c */ /* 0x000fc60003f44070 */
[----:B0-----:R-:W3:Y:S04]  /*73f0*/  LDL.LU R28, [R1+0x1dc] ;  /* 0x0001dc00011c7983 */ /* 0x001ee80000300800 */
[----:B------:R-:W4:Y:S04]  /*7400*/  LDL.LU R23, [R1+0x1d8] ;  /* 0x0001d80001177983 */ /* 0x000f280000300800 */
[----:B------:R-:W5:Y:S04]  /*7410*/  LDL.LU R29, [R1+0x1d4] ;  /* 0x0001d400011d7983 */ /* 0x000f680000300800 */
[----:B------:R-:W5:Y:S04]  /*7420*/  LDL.LU R22, [R1+0x1d0] ;  /* 0x0001d00001167983 */ /* 0x000f680000300800 */
[----:B------:R-:W5:Y:S04]  /*7430*/  LDL.LU R24, [R1+0x1cc] ;  /* 0x0001cc0001187983 */ /* 0x000f680000300800 */
[----:B------:R-:W5:Y:S04]  /*7440*/  LDL.LU R21, [R1+0x1c8] ;  /* 0x0001c80001157983 */ /* 0x000f680000300800 */
[----:B------:R-:W5:Y:S04]  /*7450*/  LDL.LU R20, [R1+0x1c4] ;  /* 0x0001c40001147983 */ /* 0x000f680000300800 */
[----:B------:R-:W5:Y:S04]  /*7460*/  LDL.LU R10, [R1+0x1c0] ;  /* 0x0001c000010a7983 */ /* 0x000f680000300800 */
[----:B------:R-:W5:Y:S04]  /*7470*/  LDL.LU R11, [R1+0x1bc] ;  /* 0x0001bc00010b7983 */ /* 0x000f680000300800 */
[----:B------:R-:W5:Y:S04]  /*7480*/  LDL.LU R9, [R1+0x1b8] ;  /* 0x0001b80001097983 */ /* 0x000f680000300800 */
[----:B------:R-:W5:Y:S01]  /*7490*/  LDL.LU R8, [R1+0x1b4] ;  /* 0x0001b40001087983 */ /* 0x000f620000300800 */
[----:B------:R-:W-:-:S03]  /*74a0*/  IMAD R2, R0, 0x4, R26 ;  /* 0x0000000400027824 */ /* 0x000fc600078e021a */
[----:B------:R-:W5:Y:S04]  /*74b0*/  LDL.LU R4, [R1+0x1b0] ;  /* 0x0001b00001047983 */ /* 0x000f680000300800 */
[----:B------:R-:W5:Y:S01]  /*74c0*/  LDL.LU R17, [R1+0x1ac] ;  /* 0x0001ac0001117983 */ /* 0x000f620000300800 */
[----:B------:R-:W-:-:S03]  /*74d0*/  @!P6 IMAD.MOV R13, RZ, RZ, -R13 ;  /* 0x000000ffff0de224 */ /* 0x000fc600078e0a0d */
[----:B------:R-:W5:Y:S01]  /*74e0*/  LDL.LU R12, [R1+0x1a8] ;  /* 0x0001a800010c7983 */ /* 0x000f620000300800 */
[----:B------:R-:W-:-:S03]  /*74f0*/  @!P2 IMAD.IADD R18, R18, 0x1, -R25 ;  /* 0x000000011212a824 */ /* 0x000fc600078e0a19 */
[----:B------:R-:W5:Y:S04]  /*7500*/  LDL.LU R6, [R1+0x1a4] ;  /* 0x0001a40001067983 */ /* 0x000f680000300800 */
[----:B------:R-:W5:Y:S04]  /*7510*/  LDL.LU R7, [R1+0x1a0] ;  /* 0x0001a00001077983 */ /* 0x000f680000300800 */
[----:B------:R-:W5:Y:S04]  /*7520*/  LDL.LU R5, [R1+0x19c] ;  /* 0x00019c0001057983 */ /* 0x000f680000300800 */
[----:B------:R0:W-:Y:S04]  /*7530*/  STL [R1+0xf3c], R26 ;  /* 0x000f3c1a01007387 */ /* 0x0001e80000100800 */
[----:B0-----:R-:W3:Y:S04]  /*7540*/  LDL.LU R26, [R1+0x1e0] ;  /* 0x0001e000011a7983 */ /* 0x001ee80000300800 */
[----:B------:R0:W-:Y:S01]  /*7550*/  STL [R1+0xf40], R2 ;  /* 0x000f400201007387 */ /* 0x0001e20000100800 */
[----:B--2---:R-:W-:-:S02]  /*7560*/  ISETP.NE.AND P2, PT, R3, RZ, PT ;  /* 0x000000ff0300720c */ /* 0x004fc40003f45270 */
[----:B------:R-:W-:Y:S01]  /*7570*/  LOP3.LUT R25, RZ, R3, RZ, 0x33, !PT ;  /* 0x00000003ff197212 */ /* 0x000fe200078e33ff */
[----:B------:R-:W-:Y:S02]  /*7580*/  IMAD R3, R0, 0x4, R2 ;  /* 0x0000000400037824 */ /* 0x000fe400078e0202 */
[----:B0-----:R-:W2:Y:S04]  /*7590*/  LDL.LU R2, [R1+0x1e4] ;  /* 0x0001e40001027983 */ /* 0x001ea80000300800 */
[----:B------:R0:W-:Y:S04]  /*75a0*/  STL [R1+0xf44], R13 ;  /* 0x000f440d01007387 */ /* 0x0001e80000100800 */
[----:B0-----:R-:W4:Y:S01]  /*75b0*/  LDL.LU R13, [R1+0x1e8] ;  /* 0x0001e800010d7983 */ /* 0x001f220000300800 */
[----:B------:R-:W-:-:S02]  /*75c0*/  @!P4 IMAD.MOV R16, RZ, RZ, -R16 ;  /* 0x000000ffff10c224 */ /* 0x000fc400078e0a10 */
[----:B------:R-:W-:Y:S02]  /*75d0*/  @!P0 IMAD.MOV R19, RZ, RZ, -R19 ;  /* 0x000000ffff138224 */ /* 0x000fe400078e0a13 */
[----:B------:R-:W-:Y:S02]  /*75e0*/  @!P1 IMAD.MOV R15, RZ, RZ, -R15 ;  /* 0x000000ffff0f9224 */ /* 0x000fe400078e0a0f */
[----:B------:R-:W-:Y:S01]  /*75f0*/  @!P3 IMAD.MOV R14, RZ, RZ, -R14 ;  /* 0x000000ffff0eb224 */ /* 0x000fe200078e0a0e */
[----:B------:R-:W-:Y:S01]  /*7600*/  STL [R1+0xf48], R16 ;  /* 0x000f481001007387 */ /* 0x000fe20000100800 */
[----:B------:R-:W-:Y:S02]  /*7610*/  @!P5 IMAD.MOV R18, RZ, RZ, -R18 ;  /* 0x000000ffff12d224 */ /* 0x000fe400078e0a12 */
[----:B------:R-:W-:Y:S01]  /*7620*/  IMAD R27, R0, 0x4, R3 ;  /* 0x00000004001b7824 */ /* 0x000fe200078e0203 */
[----:B------:R-:W-:Y:S04]  /*7630*/  STL [R1+0xf4c], R19 ;  /* 0x000f4c1301007387 */ /* 0x000fe80000100800 */
[----:B------:R-:W-:Y:S04]  /*7640*/  STL [R1+0xf50], R15 ;  /* 0x000f500f01007387 */ /* 0x000fe80000100800 */
[----:B------:R-:W-:Y:S04]  /*7650*/  STL [R1+0xf54], R14 ;  /* 0x000f540e01007387 */ /* 0x000fe80000100800 */
[----:B------:R-:W-:Y:S04]  /*7660*/  STL [R1+0xf58], R18 ;  /* 0x000f581201007387 */ /* 0x000fe80000100800 */
[----:B------:R-:W-:Y:S04]  /*7670*/  STL [R1+0xf64], R27 ;  /* 0x000f641b01007387 */ /* 0x000fe80000100800 */
[----:B------:R-:W-:Y:S04]  /*7680*/  STL [R1+0xf60], R0 ;  /* 0x000f600001007387 */ /* 0x000fe80000100800 */
[----:B------:R3:W-:Y:S02]  /*7690*/  STL [R1+0xf5c], R3 ;  /* 0x000f5c0301007387 */ /* 0x0007e40000100800 */
[----:B---3--:R-:W-:-:S02]  /*76a0*/  SEL R3, R25, R26, !P2 ;  /* 0x0000001a19037207 */ /* 0x008fc40005000000 */
[C---:B--2---:R-:W-:Y:S02]  /*76b0*/  SEL R0, R25.reuse, R2, !P2 ;  /* 0x0000000219007207 */ /* 0x044fe40005000000 */
[C---:B------:R-:W-:Y:S02]  /*76c0*/  SEL R2, R25.reuse, R28, !P2 ;  /* 0x0000001c19027207 */ /* 0x040fe40005000000 */
[----:B----4-:R-:W-:-:S05]  /*76d0*/  SEL R13, R25, R13, !P2 ;  /* 0x0000000d190d7207 */ /* 0x010fca0005000000 */
[----:B------:R-:W-:Y:S04]  /*76e0*/  STL [R1+0x244], R13 ;  /* 0x0002440d01007387 */ /* 0x000fe80000100800 */
[----:B------:R0:W-:Y:S04]  /*76f0*/  STL [R1+0x240], R0 ;  /* 0x0002400001007387 */ /* 0x0001e80000100800 */
[----:B------:R5:W-:Y:S01]  /*7700*/  STL [R1+0x23c], R3 ;  /* 0x00023c0301007387 */ /* 0x000be20000100800 */
[----:B0-----:R-:W-:-:S03]  /*7710*/  SEL R0, R25, R23, !P2 ;  /* 0x0000001719007207 */ /* 0x001fc60005000000 */
[----:B------:R0:W-:Y:S01]  /*7720*/  STL [R1+0x238], R2 ;  /* 0x0002380201007387 */ /* 0x0001e20000100800 */
[----:B-----5:R-:W-:-:S03]  /*7730*/  SEL R3, R25, R29, !P2 ;  /* 0x0000001d19037207 */ /* 0x020fc60005000000 */
[----:B------:R1:W-:Y:S04]  /*7740*/  STL [R1+0x234], R0 ;  /* 0x0002340001007387 */ /* 0x0003e80000100800 */
[----:B------:R2:W-:Y:S01]  /*7750*/  STL [R1+0x230], R3 ;  /* 0x0002300301007387 */ /* 0x0005e20000100800 */
[C---:B0-----:R-:W-:Y:S02]  /*7760*/  SEL R2, R25.reuse, R22, !P2 ;  /* 0x0000001619027207 */ /* 0x041fe40005000000 */
[----:B-1----:R-:W-:-:S03]  /*7770*/  SEL R0, R25, R24, !P2 ;  /* 0x0000001819007207 */ /* 0x002fc60005000000 */
[----:B------:R0:W-:Y:S01]  /*7780*/  STL [R1+0x22c], R2 ;  /* 0x00022c0201007387 */ /* 0x0001e20000100800 */
[----:B--2---:R-:W-:-:S03]  /*7790*/  SEL R3, R25, R21, !P2 ;  /* 0x0000001519037207 */ /* 0x004fc60005000000 */
        /* <DEDUP_REMOVED lines=16> */
[----:B------:R-:W-:Y:S01]  /*78a0*/  STL [R1+0x208], R2 ;  /* 0x0002080201007387 */ /* 0x000fe20000100800 */
[----:B--2---:R-:W-:-:S03]  /*78b0*/  SEL R3, R25, R6, !P2 ;  /* 0x0000000619037207 */ /* 0x004fc60005000000 */
[----:B------:R-:W-:Y:S04]  /*78c0*/  STL [R1+0x204], R0 ;  /* 0x0002040001007387 */ /* 0x000fe80000100800 */
[----:B------:R0:W-:Y:S04]  /*78d0*/  STL [R1+0x200], R3 ;  /* 0x0002000301007387 */ /* 0x0001e80000100800 */
[----:B0-----:R-:W2:Y:S01]  /*78e0*/  LDL.LU R3, [R1+0x18c] ;  /* 0x00018c0001037983 */ /* 0x001ea20000300800 */
[C---:B------:R-:W-:Y:S02]  /*78f0*/  SEL R2, R25.reuse, R7, !P2 ;  /* 0x0000000719027207 */ /* 0x040fe40005000000 */
[----:B------:R-:W-:-:S03]  /*7900*/  SEL R0, R25, R5, !P2 ;  /* 0x0000000519007207 */ /* 0x000fc60005000000 */
[----:B------:R-:W-:Y:S04]  /*7910*/  STL [R1+0x1fc], R2 ;  /* 0x0001fc0201007387 */ /* 0x000fe80000100800 */
[----:B--2---:R0:W-:Y:S04]  /*7920*/  STL [R1+0xf80], R3 ;  /* 0x000f800301007387 */ /* 0x0041e80000100800 */
[----:B------:R-:W-:Y:S04]  /*7930*/  STL [R1+0x1f8], R0 ;  /* 0x0001f80001007387 */ /* 0x000fe80000100800 */
[----:B0-----:R-:W2:Y:S04]  /*7940*/  LDL.LU R3, [R1+0x190] ;  /* 0x0001900001037983 */ /* 0x001ea80000300800 */
[----:B--2---:R0:W-:Y:S04]  /*7950*/  STL [R1+0xf84], R3 ;  /* 0x000f840301007387 */ /* 0x0041e80000100800 */
[----:B0-----:R-:W2:Y:S04]  /*7960*/  LDL.LU R3, [R1+0x194] ;  /* 0x0001940001037983 */ /* 0x001ea80000300800 */
[----:B--2---:R0:W-:Y:S04]  /*7970*/  STL [R1+0xf88], R3 ;  /* 0x000f880301007387 */ /* 0x0041e80000100800 */
[----:B0-----:R-:W2:Y:S04]  /*7980*/  LDL.LU R3, [R1+0x198] ;  /* 0x0001980001037983 */ /* 0x001ea80000300800 */
[----:B------:R-:W3:Y:S04]  /*7990*/  LDL.LU R0, [R1+0x188] ;  /* 0x0001880001007983 */ /* 0x000ee80000300800 */
[----:B------:R-:W4:Y:S04]  /*79a0*/  LDL.LU R27, [R1+0x184] ;  /* 0x00018400011b7983 */ /* 0x000f280000300800 */
[----:B------:R-:W5:Y:S04]  /*79b0*/  LDL.LU R18, [R1+0x180] ;  /* 0x0001800001127983 */ /* 0x000f680000300800 */
[----:B------:R-:W5:Y:S04]  /*79c0*/  LDL.LU R14, [R1+0x17c] ;  /* 0x00017c00010e7983 */ /* 0x000f680000300800 */
[----:B------:R-:W5:Y:S04]  /*79d0*/  LDL.LU R15, [R1+0x178] ;  /* 0x00017800010f7983 */ /* 0x000f680000300800 */
[----:B------:R-:W5:Y:S04]  /*79e0*/  LDL.LU R19, [R1+0x174] ;  /* 0x0001740001137983 */ /* 0x000f680000300800 */
[----:B------:R-:W5:Y:S04]  /*79f0*/  LDL.LU R16, [R1+0x170] ;  /* 0x0001700001107983 */ /* 0x000f680000300800 */
[----:B------:R-:W3:Y:S04]  /*7a00*/  LDL.LU R13, [R1+0x16c] ;  /* 0x00016c00010d7983 */ /* 0x000ee80000300800 */
        /* <DEDUP_REMOVED lines=19> */
[----:B--2---:R-:W-:-:S05]  /*7b40*/  SEL R3, R25, R3, !P2 ;  /* 0x0000000319037207 */ /* 0x004fca0005000000 */
[----:B------:R0:W-:Y:S04]  /*7b50*/  STL [R1+0x1f4], R3 ;  /* 0x0001f40301007387 */ /* 0x0001e80000100800 */
[----:B0-----:R-:W2:Y:S02]  /*7b60*/  LDL.LU R3, [R1+0xf88] ;  /* 0x000f880001037983 */ /* 0x001ea40000300800 */
[----:B--2---:R-:W-:-:S05]  /*7b70*/  SEL R3, R25, R3, !P2 ;  /* 0x0000000319037207 */ /* 0x004fca0005000000 */
[----:B------:R0:W-:Y:S04]  /*7b80*/  STL [R1+0x1f0], R3 ;  /* 0x0001f00301007387 */ /* 0x0001e80000100800 */
[----:B0-----:R-:W2:Y:S02]  /*7b90*/  LDL.LU R3, [R1+0xf84] ;  /* 0x000f840001037983 */ /* 0x001ea40000300800 */
[----:B--2---:R-:W-:-:S05]  /*7ba0*/  SEL R3, R25, R3, !P2 ;  /* 0x0000000319037207 */ /* 0x004fca0005000000 */
[----:B------:R0:W-:Y:S04]  /*7bb0*/  STL [R1+0x1ec], R3 ;  /* 0x0001ec0301007387 */ /* 0x0001e80000100800 */
[----:B0-----:R-:W2:Y:S01]  /*7bc0*/  LDL.LU R3, [R1+0xf80] ;  /* 0x000f800001037983 */ /* 0x001ea20000300800 */
[C---:B----4-:R-:W-:Y:S02]  /*7bd0*/  SEL R27, R25.reuse, R27, !P2 ;  /* 0x0000001b191b7207 */ /* 0x050fe40005000000 */
[C---:B---3--:R-:W-:Y:S02]  /*7be0*/  SEL R13, R25.reuse, R13, !P2 ;  /* 0x0000000d190d7207 */ /* 0x048fe40005000000 */
[----:B--2---:R-:W-:-:S05]  /*7bf0*/  SEL R3, R25, R3, !P2 ;  /* 0x0000000319037207 */ /* 0x004fca0005000000 */
[----:B------:R0:W-:Y:S02]  /*7c00*/  STL [R1+0x1e8], R3 ;  /* 0x0001e80301007387 */ /* 0x0001e40000100800 */
[C---:B0-----:R-:W-:Y:S02]  /*7c10*/  SEL R3, R25.reuse, R0, !P2 ;  /* 0x0000000019037207 */ /* 0x041fe40005000000 */
[----:B-----5:R-:W-:-:S03]  /*7c20*/  SEL R0, R25, R18, !P2 ;  /* 0x0000001219007207 */ /* 0x020fc60005000000 */
[----:B------:R0:W-:Y:S04]  /*7c30*/  STL [R1+0x1e4], R3 ;  /* 0x0001e40301007387 */ /* 0x0001e80000100800 */
[----:B------:R-:W-:Y:S01]  /*7c40*/  STL [R1+0x1e0], R27 ;  /* 0x0001e01b01007387 */ /* 0x000fe20000100800 */
[----:B0-----:R-:W-:-:S03]  /*7c50*/  SEL R3, R25, R14, !P2 ;  /* 0x0000000e19037207 */ /* 0x001fc60005000000 */
[----:B------:R0:W-:Y:S01]  /*7c60*/  STL [R1+0x1dc], R0 ;  /* 0x0001dc0001007387 */ /* 0x0001e20000100800 */
[----:B------:R-:W-:-:S03]  /*7c70*/  SEL R14, R25, R15, !P2 ;  /* 0x0000000f190e7207 */ /* 0x000fc60005000000 */
[----:B------:R1:W-:Y:S01]  /*7c80*/  STL [R1+0x1d8], R3 ;  /* 0x0001d80301007387 */ /* 0x0003e20000100800 */
[----:B0-----:R-:W-:-:S03]  /*7c90*/  SEL R0, R25, R19, !P2 ;  /* 0x0000001319007207 */ /* 0x001fc60005000000 */
[----:B------:R-:W-:Y:S01]  /*7ca0*/  STL [R1+0x1d4], R14 ;  /* 0x0001d40e01007387 */ /* 0x000fe20000100800 */
[----:B-1----:R-:W-:-:S03]  /*7cb0*/  SEL R3, R25, R16, !P2 ;  /* 0x0000001019037207 */ /* 0x002fc60005000000 */
[----:B------:R0:W-:Y:S04]  /*7cc0*/  STL [R1+0x1d0], R0 ;  /* 0x0001d00001007387 */ /* 0x0001e80000100800 */
[----:B------:R1:W-:Y:S01]  /*7cd0*/  STL [R1+0x1cc], R3 ;  /* 0x0001cc0301007387 */ /* 0x0003e20000100800 */
[----:B0-----:R-:W-:-:S03]  /*7ce0*/  SEL R0, R25, R2, !P2 ;  /* 0x0000000219007207 */ /* 0x001fc60005000000 */
[----:B------:R-:W-:Y:S01]  /*7cf0*/  STL [R1+0x1c8], R13 ;  /* 0x0001c80d01007387 */ /* 0x000fe20000100800 */
[----:B-1----:R-:W-:-:S03]  /*7d00*/  SEL R3, R25, R26, !P2 ;  /* 0x0000001a19037207 */ /* 0x002fc60005000000 */
[----:B------:R0:W-:Y:S01]  /*7d10*/  STL [R1+0x1c4], R0 ;  /* 0x0001c40001007387 */ /* 0x0001e20000100800 */
[----:B------:R-:W-:-:S03]  /*7d20*/  SEL R2, R25, R28, !P2 ;  /* 0x0000001c19027207 */ /* 0x000fc60005000000 */
[----:B------:R1:W-:Y:S01]  /*7d30*/  STL [R1+0x1c0], R3 ;  /* 0x0001c00301007387 */ /* 0x0003e20000100800 */
[----:B0-----:R-:W-:-:S03]  /*7d40*/  SEL R0, R25, R23, !P2 ;  /* 0x0000001719007207 */ /* 0x001fc60005000000 */
[----:B------:R0:W-:Y:S01]  /*7d50*/  STL [R1+0x1bc], R2 ;  /* 0x0001bc0201007387 */ /* 0x0001e20000100800 */
[----:B-1----:R-:W-:-:S03]  /*7d60*/  SEL R3, R25, R29, !P2 ;  /* 0x0000001d19037207 */ /* 0x002fc60005000000 */
        /* <DEDUP_REMOVED lines=124> */
[----:B------:R-:W-:Y:S04]  /*8530*/  STL [R1+0xfc], R3 ;  /* 0x0000fc0301007387 */ /* 0x000fe80000100800 */
[----:B------:R-:W2:Y:S01]  /*8540*/  LDL.LU R27, [R1+0x84] ;  /* 0x00008400011b7983 */ /* 0x000ea20000300800 */
[C---:B0-----:R-:W-:Y:S02]  /*8550*/  SEL R2, R25.reuse, R7, !P2 ;  /* 0x0000000719027207 */ /* 0x041fe40005000000 */
[----:B-1----:R-:W-:-:S03]  /*8560*/  SEL R0, R25, R5, !P2 ;  /* 0x0000000519007207 */ /* 0x002fc60005000000 */
        /* <DEDUP_REMOVED lines=44> */
[C---:B---3--:R-:W-:Y:S02]  /*8830*/  SEL R0, R25.reuse, R0, !P2 ;  /* 0x0000000019007207 */ /* 0x048fe40005000000 */
[C---:B----4-:R-:W-:Y:S02]  /*8840*/  SEL R3, R25.reuse, R3, !P2 ;  /* 0x0000000319037207 */ /* 0x050fe40005000000 */
[C---:B-----5:R-:W-:Y:S02]  /*8850*/  SEL R18, R25.reuse, R18, !P2 ;  /* 0x0000001219127207 */ /* 0x060fe40005000000 */
[----:B------:R-:W-:-:S02]  /*8860*/  SEL R14, R25, R14, !P2 ;  /* 0x0000000e190e7207 */ /* 0x000fc40005000000 */
[C---:B------:R-:W-:Y:S02]  /*8870*/  SEL R15, R25.reuse, R15, !P2 ;  /* 0x0000000f190f7207 */ /* 0x040fe40005000000 */
[C---:B------:R-:W-:Y:S02]  /*8880*/  SEL R19, R25.reuse, R19, !P2 ;  /* 0x0000001319137207 */ /* 0x040fe40005000000 */
[C---:B------:R-:W-:Y:S02]  /*8890*/  SEL R16, R25.reuse, R16, !P2 ;  /* 0x0000001019107207 */ /* 0x040fe40005000000 */
[C---:B------:R-:W-:Y:S02]  /*88a0*/  SEL R13, R25.reuse, R13, !P2 ;  /* 0x0000000d190d7207 */ /* 0x040fe40005000000 */
[C---:B------:R-:W-:Y:S02]  /*88b0*/  SEL R2, R25.reuse, R2, !P2 ;  /* 0x0000000219027207 */ /* 0x040fe40005000000 */
        /* <DEDUP_REMOVED lines=18> */
[----:B--2---:R-:W-:-:S05]  /*89e0*/  SEL R27, R25, R27, !P2 ;  /* 0x0000001b191b7207 */ /* 0x004fca0005000000 */
[----:B------:R0:W-:Y:S04]  /*89f0*/  STL [R1+0xe4], R27 ;  /* 0x0000e41b01007387 */ /* 0x0001e80000100800 */
[----:B0-----:R-:W2:Y:S04]  /*8a00*/  LDL.LU R27, [R1+0xf64] ;  /* 0x000f6400011b7983 */ /* 0x001ea80000300800 */
[----:B------:R0:W-:Y:S04]  /*8a10*/  STL [R1+0xe0], R0 ;  /* 0x0000e00001007387 */ /* 0x0001e80000100800 */
[----:B0-----:R-:W3:Y:S04]  /*8a20*/  LDL.LU R0, [R1+0xf60] ;  /* 0x000f600001007983 */ /* 0x001ee80000300800 */
[----:B------:R0:W-:Y:S04]  /*8a30*/  STL [R1+0xdc], R3 ;  /* 0x0000dc0301007387 */ /* 0x0001e80000100800 */
[----:B0-----:R-:W4:Y:S04]  /*8a40*/  LDL.LU R3, [R1+0xf5c] ;  /* 0x000f5c0001037983 */ /* 0x001f280000300800 */
[----:B------:R0:W-:Y:S04]  /*8a50*/  STL [R1+0xd8], R18 ;  /* 0x0000d81201007387 */ /* 0x0001e80000100800 */
[----:B0-----:R-:W5:Y:S04]  /*8a60*/  LDL.LU R18, [R1+0xf58] ;  /* 0x000f580001127983 */ /* 0x001f680000300800 */
        /* <DEDUP_REMOVED lines=47> */
[----:B0-----:R-:W5:Y:S02]  /*8d60*/  LDL.LU R5, [R1+0xef8] ;  /* 0x000ef80001057983 */ /* 0x001f640000300800 */
[----:B-----5:R-:W-:-:S05]  /*8d70*/  SEL R5, R25, R5, !P2 ;  /* 0x0000000519057207 */ /* 0x020fca0005000000 */
[----:B------:R0:W-:Y:S04]  /*8d80*/  STL [R1+0x6c], R5 ;  /* 0x00006c0501007387 */ /* 0x0001e80000100800 */
[----:B0-----:R-:W5:Y:S01]  /*8d90*/  LDL.LU R5, [R1+0xef4] ;  /* 0x000ef40001057983 */ /* 0x001f620000300800 */
[----:B----4-:R-:W-:-:S05]  /*8da0*/  SEL R7, R25, R7, !P2 ;  /* 0x0000000719077207 */ /* 0x010fca0005000000 */
[----:B------:R3:W-:Y:S02]  /*8db0*/  STL [R1+0x64], R7 ;  /* 0x0000640701007387 */ /* 0x0007e40000100800 */
[C---:B---3--:R-:W-:Y:S02]  /*8dc0*/  SEL R7, R25.reuse, R6, !P2 ;  /* 0x0000000619077207 */ /* 0x048fe40005000000 */
[----:B--2---:R-:W-:-:S03]  /*8dd0*/  SEL R6, R25, R12, !P2 ;  /* 0x0000000c19067207 */ /* 0x004fc60005000000 */
[----:B------:R0:W-:Y:S04]  /*8de0*/  STL [R1+0x60], R7 ;  /* 0x0000600701007387 */ /* 0x0001e80000100800 */
[----:B------:R1:W-:Y:S01]  /*8df0*/  STL [R1+0x5c], R6 ;  /* 0x00005c0601007387 */ /* 0x0003e20000100800 */
[C---:B0-----:R-:W-:Y:S02]  /*8e00*/  SEL R7, R25.reuse, R4, !P2 ;  /* 0x0000000419077207 */ /* 0x041fe40005000000 */
[C---:B------:R-:W-:Y:S02]  /*8e10*/  SEL R4, R25.reuse, R8, !P2 ;  /* 0x0000000819047207 */ /* 0x040fe40005000000 */
[C---:B-1----:R-:W-:Y:S01]  /*8e20*/  SEL R6, R25.reuse, R9, !P2 ;  /* 0x0000000919067207 */ /* 0x042fe20005000000 */
[----:B------:R0:W-:Y:S04]  /*8e30*/  STL [R1+0x54], R7 ;  /* 0x0000540701007387 */ /* 0x0001e80000100800 */
[----:B------:R1:W-:Y:S04]  /*8e40*/  STL [R1+0x4c], R4 ;  /* 0x00004c0401007387 */ /* 0x0003e80000100800 */
[----:B------:R2:W-:Y:S01]  /*8e50*/  STL [R1+0x44], R6 ;  /* 0x0000440601007387 */ /* 0x0005e20000100800 */
[----:B0-----:R-:W-:-:S02]  /*8e60*/  SEL R7, R25, R11, !P2 ;  /* 0x0000000b19077207 */ /* 0x001fc40005000000 */
[----:B-1----:R-:W-:-:S03]  /*8e70*/  SEL R4, R25, R10, !P2 ;  /* 0x0000000a19047207 */ /* 0x002fc60005000000 */
[----:B------:R0:W-:Y:S01]  /*8e80*/  STL [R1+0x3c], R7 ;  /* 0x00003c0701007387 */ /* 0x0001e20000100800 */
[----:B--2---:R-:W-:-:S03]  /*8e90*/  SEL R6, R25, R13, !P2 ;  /* 0x0000000d19067207 */ /* 0x004fc60005000000 */
[----:B------:R-:W-:Y:S04]  /*8ea0*/  STL [R1+0x38], R4 ;  /* 0x0000380401007387 */ /* 0x000fe80000100800 */
[----:B------:R1:W-:Y:S01]  /*8eb0*/  STL [R1+0x34], R6 ;  /* 0x0000340601007387 */ /* 0x0003e20000100800 */
[C---:B0-----:R-:W-:Y:S01]  /*8ec0*/  SEL R7, R25.reuse, R16, !P2 ;  /* 0x0000001019077207 */ /* 0x041fe20005000000 */
[----:B-1----:R-:W0:Y:S04]  /*8ed0*/  S2R R6, SR_TID.X ;  /* 0x0000000000067919 */ /* 0x002e280000002100 */
[----:B------:R1:W-:Y:S02]  /*8ee0*/  STL [R1+0x2c], R7 ;  /* 0x00002c0701007387 */ /* 0x0003e40000100800 */
[----:B-1----:R-:W1:Y:S01]  /*8ef0*/  LDC R7, c[0x0][0x23c] ;  /* 0x00008f00ff077b82 */ /* 0x002e620000000800 */
[----:B------:R-:W2:Y:S01]  /*8f00*/  S2R R16, SR_TID.X ;  /* 0x0000000000107919 */ /* 0x000ea20000002100 */
[----:B------:R-:W-:-:S02]  /*8f10*/  SEL R4, R25, R19, !P2 ;  /* 0x0000001319047207 */ /* 0x000fc40005000000 */
[----:B------:R-:W-:-:S03]  /*8f20*/  SEL R8, R25, R15, !P2 ;  /* 0x0000000f19087207 */ /* 0x000fc60005000000 */
[----:B------:R3:W-:Y:S01]  /*8f30*/  STL [R1+0x28], R4 ;  /* 0x0000280401007387 */ /* 0x0007e20000100800 */
[----:B0-----:R-:W-:-:S03]  /*8f40*/  LOP3.LUT R6, R6, 0x7f, RZ, 0xc0, !PT ;  /* 0x0000007f06067812 */ /* 0x001fc600078ec0ff */
[----:B------:R0:W-:Y:S01]  /*8f50*/  STL [R1+0x24], R8 ;  /* 0x0000240801007387 */ /* 0x0001e20000100800 */
[----:B---3--:R-:W-:Y:S01]  /*8f60*/  SEL R4, R25, R14, !P2 ;  /* 0x0000000e19047207 */ /* 0x008fe20005000000 */
[----:B-1----:R-:W-:-:S04]  /*8f70*/  IMAD R13, R6, R7, RZ ;  /* 0x00000007060d7224 */ /* 0x002fc800078e02ff */
[----:B------:R-:W-:Y:S01]  /*8f80*/  STL [R1+0x1c], R4 ;  /* 0x00001c0401007387 */ /* 0x000fe20000100800 */
[----:B------:R-:W-:Y:S01]  /*8f90*/  IMAD R11, R7, 0x80, R13 ;  /* 0x00000080070b7824 */ /* 0x000fe200078e020d */
[----:B0-----:R-:W-:Y:S02]  /*8fa0*/  SEL R8, R25, R18, !P2 ;  /* 0x0000001219087207 */ /* 0x001fe40005000000 */
[----:B------:R-:W-:Y:S02]  /*8fb0*/  LEA R12, P1, R13, UR8, 0x1 ;  /* 0x000000080d0c7c11 */ /* 0x000fe4000f8208ff */
[----:B------:R-:W-:Y:S01]  /*8fc0*/  LEA R10, P2, R11, UR8, 0x1 ;  /* 0x000000080b0a7c11 */ /* 0x000fe2000f8408ff */
[----:B------:R-:W-:Y:S01]  /*8fd0*/  STL [R1+0x14], R8 ;  /* 0x0000140801007387 */ /* 0x000fe20000100800 */
[----:B------:R-:W-:Y:S01]  /*8fe0*/  LEA.HI.X.SX32 R13, R13, UR9, 0x1, P1 ;  /* 0x000000090d0d7c11 */ /* 0x000fe200088f0eff */
[C-C-:B------:R-:W-:Y:S01]  /*8ff0*/  IMAD R25, R0.reuse, 0x4, R17.reuse ;  /* 0x0000000400197824 */ /* 0x140fe200078e0211 */
[----:B------:R-:W-:Y:S01]  /*9000*/  LEA.HI.X.SX32 R11, R11, UR9, 0x1, P2 ;  /* 0x000000090b0b7c11 */ /* 0x000fe200090f0eff */
[C-C-:B------:R-:W-:Y:S01]  /*9010*/  IMAD R19, R0.reuse, 0x4, R17.reuse ;  /* 0x0000000400137824 */ /* 0x140fe200078e0211 */
[----:B--2---:R-:W-:Y:S01]  /*9020*/  SHF.R.U32.HI R16, RZ, 0x5, R16 ;  /* 0x00000005ff107819 */ /* 0x004fe20000011610 */
[----:B------:R0:W-:Y:S01]  /*9030*/  STL.64 [R1+0xeb8], R12 ;  /* 0x000eb80c01007387 */ /* 0x0001e20000100a00 */
[----:B------:R-:W-:-:S02]  /*9040*/  IMAD R18, R0, 0x4, R17 ;  /* 0x0000000400127824 */ /* 0x000fc400078e0211 */
[----:B------:R-:W-:Y:S01]  /*9050*/  IMAD R25, R0, 0x4, R25 ;  /* 0x0000000400197824 */ /* 0x000fe200078e0219 */
[----:B------:R-:W-:Y:S01]  /*9060*/  SGXT.U32 R16, R16, 0x2 ;  /* 0x000000021010781a */ /* 0x000fe20000000000 */
[C---:B------:R-:W-:Y:S01]  /*9070*/  IMAD R19, R0.reuse, 0x4, R19 ;  /* 0x0000000400137824 */ /* 0x040fe200078e0213 */
[----:B------:R1:W-:Y:S01]  /*9080*/  STL [R1+0xef0], R11 ;  /* 0x000ef00b01007387 */ /* 0x0003e20000100800 */
[C---:B------:R-:W-:Y:S02]  /*9090*/  IMAD R18, R0.reuse, 0x4, R18 ;  /* 0x0000000400127824 */ /* 0x040fe400078e0212 */
[C---:B0-----:R-:W-:Y:S02]  /*90a0*/  IMAD R12, R0.reuse, 0x4, R17 ;  /* 0x00000004000c7824 */ /* 0x041fe400078e0211 */
[C---:B------:R-:W-:Y:S02]  /*90b0*/  IMAD R25, R0.reuse, 0x4, R25 ;  /* 0x0000000400197824 */ /* 0x040fe400078e0219 */
[----:B------:R-:W-:-:S02]  /*90c0*/  IMAD R19, R0, 0x4, R19 ;  /* 0x0000000400137824 */ /* 0x000fc400078e0213 */
[----:B------:R-:W-:Y:S02]  /*90d0*/  IMAD R13, R16, UR10, RZ ;  /* 0x0000000a100d7c24 */ /* 0x000fe4000f8e02ff */
[C---:B------:R-:W-:Y:S02]  /*90e0*/  IMAD R19, R0.reuse, 0x4, R19 ;  /* 0x0000000400137824 */ /* 0x040fe400078e0213 */
[----:B------:R-:W-:Y:S02]  /*90f0*/  IMAD R4, R0, 0x4, R27 ;  /* 0x0000000400047824 */ /* 0x000fe400078e021b */
[----:B-----5:R-:W-:Y:S01]  /*9100*/  IMAD R8, R5, UR5, RZ ;  /* 0x0000000505087c24 */ /* 0x020fe2000f8e02ff */
[----:B------:R-:W-:-:S04]  /*9110*/  ULDC UR5, c[0x0][0x240] ;  /* 0x0000900000057ab9 */ /* 0x000fc80000000800 */
[----:B------:R-:W-:Y:S01]  /*9120*/  LEA R6, P0, R8, UR6, 0x1 ;  /* 0x0000000608067c11 */ /* 0x000fe2000f8008ff */
[----:B------:R-:W-:Y:S01]  /*9130*/  IMAD R5, R0, 0x4, R4 ;  /* 0x0000000400057824 */ /* 0x000fe200078e0204 */
[----:B------:R-:W-:Y:S02]  /*9140*/  ULDC UR6, c[0x0][0x238] ;  /* 0x00008e0000067ab9 */ /* 0x000fe40000000800 */
[-C--:B------:R-:W-:Y:S02]  /*9150*/  LEA R15, P3, R17, R6.reuse, 0x1 ;  /* 0x00000006110f7211 */ /* 0x080fe400078608ff */
[-C--:B-1----:R-:W-:Y:S02]  /*9160*/  LEA R11, P5, R12, R6.reuse, 0x1 ;  /* 0x000000060c0b7211 */ /* 0x082fe400078a08ff */
[----:B------:R-:W-:Y:S01]  /*9170*/  LEA.HI.X.SX32 R8, R8, UR7, 0x1, P0 ;  /* 0x0000000708087c11 */ /* 0x000fe200080f0eff */
[----:B------:R-:W-:Y:S01]  /*9180*/  STL [R1+0xc84], R15 ;  /* 0x000c840f01007387 */ /* 0x000fe20000100800 */
[-C--:B------:R-:W-:Y:S01]  /*9190*/  LEA R16, P4, R18, R6.reuse, 0x1 ;  /* 0x0000000612107211 */ /* 0x080fe200078808ff */
[----:B------:R-:W-:Y:S01]  /*91a0*/  IMAD R7, R0, 0x4, R5 ;  /* 0x0000000400077824 */ /* 0x000fe200078e0205 */
[----:B------:R-:W-:Y:S01]  /*91b0*/  ULDC UR7, c[0x0][0x23c] ;  /* 0x00008f0000077ab9 */ /* 0x000fe20000000800 */
[----:B------:R0:W-:Y:S04]  /*91c0*/  STL [R1+0xc88], R11 ;  /* 0x000c880b01007387 */ /* 0x0001e80000100800 */
[----:B------:R1:W-:Y:S01]  /*91d0*/  STL [R1+0xc8c], R16 ;  /* 0x000c8c1001007387 */ /* 0x0003e20000100800 */
[----:B0-----:R-:W-:-:S02]  /*91e0*/  LEA R11, P0, R25, R6, 0x1 ;  /* 0x00000006190b7211 */ /* 0x001fc400078008ff */
[----:B-1----:R-:W-:-:S03]  /*91f0*/  LEA R16, P1, R19, R6, 0x1 ;  /* 0x0000000613107211 */ /* 0x002fc600078208ff */
[----:B------:R0:W-:Y:S01]  /*9200*/  STL [R1+0xc90], R11 ;  /* 0x000c900b01007387 */ /* 0x0001e20000100800 */
[----:B------:R-:W-:-:S03]  /*9210*/  LEA.HI.X.SX32 R17, R17, R8, 0x1, P3 ;  /* 0x0000000811117211 */ /* 0x000fc600018f0eff */
[----:B------:R-:W-:Y:S01]  /*9220*/  STL [R1+0xc94], R16 ;  /* 0x000c941001007387 */ /* 0x000fe20000100800 */
[----:B0-----:R-:W-:-:S05]  /*9230*/  LEA R11, P2, R20, R6, 0x1 ;  /* 0x00000006140b7211 */ /* 0x001fca00078408ff */
[----:B------:R0:W-:Y:S01]  /*9240*/  STL [R1+0xc98], R11 ;  /* 0x000c980b01007387 */ /* 0x0001e20000100800 */
[----:B------:R-:W-:-:S03]  /*9250*/  LEA.HI.X.SX32 R12, R12, R8, 0x1, P5 ;  /* 0x000000080c0c7211 */ /* 0x000fc600028f0eff */
[----:B------:R-:W-:Y:S01]  /*9260*/  STL [R1+0xc7c], R17 ;  /* 0x000c7c1101007387 */ /* 0x000fe20000100800 */
[----:B0-----:R-:W-:-:S05]  /*9270*/  LEA R11, P3, R21, R6, 0x1 ;  /* 0x00000006150b7211 */ /* 0x001fca00078608ff */
[----:B------:R0:W-:Y:S04]  /*9280*/  STL [R1+0xc80], R11 ;  /* 0x000c800b01007387 */ /* 0x0001e80000100800 */
[----:B------:R1:W-:Y:S01]  /*9290*/  STL [R1+0xc6c], R12 ;  /* 0x000c6c0c01007387 */ /* 0x0003e20000100800 */
[----:B0-----:R-:W-:Y:S02]  /*92a0*/  LEA R11, P5, R24, R6, 0x1 ;  /* 0x00000006180b7211 */ /* 0x001fe400078a08ff */
[----:B-1----:R-:W-:-:S03]  /*92b0*/  LEA.HI.X.SX32 R12, R18, R8, 0x1, P4 ;  /* 0x00000008120c7211 */ /* 0x002fc600020f0eff */
[----:B------:R0:W-:Y:S01]  /*92c0*/  STL [R1+0xc74], R11 ;  /* 0x000c740b01007387 */ /* 0x0001e20000100800 */
[----:B------:R-:W-:-:S03]  /*92d0*/  LEA.HI.X.SX32 R25, R25, R8, 0x1, P0 ;  /* 0x0000000819197211 */ /* 0x000fc600000f0eff */
[----:B------:R1:W-:Y:S01]  /*92e0*/  STL [R1+0xc70], R12 ;  /* 0x000c700c01007387 */ /* 0x0003e20000100800 */
[-C--:B0-----:R-:W-:Y:S02]  /*92f0*/  LEA R11, P4, R22, R6.reuse, 0x1 ;  /* 0x00000006160b7211 */ /* 0x081fe400078808ff */
[----:B-1----:R-:W-:-:S03]  /*9300*/  LEA R12, P0, R29, R6, 0x1 ;  /* 0x000000061d0c7211 */ /* 0x002fc600078008ff */
[----:B------:R0:W-:Y:S04]  /*9310*/  STL [R1+0xc78], R11 ;  /* 0x000c780b01007387 */ /* 0x0001e80000100800 */
[----:B------:R1:W-:Y:S01]  /*9320*/  STL [R1+0xc64], R25 ;  /* 0x000c641901007387 */ /* 0x0003e20000100800 */
[----:B0-----:R-:W-:-:S03]  /*9330*/  LEA.HI.X.SX32 R11, R19, R8, 0x1, P1 ;  /* 0x00000008130b7211 */ /* 0x001fc600008f0eff */
[----:B------:R0:W-:Y:S01]  /*9340*/  STL [R1+0xc68], R12 ;  /* 0x000c680c01007387 */ /* 0x0001e20000100800 */
[----:B-1----:R-:W-:-:S03]  /*9350*/  LEA R25, P1, R23, R6, 0x1 ;  /* 0x0000000617197211 */ /* 0x002fc600078208ff */
[----:B------:R1:W-:Y:S04]  /*9360*/  STL [R1+0xc5c], R11 ;  /* 0x000c5c0b01007387 */ /* 0x0003e80000100800 */
[----:B------:R2:W-:Y:S01]  /*9370*/  STL [R1+0xc60], R25 ;  /* 0x000c601901007387 */ /* 0x0005e20000100800 */
[--C-:B0-----:R-:W-:Y:S01]  /*9380*/  IMAD R12, R0, 0x4, R23.reuse ;  /* 0x00000004000c7824 */ /* 0x101fe200078e0217 */
[----:B-1----:R-:W-:Y:S01]  /*9390*/  LEA.HI.X.SX32 R11, R20, R8, 0x1, P2 ;  /* 0x00000008140b7211 */ /* 0x002fe200010f0eff */
[----:B--2---:R-:W-:-:S04]  /*93a0*/  IMAD R25, R0, 0x4, R23 ;  /* 0x0000000400197824 */ /* 0x004fc800078e0217 */
[----:B------:R0:W-:Y:S01]  /*93b0*/  STL [R1+0xc54], R11 ;  /* 0x000c540b01007387 */ /* 0x0001e20000100800 */
[----:B------:R-:W-:Y:S01]  /*93c0*/  IMAD R25, R0, 0x4, R25 ;  /* 0x0000000400197824 */ /* 0x000fe200078e0219 */
[----:B------:R-:W-:Y:S02]  /*93d0*/  LEA.HI.X.SX32 R21, R21, R8, 0x1, P3 ;  /* 0x0000000815157211 */ /* 0x000fe400018f0eff */
        /* <DEDUP_REMOVED lines=14> */
[----:B------:R0:W-:Y:S01]  /*94c0*/  STL [R1+0xc40], R11 ;  /* 0x000c400b01007387 */ /* 0x0001e20000100800 */
[----:B------:R-:W-:-:S03]  /*94d0*/  LEA.HI.X.SX32 R12, R12, R8, 0x1, P2 ;  /* 0x000000080c0c7211 */ /* 0x000fc600010f0eff */
[----:B------:R-:W-:Y:S01]  /*94e0*/  STL [R1+0xc34], R29 ;  /* 0x000c341d01007387 */ /* 0x000fe20000100800 */
[----:B0-----:R-:W-:-:S03]  /*94f0*/  LEA.HI.X.SX32 R11, R23, R8, 0x1, P1 ;  /* 0x00000008170b7211 */ /* 0x001fc600008f0eff */
[----:B------:R0:W-:Y:S04]  /*9500*/  STL [R1+0xc38], R24 ;  /* 0x000c381801007387 */ /* 0x0001e80000100800 */
[----:B------:R1:W-:Y:S01]  /*9510*/  STL [R1+0xc2c], R11 ;  /* 0x000c2c0b01007387 */ /* 0x0003e20000100800 */
[-C--:B0-----:R-:W-:Y:S02]  /*9520*/  LEA R24, P1, R3, R6.reuse, 0x1 ;  /* 0x0000000603187211 */ /* 0x081fe400078208ff */
[----:B-1----:R-:W-:-:S03]  /*9530*/  LEA R11, P2, R27, R6, 0x1 ;  /* 0x000000061b0b7211 */ /* 0x002fc600078408ff */
[----:B------:R-:W-:Y:S01]  /*9540*/  STL [R1+0xc30], R24 ;  /* 0x000c301801007387 */ /* 0x000fe20000100800 */
[----:B------:R-:W-:-:S03]  /*9550*/  LEA.HI.X.SX32 R25, R25, R8, 0x1, P3 ;  /* 0x0000000819197211 */ /* 0x000fc600018f0eff */
[----:B------:R0:W-:Y:S04]  /*9560*/  STL [R1+0xc24], R12 ;  /* 0x000c240c01007387 */ /* 0x0001e80000100800 */
[----:B------:R1:W-:Y:S01]  /*9570*/  STL [R1+0xc28], R11 ;  /* 0x000c280b01007387 */ /* 0x0003e20000100800 */
[----:B0-----:R-:W-:-:S03]  /*9580*/  LEA R12, P3, R4, R6, 0x1 ;  /* 0x00000006040c7211 */ /* 0x001fc600078608ff */
[----:B------:R-:W-:Y:S01]  /*9590*/  STL [R1+0xc1c], R25 ;  /* 0x000c1c1901007387 */ /* 0x000fe20000100800 */
[----:B-1----:R-:W-:-:S03]  /*95a0*/  LEA.HI.X.SX32 R11, R28, R8, 0x1, P5 ;  /* 0x000000081c0b7211 */ /* 0x002fc600028f0eff */
[----:B------:R0:W-:Y:S01]  /*95b0*/  STL [R1+0xc20], R12 ;  /* 0x000c200c01007387 */ /* 0x0001e20000100800 */
[----:B------:R-:W-:-:S03]  /*95c0*/  LEA R28, P5, R5, R6, 0x1 ;  /* 0x00000006051c7211 */ /* 0x000fc600078a08ff */
[----:B------:R1:W-:Y:S01]  /*95d0*/  STL [R1+0xc14], R11 ;  /* 0x000c140b01007387 */ /* 0x0003e20000100800 */
[-C--:B------:R-:W-:Y:S02]  /*95e0*/  LEA.HI.X.SX32 R2, R2, R8.reuse, 0x1, P0 ;  /* 0x0000000802027211 */ /* 0x080fe400000f0eff */
[----:B0-----:R-:W-:Y:S01]  /*95f0*/  LEA.HI.X.SX32 R12, R26, R8, 0x1, P4 ;  /* 0x000000081a0c7211 */ /* 0x001fe200020f0eff */
[----:B------:R-:W-:Y:S01]  /*9600*/  STL [R1+0xc18], R28 ;  /* 0x000c181c01007387 */ /* 0x000fe20000100800 */
[----:B-1----:R-:W-:-:S03]  /*9610*/  LEA R11, P4, R7, R6, 0x1 ;  /* 0x00000006070b7211 */ /* 0x002fc600078808ff */
[----:B------:R0:W-:Y:S01]  /*9620*/  STL [R1+0xc0c], R12 ;  /* 0x000c0c0c01007387 */ /* 0x0001e20000100800 */
[----:B------:R-:W-:-:S03]  /*9630*/  IMAD R9, R0, 0x4, R7 ;  /* 0x0000000400097824 */ /* 0x000fc600078e0207 */
[----:B------:R1:W-:Y:S01]  /*9640*/  STL [R1+0xc10], R11 ;  /* 0x000c100b01007387 */ /* 0x0003e20000100800 */
[----:B------:R-:W-:Y:S02]  /*9650*/  LEA.HI.X.SX32 R4, R4, R8, 0x1, P3 ;  /* 0x0000000804047211 */ /* 0x000fe400018f0eff */
[----:B0-----:R-:W-:Y:S01]  /*9660*/  LEA R12, P0, R13, R6, 0x1 ;  /* 0x000000060d0c7211 */ /* 0x001fe200078008ff */
[----:B------:R-:W-:Y:S01]  /*9670*/  STL [R1+0xc04], R2 ;  /* 0x000c040201007387 */ /* 0x000fe20000100800 */
[-C--:B-1----:R-:W-:Y:S02]  /*9680*/  LEA.HI.X.SX32 R11, R3, R8.reuse, 0x1, P1 ;  /* 0x00000008030b7211 */ /* 0x082fe400008f0eff */
[-C--:B------:R-:W-:Y:S01]  /*9690*/  LEA.HI.X.SX32 R3, R27, R8.reuse, 0x1, P2 ;  /* 0x000000081b037211 */ /* 0x080fe200010f0eff */
[----:B------:R-:W-:Y:S01]  /*96a0*/  STL [R1+0xc08], R12 ;  /* 0x000c080c01007387 */ /* 0x000fe20000100800 */
[----:B------:R-:W-:Y:S01]  /*96b0*/  LEA.HI.X.SX32 R5, R5, R8, 0x1, P5 ;  /* 0x0000000805057211 */ /* 0x000fe200028f0eff */
[----:B------:R-:W-:-:S02]  /*96c0*/  IMAD R14, R0, 0x4, R9 ;  /* 0x00000004000e7824 */ /* 0x000fc400078e0209 */
[----:B------:R-:W-:Y:S04]  /*96d0*/  STL [R1+0xc00], R11 ;  /* 0x000c000b01007387 */ /* 0x000fe80000100800 */
[----:B------:R-:W-:Y:S04]  /*96e0*/  STL [R1+0xbfc], R3 ;  /* 0x000bfc0301007387 */ /* 0x000fe80000100800 */
[----:B------:R0:W-:Y:S01]  /*96f0*/  STL [R1+0xbf8], R4 ;  /* 0x000bf80401007387 */ /* 0x0001e20000100800 */
[----:B------:R-:W-:-:S03]  /*9700*/  IMAD R15, R0, 0x4, R14 ;  /* 0x00000004000f7824 */ /* 0x000fc600078e020e */
[----:B------:R1:W-:Y:S01]  /*9710*/  STL [R1+0xbf4], R5 ;  /* 0x000bf40501007387 */ /* 0x0003e20000100800 */
[----:B0-----:R-:W-:Y:S02]  /*9720*/  LEA.HI.X.SX32 R4, R7, R8, 0x1, P4 ;  /* 0x0000000807047211 */ /* 0x001fe400020f0eff */
[-C--:B------:R-:W-:Y:S02]  /*9730*/  LEA R7, P1, R9, R6.reuse, 0x1 ;  /* 0x0000000609077211 */ /* 0x080fe400078208ff */
[----:B-1----:R-:W-:Y:S01]  /*9740*/  LEA R5, P2, R14, R6, 0x1 ;  /* 0x000000060e057211 */ /* 0x002fe200078408ff */
[----:B------:R-:W-:Y:S01]  /*9750*/  STL [R1+0xbe4], R4 ;  /* 0x000be40401007387 */ /* 0x000fe20000100800 */
[----:B------:R-:W-:-:S03]  /*9760*/  IMAD R16, R0, 0x4, R15 ;  /* 0x0000000400107824 */ /* 0x000fc600078e020f */
[----:B------:R0:W-:Y:S04]  /*9770*/  STL [R1+0xbe8], R7 ;  /* 0x000be80701007387 */ /* 0x0001e80000100800 */
[----:B------:R1:W-:Y:S01]  /*9780*/  STL [R1+0xbec], R5 ;  /* 0x000bec0501007387 */ /* 0x0003e20000100800 */
[----:B------:R-:W-:Y:S01]  /*9790*/  IMAD R17, R0, 0x4, R16 ;  /* 0x0000000400117824 */ /* 0x000fe200078e0210 */
[-C--:B0-----:R-:W-:Y:S02]  /*97a0*/  LEA.HI.X.SX32 R7, R13, R8.reuse, 0x1, P0 ;  /* 0x000000080d077211 */ /* 0x081fe400000f0eff */
[-C--:B-1----:R-:W-:Y:S02]  /*97b0*/  LEA.HI.X.SX32 R5, R9, R8.reuse, 0x1, P1 ;  /* 0x0000000809057211 */ /* 0x082fe400008f0eff */
[----:B------:R-:W-:Y:S01]  /*97c0*/  LEA.HI.X.SX32 R9, R14, R8, 0x1, P2 ;  /* 0x000000080e097211 */ /* 0x000fe200010f0eff */
[----:B------:R-:W-:Y:S01]  /*97d0*/  STL [R1+0xbf0], R7 ;  /* 0x000bf00701007387 */ /* 0x000fe20000100800 */
[----:B------:R-:W-:-:S03]  /*97e0*/  LEA R11, P1, R16, R6, 0x1 ;  /* 0x00000006100b7211 */ /* 0x000fc600078208ff */
[----:B------:R0:W-:Y:S01]  /*97f0*/  STL [R1+0xbe0], R5 ;  /* 0x000be00501007387 */ /* 0x0001e20000100800 */
[----:B------:R-:W-:-:S03]  /*9800*/  IMAD R18, R0, 0x4, R17 ;  /* 0x0000000400127824 */ /* 0x000fc600078e0211 */
[----:B------:R1:W-:Y:S01]  /*9810*/  STL [R1+0xbd0], R9 ;  /* 0x000bd00901007387 */ /* 0x0003e20000100800 */
[-C--:B0-----:R-:W-:Y:S02]  /*9820*/  LEA R5, P0, R15, R6.reuse, 0x1 ;  /* 0x000000060f057211 */ /* 0x081fe400078008ff */
[----:B-1----:R-:W-:-:S03]  /*9830*/  LEA R9, P2, R17, R6, 0x1 ;  /* 0x0000000611097211 */ /* 0x002fc600078408ff */
[----:B------:R-:W-:Y:S01]  /*9840*/  STL [R1+0xbd4], R5 ;  /* 0x000bd40501007387 */ /* 0x000fe20000100800 */
[C---:B------:R-:W-:Y:S01]  /*9850*/  IMAD R19, R0.reuse, 0x4, R18 ;  /* 0x0000000400137824 */ /* 0x040fe200078e0212 */
[----:B------:R-:W-:Y:S02]  /*9860*/  LEA.HI.X.SX32 R12, R15, R8, 0x1, P0 ;  /* 0x000000080f0c7211 */ /* 0x000fe400000f0eff */
[----:B------:R0:W-:Y:S04]  /*9870*/  STL [R1+0xbd8], R11 ;  /* 0x000bd80b01007387 */ /* 0x0001e80000100800 */
[----:B------:R1:W-:Y:S01]  /*9880*/  STL [R1+0xbdc], R9 ;  /* 0x000bdc0901007387 */ /* 0x0003e20000100800 */
[----:B------:R-:W-:-:S03]  /*9890*/  IMAD R20, R0, 0x4, R19 ;  /* 0x0000000400147824 */ /* 0x000fc600078e0213 */
[----:B------:R2:W-:Y:S01]  /*98a0*/  STL [R1+0xbcc], R12 ;  /* 0x000bcc0c01007387 */ /* 0x0005e20000100800 */
[-C--:B0-----:R-:W-:Y:S02]  /*98b0*/  LEA.HI.X.SX32 R11, R17, R8.reuse, 0x1, P2 ;  /* 0x00000008110b7211 */ /* 0x081fe400010f0eff */
[----:B-1----:R-:W-:Y:S01]  /*98c0*/  LEA.HI.X.SX32 R9, R16, R8, 0x1, P1 ;  /* 0x0000000810097211 */ /* 0x002fe200008f0eff */
[----:B------:R-:W-:-:S04]  /*98d0*/  IMAD R21, R0, 0x4, R20 ;  /* 0x0000000400157824 */ /* 0x000fc800078e0214 */
[----:B------:R0:W-:Y:S01]  /*98e0*/  STL [R1+0xbc8], R9 ;  /* 0x000bc80901007387 */ /* 0x0001e20000100800 */
[----:B--2---:R-:W-:-:S03]  /*98f0*/  LEA R12, P1, R19, R6, 0x1 ;  /* 0x00000006130c7211 */ /* 0x004fc600078208ff */
[----:B------:R1:W-:Y:S01]  /*9900*/  STL [R1+0xbb8], R11 ;  /* 0x000bb80b01007387 */ /* 0x0003e20000100800 */
[----:B------:R-:W-:Y:S01]  /*9910*/  IMAD R22, R0, 0x4, R21 ;  /* 0x0000000400167824 */ /* 0x000fe200078e0215 */
[-C--:B0-----:R-:W-:Y:S02]  /*9920*/  LEA R9, P0, R18, R6.reuse, 0x1 ;  /* 0x0000000612097211 */ /* 0x081fe400078008ff */
[----:B-1----:R-:W-:-:S03]  /*9930*/  LEA R11, P2, R20, R6, 0x1 ;  /* 0x00000006140b7211 */ /* 0x002fc600078408ff */
[----:B------:R-:W-:Y:S01]  /*9940*/  STL [R1+0xbbc], R9 ;  /* 0x000bbc0901007387 */ /* 0x000fe20000100800 */
[----:B------:R-:W-:-:S03]  /*9950*/  LEA.HI.X.SX32 R13, R18, R8, 0x1, P0 ;  /* 0x00000008120d7211 */ /* 0x000fc600000f0eff */
[----:B------:R0:W-:Y:S01]  /*9960*/  STL [R1+0xbc0], R12 ;  /* 0x000bc00c01007387 */ /* 0x0001e20000100800 */
[----:B------:R-:W-:-:S03]  /*9970*/  IMAD R23, R0, 0x4, R22 ;  /* 0x0000000400177824 */ /* 0x000fc600078e0216 */
[----:B------:R1:W-:Y:S01]  /*9980*/  STL [R1+0xbc4], R11 ;  /* 0x000bc40b01007387 */ /* 0x0003e20000100800 */
[----:B0-----:R-:W-:-:S03]  /*9990*/  LEA.HI.X.SX32 R12, R19, R8, 0x1, P1 ;  /* 0x00000008130c7211 */ /* 0x001fc600008f0eff */
[----:B------:R0:W-:Y:S01]  /*99a0*/  STL [R1+0xbb4], R13 ;  /* 0x000bb40d01007387 */ /* 0x0001e20000100800 */
[----:B-1----:R-:W-:-:S03]  /*99b0*/  LEA.HI.X.SX32 R11, R20, R8, 0x1, P2 ;  /* 0x00000008140b7211 */ /* 0x002fc600010f0eff */
[----:B------:R1:W-:Y:S01]  /*99c0*/  STL [R1+0xbb0], R12 ;  /* 0x000bb00c01007387 */ /* 0x0003e20000100800 */
[----:B------:R-:W-:-:S03]  /*99d0*/  IMAD R24, R0, 0x4, R23 ;  /* 0x0000000400187824 */ /* 0x000fc600078e0217 */
[----:B------:R2:W-:Y:S01]  /*99e0*/  STL [R1+0xba0], R11 ;  /* 0x000ba00b01007387 */ /* 0x0005e20000100800 */
[-C--:B0-----:R-:W-:Y:S02]  /*99f0*/  LEA R13, P0, R21, R6.reuse, 0x1 ;  /* 0x00000006150d7211 */ /* 0x081fe400078008ff */
[-C--:B-1----:R-:W-:Y:S01]  /*9a00*/  LEA R12, P1, R22, R6.reuse, 0x1 ;  /* 0x00000006160c7211 */ /* 0x082fe200078208ff */
[C---:B------:R-:W-:Y:S01]  /*9a10*/  IMAD R25, R0.reuse, 0x4, R24 ;  /* 0x0000000400197824 */ /* 0x040fe200078e0218 */
[----:B--2---:R-:W-:Y:S01]  /*9a20*/  LEA R11, P2, R23, R6, 0x1 ;  /* 0x00000006170b7211 */ /* 0x004fe200078408ff */
[----:B------:R0:W-:Y:S02]  /*9a30*/  STL [R1+0xba4], R13 ;  /* 0x000ba40d01007387 */ /* 0x0001e40000100800 */
[----:B------:R-:W-:Y:S02]  /*9a40*/  IMAD R26, R0, 0x4, R25 ;  /* 0x00000004001a7824 */ /* 0x000fe400078e0219 */
[----:B------:R1:W-:Y:S04]  /*9a50*/  STL [R1+0xba8], R12 ;  /* 0x000ba80c01007387 */ /* 0x0003e80000100800 */
[----:B------:R2:W-:Y:S01]  /*9a60*/  STL [R1+0xbac], R11 ;  /* 0x000bac0b01007387 */ /* 0x0005e20000100800 */
[----:B0-----:R-:W-:-:S02]  /*9a70*/  LEA.HI.X.SX32 R13, R21, R8, 0x1, P0 ;  /* 0x00000008150d7211 */ /* 0x001fc400000f0eff */
[----:B-1----:R-:W-:-:S03]  /*9a80*/  LEA.HI.X.SX32 R12, R22, R8, 0x1, P1 ;  /* 0x00000008160c7211 */ /* 0x002fc600008f0eff */
[----:B------:R0:W-:Y:S01]  /*9a90*/  STL [R1+0xb9c], R13 ;  /* 0x000b9c0d01007387 */ /* 0x0001e20000100800 */
[----:B--2---:R-:W-:-:S03]  /*9aa0*/  LEA.HI.X.SX32 R11, R23, R8, 0x1, P2 ;  /* 0x00000008170b7211 */ /* 0x004fc600010f0eff */
[----:B------:R1:W-:Y:S01]  /*9ab0*/  STL [R1+0xb98], R12 ;  /* 0x000b980c01007387 */ /* 0x0003e20000100800 */
[----:B------:R-:W-:-:S03]  /*9ac0*/  IMAD R2, R0, 0x4, R26 ;  /* 0x0000000400027824 */ /* 0x000fc600078e021a */
[----:B------:R2:W-:Y:S01]  /*9ad0*/  STL [R1+0xb88], R11 ;  /* 0x000b880b01007387 */ /* 0x0005e20000100800 */
[-C--:B0-----:R-:W-:Y:S02]  /*9ae0*/  LEA R13, P0, R24, R6.reuse, 0x1 ;  /* 0x00000006180d7211 */ /* 0x081fe400078008ff */
[----:B-1----:R-:W-:-:S03]  /*9af0*/  LEA R12, P1, R25, R6, 0x1 ;  /* 0x00000006190c7211 */ /* 0x002fc600078208ff */
[----:B------:R0:W-:Y:S01]  /*9b00*/  STL [R1+0xb8c], R13 ;  /* 0x000b8c0d01007387 */ /* 0x0001e20000100800 */
[----:B--2---:R-:W-:-:S03]  /*9b10*/  LEA R11, P2, R26, R6, 0x1 ;  /* 0x000000061a0b7211 */ /* 0x004fc600078408ff */
[----:B------:R1:W-:Y:S01]  /*9b20*/  STL [R1+0xb90], R12 ;  /* 0x000b900c01007387 */ /* 0x0003e20000100800 */
[----:B------:R-:W-:-:S03]  /*9b30*/  IMAD R3, R0, 0x4, R2 ;  /* 0x0000000400037824 */ /* 0x000fc600078e0202 */
[----:B------:R2:W-:Y:S01]  /*9b40*/  STL [R1+0xb94], R11 ;  /* 0x000b940b01007387 */ /* 0x0005e20000100800 */
[-C--:B0-----:R-:W-:Y:S02]  /*9b50*/  LEA.HI.X.SX32 R13, R24, R8.reuse, 0x1, P0 ;  /* 0x00000008180d7211 */ /* 0x081fe400000f0eff */
[-C--:B-1----:R-:W-:Y:S01]  /*9b60*/  LEA.HI.X.SX32 R12, R25, R8.reuse, 0x1, P1 ;  /* 0x00000008190c7211 */ /* 0x082fe200008f0eff */
[----:B------:R-:W-:Y:S01]  /*9b70*/  IMAD R4, R0, 0x4, R3 ;  /* 0x0000000400047824 */ /* 0x000fe200078e0203 */
[----:B--2---:R-:W-:Y:S01]  /*9b80*/  LEA.HI.X.SX32 R11, R26, R8, 0x1, P2 ;  /* 0x000000081a0b7211 */ /* 0x004fe200010f0eff */
[----:B------:R0:W-:Y:S02]  /*9b90*/  STL [R1+0xb84], R13 ;  /* 0x000b840d01007387 */ /* 0x0001e40000100800 */
[----:B------:R-:W-:Y:S02]  /*9ba0*/  IMAD R7, R0, 0x4, R4 ;  /* 0x0000000400077824 */ /* 0x000fe400078e0204 */
[----:B------:R1:W-:Y:S04]  /*9bb0*/  STL [R1+0xb80], R12 ;  /* 0x000b800c01007387 */ /* 0x0003e80000100800 */
[----:B------:R2:W-:Y:S01]  /*9bc0*/  STL [R1+0xb70], R11 ;  /* 0x000b700b01007387 */ /* 0x0005e20000100800 */
[-C--:B0-----:R-:W-:Y:S01]  /*9bd0*/  LEA R13, P0, R2, R6.reuse, 0x1 ;  /* 0x00000006020d7211 */ /* 0x081fe200078008ff */
[----:B------:R-:W-:Y:S01]  /*9be0*/  IMAD R5, R0, 0x4, R7 ;  /* 0x0000000400057824 */ /* 0x000fe200078e0207 */
[----:B-1----:R-:W-:-:S02]  /*9bf0*/  LEA R12, P2, R4, R6, 0x1 ;  /* 0x00000006040c7211 */ /* 0x002fc400078408ff */
[C---:B--2---:R-:W-:Y:S01]  /*9c00*/  LEA R11, P1, R3.reuse, R6, 0x1 ;  /* 0x00000006030b7211 */ /* 0x044fe200078208ff */
[----:B------:R-:W-:Y:S04]  /*9c10*/  STL [R1+0xb74], R13 ;  /* 0x000b740d01007387 */ /* 0x000fe80000100800 */
[----:B------:R0:W-:Y:S01]  /*9c20*/  STL [R1+0xb78], R11 ;  /* 0x000b780b01007387 */ /* 0x0001e20000100800 */
[-C--:B------:R-:W-:Y:S01]  /*9c30*/  LEA.HI.X.SX32 R3, R3, R8.reuse, 0x1, P1 ;  /* 0x0000000803037211 */ /* 0x080fe200008f0eff */
[----:B------:R-:W-:Y:S02]  /*9c40*/  IMAD R14, R0, 0x4, R5 ;  /* 0x00000004000e7824 */ /* 0x000fe400078e0205 */
[----:B------:R-:W-:Y:S01]  /*9c50*/  STL [R1+0xb7c], R12 ;  /* 0x000b7c0c01007387 */ /* 0x000fe20000100800 */
[----:B0-----:R-:W-:-:S02]  /*9c60*/  LEA.HI.X.SX32 R11, R2, R8, 0x1, P0 ;  /* 0x00000008020b7211 */ /* 0x001fc400000f0eff */
[----:B------:R-:W-:Y:S01]  /*9c70*/  LEA.HI.X.SX32 R2, R4, R8, 0x1, P2 ;  /* 0x0000000804027211 */ /* 0x000fe200010f0eff */
[C---:B------:R-:W-:Y:S01]  /*9c80*/  IMAD R9, R0.reuse, 0x4, R14 ;  /* 0x0000000400097824 */ /* 0x040fe200078e020e */
[-C--:B------:R-:W-:Y:S01]  /*9c90*/  LEA R4, P0, R7, R6.reuse, 0x1 ;  /* 0x0000000607047211 */ /* 0x080fe200078008ff */
[----:B------:R-:W-:Y:S04]  /*9ca0*/  STL [R1+0xb6c], R11 ;  /* 0x000b6c0b01007387 */ /* 0x000fe80000100800 */
[----:B------:R0:W-:Y:S04]  /*9cb0*/  STL [R1+0xb68], R3 ;  /* 0x000b680301007387 */ /* 0x0001e80000100800 */
[----:B------:R1:W-:Y:S01]  /*9cc0*/  STL [R1+0xb58], R2 ;  /* 0x000b580201007387 */ /* 0x0003e20000100800 */
[----:B------:R-:W-:Y:S01]  /*9cd0*/  IMAD R15, R0, 0x4, R9 ;  /* 0x00000004000f7824 */ /* 0x000fe200078e0209 */
[----:B0-----:R-:W-:-:S02]  /*9ce0*/  LEA R3, P1, R5, R6, 0x1 ;  /* 0x0000000605037211 */ /* 0x001fc400078208ff */
[----:B------:R0:W-:Y:S01]  /*9cf0*/  STL [R1+0xb5c], R4 ;  /* 0x000b5c0401007387 */ /* 0x0001e20000100800 */
[----:B-1----:R-:W-:-:S03]  /*9d00*/  LEA R2, P2, R14, R6, 0x1 ;  /* 0x000000060e027211 */ /* 0x002fc600078408ff */
[----:B------:R1:W-:Y:S01]  /*9d10*/  STL [R1+0xb60], R3 ;  /* 0x000b600301007387 */ /* 0x0003e20000100800 */
[----:B------:R-:W-:-:S03]  /*9d20*/  IMAD R16, R0, 0x4, R15 ;  /* 0x0000000400107824 */ /* 0x000fc600078e020f */
[----:B------:R2:W-:Y:S01]  /*9d30*/  STL [R1+0xb64], R2 ;  /* 0x000b640201007387 */ /* 0x0005e20000100800 */
[-C--:B0-----:R-:W-:Y:S02]  /*9d40*/  LEA.HI.X.SX32 R4, R7, R8.reuse, 0x1, P0 ;  /* 0x0000000807047211 */ /* 0x081fe400000f0eff */
[----:B-1----:R-:W-:-:S03]  /*9d50*/  LEA.HI.X.SX32 R3, R5, R8, 0x1, P1 ;  /* 0x0000000805037211 */ /* 0x002fc600008f0eff */
[----:B------:R0:W-:Y:S01]  /*9d60*/  STL [R1+0xb54], R4 ;  /* 0x000b540401007387 */ /* 0x0001e20000100800 */
[----:B--2---:R-:W-:-:S03]  /*9d70*/  LEA.HI.X.SX32 R2, R14, R8, 0x1, P2 ;  /* 0x000000080e027211 */ /* 0x004fc600010f0eff */
[----:B------:R1:W-:Y:S01]  /*9d80*/  STL [R1+0xb50], R3 ;  /* 0x000b500301007387 */ /* 0x0003e20000100800 */
[----:B------:R-:W-:-:S03]  /*9d90*/  IMAD R18, R0, 0x4, R16 ;  /* 0x0000000400127824 */ /* 0x000fc600078e0210 */
[----:B------:R2:W-:Y:S01]  /*9da0*/  STL [R1+0xb40], R2 ;  /* 0x000b400201007387 */ /* 0x0005e20000100800 */
[-C--:B0-----:R-:W-:Y:S02]  /*9db0*/  LEA R4, P0, R9, R6.reuse, 0x1 ;  /* 0x0000000609047211 */ /* 0x081fe400078008ff */
[-C--:B-1----:R-:W-:Y:S01]  /*9dc0*/  LEA R3, P1, R15, R6.reuse, 0x1 ;  /* 0x000000060f037211 */ /* 0x082fe200078208ff */
[----:B------:R-:W-:Y:S01]  /*9dd0*/  IMAD R17, R0, 0x4, R18 ;  /* 0x0000000400117824 */ /* 0x000fe200078e0212 */
[----:B--2---:R-:W-:Y:S01]  /*9de0*/  LEA R2, P2, R16, R6, 0x1 ;  /* 0x0000000610027211 */ /* 0x004fe200078408ff */
        /* <DEDUP_REMOVED lines=18> */
[----:B------:R-:W-:Y:S01]  /*9f10*/  IMAD R21, R0, 0x4, R22 ;  /* 0x0000000400157824 */ /* 0x000fe200078e0216 */
[-C--:B0-----:R-:W-:Y:S02]  /*9f20*/  LEA.HI.X.SX32 R7, R20, R8.reuse, 0x1, P2 ;  /* 0x0000000814077211 */ /* 0x081fe400010f0eff */
[-C--:B-1----:R-:W-:Y:S02]  /*9f30*/  LEA.HI.X.SX32 R3, R18, R8.reuse, 0x1, P0 ;  /* 0x0000000812037211 */ /* 0x082fe400000f0eff */
[----:B--2---:R-:W-:-:S03]  /*9f40*/  LEA.HI.X.SX32 R2, R17, R8, 0x1, P1 ;  /* 0x0000000811027211 */ /* 0x004fc600008f0eff */
        /* <DEDUP_REMOVED lines=8> */
[----:B------:R-:W-:-:S03]  /*9fd0*/  IMAD R4, R0, 0x4, R5 ;  /* 0x0000000400047824 */ /* 0x000fc600078e0205 */
[----:B------:R0:W-:Y:S01]  /*9fe0*/  STL [R1+0xb18], R9 ;  /* 0x000b180901007387 */ /* 0x0001e20000100800 */
[----:B------:R-:W-:-:S03]  /*9ff0*/  LEA.HI.X.SX32 R11, R21, R8, 0x1, P2 ;  /* 0x00000008150b7211 */ /* 0x000fc600010f0eff */
[----:B------:R1:W-:Y:S01]  /*a000*/  STL [R1+0xb1c], R7 ;  /* 0x000b1c0701007387 */ /* 0x0003e20000100800 */
[----:B------:R-:W-:Y:S01]  /*a010*/  IMAD R15, R0, 0x4, R4 ;  /* 0x00000004000f7824 */ /* 0x000fe200078e0204 */
[-C--:B0-----:R-:W-:Y:S02]  /*a020*/  LEA.HI.X.SX32 R9, R19, R8.reuse, 0x1, P0 ;  /* 0x0000000813097211 */ /* 0x081fe400000f0eff */
[----:B-1----:R-:W-:-:S03]  /*a030*/  LEA.HI.X.SX32 R7, R22, R8, 0x1, P1 ;  /* 0x0000000816077211 */ /* 0x002fc600008f0eff */
[----:B------:R-:W-:Y:S01]  /*a040*/  STL [R1+0xb0c], R9 ;  /* 0x000b0c0901007387 */ /* 0x000fe20000100800 */
[----:B------:R-:W-:-:S03]  /*a050*/  LEA R12, P1, R4, R6, 0x1 ;  /* 0x00000006040c7211 */ /* 0x000fc600078208ff */
[----:B------:R0:W-:Y:S04]  /*a060*/  STL [R1+0xabc], R7 ;  /* 0x000abc0701007387 */ /* 0x0001e80000100800 */
[----:B------:R1:W-:Y:S01]  /*a070*/  STL [R1+0xac0], R11 ;  /* 0x000ac00b01007387 */ /* 0x0003e20000100800 */
[----:B------:R-:W-:Y:S01]  /*a080*/  IMAD R14, R0, 0x4, R15 ;  /* 0x00000004000e7824 */ /* 0x000fe200078e020f */
[-C--:B0-----:R-:W-:Y:S02]  /*a090*/  LEA R7, P0, R5, R6.reuse, 0x1 ;  /* 0x0000000605077211 */ /* 0x081fe400078008ff */
[----:B-1----:R-:W-:-:S03]  /*a0a0*/  LEA R11, P2, R15, R6, 0x1 ;  /* 0x000000060f0b7211 */ /* 0x002fc600078408ff */
[----:B------:R-:W-:Y:S01]  /*a0b0*/  STL [R1+0xac8], R7 ;  /* 0x000ac80701007387 */ /* 0x000fe20000100800 */
[-C--:B------:R-:W-:Y:S02]  /*a0c0*/  LEA.HI.X.SX32 R5, R5, R8.reuse, 0x1, P0 ;  /* 0x0000000805057211 */ /* 0x080fe400000f0eff */
[----:B------:R-:W-:Y:S01]  /*a0d0*/  LEA.HI.X.SX32 R4, R4, R8, 0x1, P1 ;  /* 0x0000000804047211 */ /* 0x000fe200008f0eff */
[----:B------:R-:W-:Y:S01]  /*a0e0*/  STL [R1+0xad0], R12 ;  /* 0x000ad00c01007387 */ /* 0x000fe20000100800 */
[----:B------:R-:W-:-:S03]  /*a0f0*/  IMAD R3, R0, 0x4, R14 ;  /* 0x0000000400037824 */ /* 0x000fc600078e020e */
[----:B------:R0:W-:Y:S01]  /*a100*/  STL [R1+0xad8], R11 ;  /* 0x000ad80b01007387 */ /* 0x0001e20000100800 */
[----:B------:R-:W-:-:S03]  /*a110*/  IMAD R2, R0, 0x4, R3 ;  /* 0x0000000400027824 */ /* 0x000fc600078e0203 */
[----:B------:R-:W-:Y:S01]  /*a120*/  STL [R1+0xac4], R5 ;  /* 0x000ac40501007387 */ /* 0x000fe20000100800 */
[----:B0-----:R-:W-:-:S03]  /*a130*/  LEA.HI.X.SX32 R11, R15, R8, 0x1, P2 ;  /* 0x000000080f0b7211 */ /* 0x001fc600010f0eff */
[----:B------:R0:W-:Y:S04]  /*a140*/  STL [R1+0xacc], R4 ;  /* 0x000acc0401007387 */ /* 0x0001e80000100800 */
[----:B------:R1:W-:Y:S01]  /*a150*/  STL [R1+0xad4], R11 ;  /* 0x000ad40b01007387 */ /* 0x0003e20000100800 */
[-C--:B0-----:R-:W-:Y:S02]  /*a160*/  LEA R4, P0, R14, R6.reuse, 0x1 ;  /* 0x000000060e047211 */ /* 0x081fe400078008ff */
[----:B-1----:R-:W-:-:S03]  /*a170*/  LEA R11, P1, R3, R6, 0x1 ;  /* 0x00000006030b7211 */ /* 0x002fc600078208ff */
[----:B------:R-:W-:Y:S01]  /*a180*/  STL [R1+0xae0], R4 ;  /* 0x000ae00401007387 */ /* 0x000fe20000100800 */
[----:B------:R-:W-:-:S03]  /*a190*/  LEA R12, P2, R2, R6, 0x1 ;  /* 0x00000006020c7211 */ /* 0x000fc600078408ff */
[----:B------:R0:W-:Y:S04]  /*a1a0*/  STL [R1+0xae8], R11 ;  /* 0x000ae80b01007387 */ /* 0x0001e80000100800 */
[----:B------:R1:W-:Y:S01]  /*a1b0*/  STL [R1+0xafc], R12 ;  /* 0x000afc0c01007387 */ /* 0x0003e20000100800 */
[----:B0-----:R-:W-:-:S05]  /*a1c0*/  LEA.HI.X.SX32 R11, R14, R8, 0x1, P0 ;  /* 0x000000080e0b7211 */ /* 0x001fca00000f0eff */
[----:B------:R0:W-:Y:S04]  /*a1d0*/  STL [R1+0xadc], R11 ;  /* 0x000adc0b01007387 */ /* 0x0001e80000100800 */
[----:B------:R-:W2:Y:S01]  /*a1e0*/  LDL.LU R18, [R1+0x244] ;  /* 0x0002440001127983 */ /* 0x000ea20000300800 */
[----:B------:R-:W-:Y:S01]  /*a1f0*/  IMAD R9, R0, 0x4, R2 ;  /* 0x0000000400097824 */ /* 0x000fe200078e0202 */
[-C--:B------:R-:W-:Y:S02]  /*a200*/  LEA.HI.X.SX32 R3, R3, R8.reuse, 0x1, P1 ;  /* 0x0000000803037211 */ /* 0x080fe400008f0eff */
[----:B------:R-:W-:Y:S01]  /*a210*/  LEA.HI.X.SX32 R2, R2, R8, 0x1, P2 ;  /* 0x0000000802027211 */ /* 0x000fe200010f0eff */
[C---:B------:R-:W-:Y:S02]  /*a220*/  IMAD R7, R0.reuse, 0x4, R9 ;  /* 0x0000000400077824 */ /* 0x040fe400078e0209 */
[----:B------:R-:W-:Y:S02]  /*a230*/  STL [R1+0xae4], R3 ;  /* 0x000ae40301007387 */ /* 0x000fe40000100800 */
[----:B------:R-:W-:-:S02]  /*a240*/  IMAD R5, R0, 0x4, R7 ;  /* 0x0000000400057824 */ /* 0x000fc400078e0207 */
[----:B------:R-:W3:Y:S01]  /*a250*/  LDL.LU R16, [R1+0x240] ;  /* 0x0002400001107983 */ /* 0x000ee20000300800 */
[----:B-1----:R-:W-:-:S03]  /*a260*/  LEA R12, P1, R7, R6, 0x1 ;  /* 0x00000006070c7211 */ /* 0x002fc600078208ff */
[----:B------:R1:W-:Y:S01]  /*a270*/  STL [R1+0xaf8], R2 ;  /* 0x000af80201007387 */ /* 0x0003e20000100800 */
[----:B0-----:R-:W-:-:S03]  /*a280*/  LEA R11, P2, R5, R6, 0x1 ;  /* 0x00000006050b7211 */ /* 0x001fc600078408ff */
[----:B------:R-:W4:Y:S01]  /*a290*/  LDL.LU R26, [R1+0x23c] ;  /* 0x00023c00011a7983 */ /* 0x000f220000300800 */
[----:B------:R-:W-:-:S03]  /*a2a0*/  LEA.HI.X.SX32 R7, R7, R8, 0x1, P1 ;  /* 0x0000000807077211 */ /* 0x000fc600008f0eff */
[----:B------:R-:W5:Y:S01]  /*a2b0*/  LDL.LU R25, [R1+0x238] ;  /* 0x0002380001197983 */ /* 0x000f620000300800 */
[----:B-1----:R-:W-:Y:S01]  /*a2c0*/  LEA R2, P0, R9, R6, 0x1 ;  /* 0x0000000609027211 */ /* 0x002fe200078008ff */
[----:B------:R-:W-:-:S03]  /*a2d0*/  IMAD R4, R0, 0x4, R5 ;  /* 0x0000000400047824 */ /* 0x000fc600078e0205 */
[-C--:B------:R-:W-:Y:S01]  /*a2e0*/  LEA.HI.X.SX32 R9, R9, R8.reuse, 0x1, P0 ;  /* 0x0000000809097211 */ /* 0x080fe200000f0eff */
[----:B------:R0:W-:Y:S01]  /*a2f0*/  STL [R1+0xb00], R2 ;  /* 0x000b000201007387 */ /* 0x0001e20000100800 */
[----:B------:R-:W-:-:S03]  /*a300*/  LEA.HI.X.SX32 R5, R5, R8, 0x1, P2 ;  /* 0x0000000805057211 */ /* 0x000fc600010f0eff */
[----:B------:R-:W-:Y:S04]  /*a310*/  STL [R1+0xb04], R12 ;  /* 0x000b040c01007387 */ /* 0x000fe80000100800 */
[----:B------:R-:W-:Y:S04]  /*a320*/  STL [R1+0xb08], R11 ;  /* 0x000b080b01007387 */ /* 0x000fe80000100800 */
[----:B------:R-:W4:Y:S04]  /*a330*/  LDL.LU R24, [R1+0x234] ;  /* 0x0002340001187983 */ /* 0x000f280000300800 */
[----:B------:R-:W-:Y:S04]  /*a340*/  STL [R1+0xaec], R9 ;  /* 0x000aec0901007387 */ /* 0x000fe80000100800 */
[----:B------:R1:W-:Y:S01]  /*a350*/  STL [R1+0xaf0], R7 ;  /* 0x000af00701007387 */ /* 0x0003e20000100800 */
[----:B------:R-:W-:-:S03]  /*a360*/  IMAD R3, R0, 0x4, R4 ;  /* 0x0000000400037824 */ /* 0x000fc600078e0204 */
[----:B------:R-:W4:Y:S04]  /*a370*/  LDL.LU R23, [R1+0x230] ;  /* 0x0002300001177983 */ /* 0x000f280000300800 */
[----:B------:R-:W4:Y:S04]  /*a380*/  LDL.LU R27, [R1+0x22c] ;  /* 0x00022c00011b7983 */ /* 0x000f280000300800 */
[----:B------:R1:W-:Y:S01]  /*a390*/  STL [R1+0xaf4], R5 ;  /* 0x000af40501007387 */ /* 0x0003e20000100800 */
[----:B0-----:R-:W-:Y:S01]  /*a3a0*/  IMAD R2, R0, 0x4, R3 ;  /* 0x0000000400027824 */ /* 0x001fe200078e0203 */
[----:B-1----:R-:W-:-:S02]  /*a3b0*/  LEA R7, P1, R3, R6, 0x1 ;  /* 0x0000000603077211 */ /* 0x002fc400078208ff */
[----:B------:R-:W4:Y:S01]  /*a3c0*/  LDL.LU R28, [R1+0x228] ;  /* 0x00022800011c7983 */ /* 0x000f220000300800 */
[----:B------:R-:W-:-:S05]  /*a3d0*/  LEA R5, P0, R4, R6, 0x1 ;  /* 0x0000000604057211 */ /* 0x000fca00078008ff */
[----:B------:R0:W-:Y:S04]  /*a3e0*/  STL [R1+0xab0], R5 ;  /* 0x000ab00501007387 */ /* 0x0001e80000100800 */
[----:B------:R-:W4:Y:S04]  /*a3f0*/  LDL.LU R29, [R1+0x224] ;  /* 0x00022400011d7983 */ /* 0x000f280000300800 */
[----:B------:R-:W-:Y:S01]  /*a400*/  STL [R1+0xab4], R7 ;  /* 0x000ab40701007387 */ /* 0x000fe20000100800 */
[----:B0-----:R-:W-:-:S03]  /*a410*/  LEA R5, P2, R2, R6, 0x1 ;  /* 0x0000000602057211 */ /* 0x001fc600078408ff */
[----:B------:R-:W4:Y:S04]  /*a420*/  LDL.LU R20, [R1+0x220] ;  /* 0x0002200001147983 */ /* 0x000f280000300800 */
[----:B------:R-:W4:Y:S04]  /*a430*/  LDL.LU R17, [R1+0x21c] ;  /* 0x00021c0001117983 */ /* 0x000f280000300800 */
[----:B------:R0:W-:Y:S04]  /*a440*/  STL [R1+0xab8], R5 ;  /* 0x000ab80501007387 */ /* 0x0001e80000100800 */
[----:B------:R-:W4:Y:S01]  /*a450*/  LDL.LU R11, [R1+0x218] ;  /* 0x00021800010b7983 */ /* 0x000f220000300800 */
[----:B------:R-:W-:-:S03]  /*a460*/  IMAD R0, R0, 0x4, R2 ;  /* 0x0000000400007824 */ /* 0x000fc600078e0202 */
[----:B------:R-:W4:Y:S02]  /*a470*/  LDL.LU R13, [R1+0x214] ;  /* 0x00021400010d7983 */ /* 0x000f240000300800 */
[----:B------:R-:W-:-:S05]  /*a480*/  LEA R6, P3, R0, R6, 0x1 ;  /* 0x0000000600067211 */ /* 0x000fca00078608ff */
[----:B------:R-:W-:Y:S04]  /*a490*/  STL [R1+0xaac], R6 ;  /* 0x000aac0601007387 */ /* 0x000fe80000100800 */
[----:B------:R-:W4:Y:S01]  /*a4a0*/  LDL.LU R12, [R1+0x210] ;  /* 0x00021000010c7983 */ /* 0x000f220000300800 */
[-C--:B0-----:R-:W-:Y:S02]  /*a4b0*/  LEA.HI.X.SX32 R5, R4, R8.reuse, 0x1, P0 ;  /* 0x0000000804057211 */ /* 0x081fe400000f0eff */
[-C--:B------:R-:W-:Y:S02]  /*a4c0*/  LEA.HI.X.SX32 R4, R3, R8.reuse, 0x1, P1 ;  /* 0x0000000803047211 */ /* 0x080fe400008f0eff */
[-C--:B------:R-:W-:Y:S02]  /*a4d0*/  LEA.HI.X.SX32 R3, R2, R8.reuse, 0x1, P2 ;  /* 0x0000000802037211 */ /* 0x080fe400010f0eff */
[----:B------:R-:W-:Y:S01]  /*a4e0*/  LEA.HI.X.SX32 R2, R0, R8, 0x1, P3 ;  /* 0x0000000800027211 */ /* 0x000fe200018f0eff */
[----:B------:R-:W-:Y:S04]  /*a4f0*/  STL [R1+0xaa0], R5 ;  /* 0x000aa00501007387 */ /* 0x000fe80000100800 */
[----:B------:R-:W-:Y:S04]  /*a500*/  STL [R1+0xaa4], R4 ;  /* 0x000aa40401007387 */ /* 0x000fe80000100800 */
[----:B------:R-:W-:Y:S04]  /*a510*/  STL [R1+0xaa8], R3 ;  /* 0x000aa80301007387 */ /* 0x000fe80000100800 */
[----:B------:R0:W-:Y:S01]  /*a520*/  STL [R1+0xa9c], R2 ;  /* 0x000a9c0201007387 */ /* 0x0001e20000100800 */
[----:B--2---:R-:W-:-:S05]  /*a530*/  IMAD R0, R18, UR5, RZ ;  /* 0x0000000512007c24 */ /* 0x004fca000f8e02ff */
[----:B------:R5:W-:Y:S04]  /*a540*/  STL [R1+0x3a8], R0 ;  /* 0x0003a80001007387 */ /* 0x000be80000100800 */
[----:B0-----:R-:W2:Y:S04]  /*a550*/  LDL.LU R2, [R1+0x20c] ;  /* 0x00020c0001027983 */ /* 0x001ea80000300800 */
[----:B------:R-:W2:Y:S04]  /*a560*/  LDL.LU R3, [R1+0x208] ;  /* 0x0002080001037983 */ /* 0x000ea80000300800 */
[----:B------:R-:W2:Y:S01]  /*a570*/  LDL.LU R6, [R1+0x204] ;  /* 0x0002040001067983 */ /* 0x000ea20000300800 */
[----:B---3--:R-:W-:-:S03]  /*a580*/  IMAD R4, R16, UR5, RZ ;  /* 0x0000000510047c24 */ /* 0x008fc6000f8e02ff */
[----:B------:R-:W3:Y:S04]  /*a590*/  LDL.LU R21, [R1+0x200] ;  /* 0x0002000001157983 */ /* 0x000ee80000300800 */
[----:B------:R-:W3:Y:S01]  /*a5a0*/  LDL.LU R19, [R1+0x1fc] ;  /* 0x0001fc0001137983 */ /* 0x000ee20000300800 */
[----:B-----5:R-:W-:-:S03]  /*a5b0*/  IMAD R0, R25, UR5, RZ ;  /* 0x0000000519007c24 */ /* 0x020fc6000f8e02ff */
[----:B------:R-:W5:Y:S04]  /*a5c0*/  LDL.LU R16, [R1+0x1f8] ;  /* 0x0001f80001107983 */ /* 0x000f680000300800 */
[----:B------:R-:W5:Y:S01]  /*a5d0*/  LDL.LU R25, [R1+0x1f4] ;  /* 0x0001f40001197983 */ /* 0x000f620000300800 */
[----:B----4-:R-:W-:Y:S02]  /*a5e0*/  IMAD R8, R26, UR5, RZ ;  /* 0x000000051a087c24 */ /* 0x010fe4000f8e02ff */
[----:B------:R-:W-:Y:S02]  /*a5f0*/  IMAD R18, R24, UR5, RZ ;  /* 0x0000000518127c24 */ /* 0x000fe4000f8e02ff */
[----:B------:R-:W4:Y:S01]  /*a600*/  LDL.LU R24, [R1+0x1f0] ;  /* 0x0001f00001187983 */ /* 0x000f220000300800 */
[----:B------:R-:W-:-:S03]  /*a610*/  IMAD R22, R23, UR5, RZ ;  /* 0x0000000517167c24 */ /* 0x000fc6000f8e02ff */
[----:B------:R-:W4:Y:S01]  /*a620*/  LDL.LU R23, [R1+0x1ec] ;  /* 0x0001ec0001177983 */ /* 0x000f220000300800 */
[----:B------:R-:W-:-:S03]  /*a630*/  IMAD R26, R27, UR5, RZ ;  /* 0x000000051b1a7c24 */ /* 0x000fc6000f8e02ff */
[----:B------:R-:W4:Y:S01]  /*a640*/  LDL.LU R27, [R1+0x1e8] ;  /* 0x0001e800011b7983 */ /* 0x000f220000300800 */
[----:B------:R-:W-:-:S03]  /*a650*/  IMAD R5, R29, UR5, RZ ;  /* 0x000000051d057c24 */ /* 0x000fc6000f8e02ff */
[----:B------:R-:W4:Y:S01]  /*a660*/  LDL.LU R29, [R1+0x1e4] ;  /* 0x0001e400011d7983 */ /* 0x000f220000300800 */
[----:B------:R-:W-:-:S03]  /*a670*/  IMAD R9, R20, UR5, RZ ;  /* 0x0000000514097c24 */ /* 0x000fc6000f8e02ff */
[----:B------:R0:W-:Y:S04]  /*a680*/  STL [R1+0x8], R5 ;  /* 0x0000080501007387 */ /* 0x0001e80000100800 */
[----:B------:R1:W-:Y:S01]  /*a690*/  STL [R1+0x18], R9 ;  /* 0x0000180901007387 */ /* 0x0003e20000100800 */
[----:B------:R-:W-:-:S03]  /*a6a0*/  IMAD R7, R11, UR5, RZ ;  /* 0x000000050b077c24 */ /* 0x000fc6000f8e02ff */
[----:B------:R-:W4:Y:S01]  /*a6b0*/  LDL.LU R11, [R1+0x1e0] ;  /* 0x0001e000010b7983 */ /* 0x000f220000300800 */
[----:B0-----:R-:W-:-:S05]  /*a6c0*/  IMAD R5, R17, UR5, RZ ;  /* 0x0000000511057c24 */ /* 0x001fca000f8e02ff */
[----:B------:R0:W-:Y:S04]  /*a6d0*/  STL [R1+0x20], R5 ;  /* 0x0000200501007387 */ /* 0x0001e80000100800 */
[----:B------:R-:W-:Y:S01]  /*a6e0*/  STL [R1+0x30], R7 ;  /* 0x0000300701007387 */ /* 0x000fe20000100800 */
[----:B-1----:R-:W-:Y:S02]  /*a6f0*/  IMAD R9, R12, UR5, RZ ;  /* 0x000000050c097c24 */ /* 0x002fe4000f8e02ff */
[----:B0-----:R-:W-:Y:S02]  /*a700*/  IMAD R5, R13, UR5, RZ ;  /* 0x000000050d057c24 */ /* 0x001fe4000f8e02ff */
[----:B------:R-:W4:Y:S04]  /*a710*/  LDL.LU R13, [R1+0x1dc] ;  /* 0x0001dc00010d7983 */ /* 0x000f280000300800 */
[----:B------:R0:W-:Y:S04]  /*a720*/  STL [R1+0x40], R5 ;  /* 0x0000400501007387 */ /* 0x0001e80000100800 */
[----:B0-----:R-:W4:Y:S04]  /*a730*/  LDL.LU R5, [R1+0x1d8] ;  /* 0x0001d80001057983 */ /* 0x001f280000300800 */
[----:B------:R-:W4:Y:S04]  /*a740*/  LDL.LU R7, [R1+0x1d4] ;  /* 0x0001d40001077983 */ /* 0x000f280000300800 */
[----:B------:R0:W-:Y:S04]  /*a750*/  STL [R1+0x48], R9 ;  /* 0x0000480901007387 */ /* 0x0001e80000100800 */
[----:B0-----:R-:W4:Y:S04]  /*a760*/  LDL.LU R9, [R1+0x1d0] ;  /* 0x0001d00001097983 */ /* 0x001f280000300800 */
[----:B------:R-:W4:Y:S04]  /*a770*/  LDL.LU R14, [R1+0x1cc] ;  /* 0x0001cc00010e7983 */ /* 0x000f280000300800 */
[----:B------:R-:W4:Y:S04]  /*a780*/  LDL.LU R15, [R1+0x1c8] ;  /* 0x0001c800010f7983 */ /* 0x000f280000300800 */
[----:B------:R-:W4:Y:S04]  /*a790*/  LDL.LU R20, [R1+0x1c4] ;  /* 0x0001c40001147983 */ /* 0x000f280000300800 */
[----:B------:R-:W4:Y:S04]  /*a7a0*/  LDL.LU R17, [R1+0x1c0] ;  /* 0x0001c00001117983 */ /* 0x000f280000300800 */
[----:B------:R-:W4:Y:S01]  /*a7b0*/  LDL.LU R12, [R1+0x1bc] ;  /* 0x0001bc00010c7983 */ /* 0x000f220000300800 */
[----:B--2---:R-:W-:-:S05]  /*a7c0*/  IMAD R2, R2, UR5, RZ ;  /* 0x0000000502027c24 */ /* 0x004fca000f8e02ff */
[----:B------:R0:W-:Y:S02]  /*a7d0*/  STL [R1+0x58], R2 ;  /* 0x0000580201007387 */ /* 0x0001e40000100800 */
[----:B0-----:R-:W-:Y:S02]  /*a7e0*/  IMAD R2, R3, UR5, RZ ;  /* 0x0000000503027c24 */ /* 0x001fe4000f8e02ff */
[----:B------:R-:W-:Y:S02]  /*a7f0*/  IMAD R3, R6, UR5, RZ ;  /* 0x0000000506037c24 */ /* 0x000fe4000f8e02ff */
[----:B---3--:R-:W-:Y:S01]  /*a800*/  IMAD R6, R21, UR5, RZ ;  /* 0x0000000515067c24 */ /* 0x008fe2000f8e02ff */
[----:B------:R0:W-:Y:S04]  /*a810*/  STL [R1+0x68], R2 ;  /* 0x0000680201007387 */ /* 0x0001e80000100800 */
[----:B------:R5:W-:Y:S01]  /*a820*/  STL [R1+0x78], R3 ;  /* 0x0000780301007387 */ /* 0x000be20000100800 */
[----:B0-----:R-:W-:-:S03]  /*a830*/  IMAD R2, R19, UR5, RZ ;  /* 0x0000000513027c24 */ /* 0x001fc6000f8e02ff */
[----:B------:R-:W-:Y:S01]  /*a840*/  STL [R1+0x90], R6 ;  /* 0x0000900601007387 */ /* 0x000fe20000100800 */
[----:B-----5:R-:W-:-:S03]  /*a850*/  IMAD R3, R16, UR5, RZ ;  /* 0x0000000510037c24 */ /* 0x020fc6000f8e02ff */
[----:B------:R-:W2:Y:S04]  /*a860*/  LDL.LU R16, [R1+0x1b8] ;  /* 0x0001b80001107983 */ /* 0x000ea80000300800 */
[----:B------:R0:W-:Y:S04]  /*a870*/  STL [R1+0x208], R2 ;  /* 0x0002080201007387 */ /* 0x0001e80000100800 */
[----:B------:R4:W-:Y:S01]  /*a880*/  STL [R1+0x20c], R3 ;  /* 0x00020c0301007387 */ /* 0x0009e20000100800 */
[----:B0-----:R-:W-:-:S03]  /*a890*/  IMAD R2, R25, UR5, RZ ;  /* 0x0000000519027c24 */ /* 0x001fc6000f8e02ff */
[----:B------:R-:W3:Y:S01]  /*a8a0*/  LDL.LU R25, [R1+0x1b4] ;  /* 0x0001b40001197983 */ /* 0x000ee20000300800 */
[----:B----4-:R-:W-:-:S03]  /*a8b0*/  IMAD R3, R24, UR5, RZ ;  /* 0x0000000518037c24 */ /* 0x010fc6000f8e02ff */
[----:B------:R0:W-:Y:S04]  /*a8c0*/  STL [R1+0x1f4], R2 ;  /* 0x0001f40201007387 */ /* 0x0001e80000100800 */
[----:B------:R-:W4:Y:S04]  /*a8d0*/  LDL.LU R24, [R1+0x1b0] ;  /* 0x0001b00001187983 */ /* 0x000f280000300800 */
[----:B------:R1:W-:Y:S01]  /*a8e0*/  STL [R1+0x1f0], R3 ;  /* 0x0001f00301007387 */ /* 0x0003e20000100800 */
[----:B0-----:R-:W-:-:S03]  /*a8f0*/  IMAD R2, R23, UR5, RZ ;  /* 0x0000000517027c24 */ /* 0x001fc6000f8e02ff */
[----:B------:R-:W5:Y:S01]  /*a900*/  LDL.LU R23, [R1+0x1ac] ;  /* 0x0001ac0001177983 */ /* 0x000f620000300800 */
[----:B-1----:R-:W-:-:S03]  /*a910*/  IMAD R3, R27, UR5, RZ ;  /* 0x000000051b037c24 */ /* 0x002fc6000f8e02ff */
[----:B------:R0:W-:Y:S04]  /*a920*/  STL [R1+0x218], R2 ;  /* 0x0002180201007387 */ /* 0x0001e80000100800 */
[----:B------:R-:W5:Y:S04]  /*a930*/  LDL.LU R27, [R1+0x1a8] ;  /* 0x0001a800011b7983 */ /* 0x000f680000300800 */
[----:B------:R1:W-:Y:S01]  /*a940*/  STL [R1+0x21c], R3 ;  /* 0x00021c0301007387 */ /* 0x0003e20000100800 */
[----:B0-----:R-:W-:-:S03]  /*a950*/  IMAD R2, R29, UR5, RZ ;  /* 0x000000051d027c24 */ /* 0x001fc6000f8e02ff */
[----:B------:R-:W5:Y:S04]  /*a960*/  LDL.LU R21, [R1+0x1a4] ;  /* 0x0001a40001157983 */ /* 0x000f680000300800 */
[----:B------:R-:W5:Y:S04]  /*a970*/  LDL.LU R19, [R1+0x1a0] ;  /* 0x0001a00001137983 */ /* 0x000f680000300800 */
[----:B------:R0:W-:Y:S04]  /*a980*/  STL [R1+0x1e4], R2 ;  /* 0x0001e40201007387 */ /* 0x0001e80000100800 */
[----:B------:R-:W5:Y:S01]  /*a990*/  LDL.LU R29, [R1+0x19c] ;  /* 0x00019c00011d7983 */ /* 0x000f620000300800 */
[----:B-1----:R-:W-:-:S03]  /*a9a0*/  IMAD R3, R11, UR5, RZ ;  /* 0x000000050b037c24 */ /* 0x002fc6000f8e02ff */
[----:B------:R-:W5:Y:S04]  /*a9b0*/  LDL.LU R11, [R1+0x198] ;  /* 0x00019800010b7983 */ /* 0x000f680000300800 */
[----:B------:R1:W-:Y:S01]  /*a9c0*/  STL [R1+0x1e0], R3 ;  /* 0x0001e00301007387 */ /* 0x0003e20000100800 */
[----:B0-----:R-:W-:-:S03]  /*a9d0*/  IMAD R2, R13, UR5, RZ ;  /* 0x000000050d027c24 */ /* 0x001fc6000f8e02ff */
[----:B------:R-:W5:Y:S04]  /*a9e0*/  LDL.LU R13, [R1+0x194] ;  /* 0x00019400010d7983 */ /* 0x000f680000300800 */
[----:B------:R0:W-:Y:S01]  /*a9f0*/  STL [R1+0x230], R2 ;  /* 0x0002300201007387 */ /* 0x0001e20000100800 */
[----:B-1----:R-:W-:Y:S02]  /*aa00*/  IMAD R3, R5, UR5, RZ ;  /* 0x0000000505037c24 */ /* 0x002fe4000f8e02ff */
[----:B------:R-:W-:-:S03]  /*aa10*/  IMAD R5, R7, UR5, RZ ;  /* 0x0000000507057c24 */ /* 0x000fc6000f8e02ff */
[----:B------:R1:W-:Y:S04]  /*aa20*/  STL [R1+0x234], R3 ;  /* 0x0002340301007387 */ /* 0x0003e80000100800 */
[----:B------:R1:W-:Y:S01]  /*aa30*/  STL [R1+0x240], R5 ;  /* 0x0002400501007387 */ /* 0x0003e20000100800 */
[----:B0-----:R-:W-:Y:S02]  /*aa40*/  IMAD R2, R9, UR5, RZ ;  /* 0x0000000509027c24 */ /* 0x001fe4000f8e02ff */
[----:B-1----:R-:W-:-:S03]  /*aa50*/  IMAD R3, R14, UR5, RZ ;  /* 0x000000050e037c24 */ /* 0x002fc6000f8e02ff */
[----:B------:R0:W-:Y:S01]  /*aa60*/  STL [R1+0x244], R2 ;  /* 0x0002440201007387 */ /* 0x0001e20000100800 */
[----:B------:R-:W-:-:S03]  /*aa70*/  IMAD R5, R15, UR5, RZ ;  /* 0x000000050f057c24 */ /* 0x000fc6000f8e02ff */
[----:B------:R1:W-:Y:S01]  /*aa80*/  STL [R1+0x1cc], R3 ;  /* 0x0001cc0301007387 */ /* 0x0003e20000100800 */
[----:B0-----:R-:W-:-:S03]  /*aa90*/  IMAD R2, R20, UR5, RZ ;  /* 0x0000000514027c24 */ /* 0x001fc6000f8e02ff */
[----:B------:R0:W-:Y:S01]  /*aaa0*/  STL [R1+0x1c8], R5 ;  /* 0x0001c80501007387 */ /* 0x0001e20000100800 */
[----:B-1----:R-:W-:-:S03]  /*aab0*/  IMAD R3, R17, UR5, RZ ;  /* 0x0000000511037c24 */ /* 0x002fc6000f8e02ff */
[----:B------:R1:W-:Y:S01]  /*aac0*/  STL [R1+0x258], R2 ;  /* 0x0002580201007387 */ /* 0x0003e20000100800 */
[----:B0-----:R-:W-:-:S03]  /*aad0*/  IMAD R5, R12, UR5, RZ ;  /* 0x000000050c057c24 */ /* 0x001fc6000f8e02ff */
[----:B-1----:R-:W5:Y:S04]  /*aae0*/  LDL.LU R2, [R1+0x190] ;  /* 0x0001900001027983 */ /* 0x002f680000300800 */
[----:B------:R0:W-:Y:S04]  /*aaf0*/  STL [R1+0x25c], R3 ;  /* 0x00025c0301007387 */ /* 0x0001e80000100800 */
[----:B0-----:R-:W5:Y:S04]  /*ab00*/  LDL.LU R3, [R1+0x18c] ;  /* 0x00018c0001037983 */ /* 0x001f680000300800 */
[----:B------:R2:W-:Y:S04]  /*ab10*/  STL [R1+0x278], R5 ;  /* 0x0002780501007387 */ /* 0x0005e80000100800 */
[----:B------:R-:W5:Y:S04]  /*ab20*/  LDL.LU R6, [R1+0x188] ;  /* 0x0001880001067983 */ /* 0x000f680000300800 */
[----:B------:R-:W5:Y:S04]  /*ab30*/  LDL.LU R20, [R1+0x184] ;  /* 0x0001840001147983 */ /* 0x000f680000300800 */
[----:B------:R-:W5:Y:S04]  /*ab40*/  LDL.LU R17, [R1+0x180] ;  /* 0x0001800001117983 */ /* 0x000f680000300800 */
[----:B------:R-:W5:Y:S01]  /*ab50*/  LDL.LU R12, [R1+0x17c] ;  /* 0x00017c00010c7983 */ /* 0x000f620000300800 */
[----:B--2---:R-:W-:-:S03]  /*ab60*/  IMAD R5, R16, UR5, RZ ;  /* 0x0000000510057c24 */ /* 0x004fc6000f8e02ff */
[----:B------:R-:W2:Y:S04]  /*ab70*/  LDL.LU R16, [R1+0x178] ;  /* 0x0001780001107983 */ /* 0x000ea80000300800 */
[----:B------:R4:W-:Y:S01]  /*ab80*/  STL [R1+0x27c], R5 ;  /* 0x00027c0501007387 */ /* 0x0009e20000100800 */
[----:B---3--:R-:W-:-:S03]  /*ab90*/  IMAD R7, R25, UR5, RZ ;  /* 0x0000000519077c24 */ /* 0x008fc6000f8e02ff */
[----:B------:R-:W3:Y:S04]  /*aba0*/  LDL.LU R25, [R1+0x174] ;  /* 0x0001740001197983 */ /* 0x000ee80000300800 */
[----:B------:R5:W-:Y:S01]  /*abb0*/  STL [R1+0x288], R7 ;  /* 0x0002880701007387 */ /* 0x000be20000100800 */
[----:B----4-:R-:W-:-:S03]  /*abc0*/  IMAD R5, R24, UR5, RZ ;  /* 0x0000000518057c24 */ /* 0x010fc6000f8e02ff */
[----:B------:R-:W4:Y:S04]  /*abd0*/  LDL.LU R24, [R1+0x170] ;  /* 0x0001700001187983 */ /* 0x000f280000300800 */
[----:B------:R0:W-:Y:S01]  /*abe0*/  STL [R1+0x28c], R5 ;  /* 0x00028c0501007387 */ /* 0x0001e20000100800 */
[----:B-----5:R-:W-:-:S03]  /*abf0*/  IMAD R7, R23, UR5, RZ ;  /* 0x0000000517077c24 */ /* 0x020fc6000f8e02ff */
[----:B------:R-:W5:Y:S04]  /*ac00*/  LDL.LU R23, [R1+0x16c] ;  /* 0x00016c0001177983 */ /* 0x000f680000300800 */
[----:B------:R-:W-:Y:S01]  /*ac10*/  STL [R1+0x2b0], R7 ;  /* 0x0002b00701007387 */ /* 0x000fe20000100800 */
[----:B0-----:R-:W-:-:S03]  /*ac20*/  IMAD R5, R27, UR5, RZ ;  /* 0x000000051b057c24 */ /* 0x001fc6000f8e02ff */
[----:B------:R-:W5:Y:S01]  /*ac30*/  LDL.LU R27, [R1+0x168] ;  /* 0x00016800011b7983 */ /* 0x000f620000300800 */
[----:B------:R-:W-:-:S03]  /*ac40*/  IMAD R9, R21, UR5, RZ ;  /* 0x0000000515097c24 */ /* 0x000fc6000f8e02ff */
[----:B------:R0:W-:Y:S04]  /*ac50*/  STL [R1+0x2b4], R5 ;  /* 0x0002b40501007387 */ /* 0x0001e80000100800 */
[----:B------:R-:W-:Y:S01]  /*ac60*/  STL [R1+0x2b8], R9 ;  /* 0x0002b80901007387 */ /* 0x000fe20000100800 */
[----:B0-----:R-:W-:Y:S02]  /*ac70*/  IMAD R5, R19, UR5, RZ ;  /* 0x0000000513057c24 */ /* 0x001fe4000f8e02ff */
[----:B------:R-:W-:Y:S02]  /*ac80*/  IMAD R7, R29, UR5, RZ ;  /* 0x000000051d077c24 */ /* 0x000fe4000f8e02ff */
[----:B------:R-:W5:Y:S04]  /*ac90*/  LDL.LU R29, [R1+0x164] ;  /* 0x00016400011d7983 */ /* 0x000f680000300800 */
[----:B------:R0:W-:Y:S04]  /*aca0*/  STL [R1+0x2bc], R5 ;  /* 0x0002bc0501007387 */ /* 0x0001e80000100800 */
[----:B------:R-:W-:Y:S01]  /*acb0*/  STL [R1+0x2c0], R7 ;  /* 0x0002c00701007387 */ /* 0x000fe20000100800 */
[----:B0-----:R-:W-:-:S03]  /*acc0*/  IMAD R5, R11, UR5, RZ ;  /* 0x000000050b057c24 */ /* 0x001fc6000f8e02ff */
[----:B------:R-:W5:Y:S01]  /*acd0*/  LDL.LU R11, [R1+0x160] ;  /* 0x00016000010b7983 */ /* 0x000f620000300800 */
[----:B------:R-:W-:-:S03]  /*ace0*/  IMAD R9, R13, UR5, RZ ;  /* 0x000000050d097c24 */ /* 0x000fc6000f8e02ff */
[----:B------:R0:W-:Y:S04]  /*acf0*/  STL [R1+0x2c4], R5 ;  /* 0x0002c40501007387 */ /* 0x0001e80000100800 */
[----:B0-----:R-:W5:Y:S04]  /*ad00*/  LDL.LU R5, [R1+0x15c] ;  /* 0x00015c0001057983 */ /* 0x001f680000300800 */
[----:B------:R-:W5:Y:S04]  /*ad10*/  LDL.LU R7, [R1+0x158] ;  /* 0x0001580001077983 */ /* 0x000f680000300800 */
[----:B------:R0:W-:Y:S04]  /*ad20*/  STL [R1+0x2c8], R9 ;  /* 0x0002c80901007387 */ /* 0x0001e80000100800 */
[----:B0-----:R-:W5:Y:S04]  /*ad30*/  LDL.LU R9, [R1+0x154] ;  /* 0x0001540001097983 */ /* 0x001f680000300800 */
[----:B------:R-:W5:Y:S04]  /*ad40*/  LDL.LU R14, [R1+0x150] ;  /* 0x00015000010e7983 */ /* 0x000f680000300800 */
[----:B------:R-:W5:Y:S04]  /*ad50*/  LDL.LU R15, [R1+0x144] ;  /* 0x00014400010f7983 */ /* 0x000f680000300800 */
[----:B------:R-:W5:Y:S04]  /*ad60*/  LDL.LU R21, [R1+0x13c] ;  /* 0x00013c0001157983 */ /* 0x000f680000300800 */
[----:B------:R-:W5:Y:S04]  /*ad70*/  LDL.LU R19, [R1+0x138] ;  /* 0x0001380001137983 */ /* 0x000f680000300800 */
[----:B------:R-:W5:Y:S01]  /*ad80*/  LDL.LU R13, [R1+0x134] ;  /* 0x00013400010d7983 */ /* 0x000f620000300800 */
[----:B------:R-:W-:-:S05]  /*ad90*/  IMAD R2, R2, UR5, RZ ;  /* 0x0000000502027c24 */ /* 0x000fca000f8e02ff */
[----:B------:R0:W-:Y:S02]  /*ada0*/  STL [R1+0x2cc], R2 ;  /* 0x0002cc0201007387 */ /* 0x0001e40000100800 */
[----:B0-----:R-:W-:-:S05]  /*adb0*/  IMAD R2, R3, UR5, RZ ;  /* 0x0000000503027c24 */ /* 0x001fca000f8e02ff */
[----:B------:R0:W-:Y:S01]  /*adc0*/  STL [R1+0x2d0], R2 ;  /* 0x0002d00201007387 */ /* 0x0001e20000100800 */
[----:B------:R-:W-:Y:S02]  /*add0*/  IMAD R3, R6, UR5, RZ ;  /* 0x0000000506037c24 */ /* 0x000fe4000f8e02ff */
[----:B------:R-:W-:-:S03]  /*ade0*/  IMAD R6, R20, UR5, RZ ;  /* 0x0000000514067c24 */ /* 0x000fc6000f8e02ff */
[----:B------:R1:W-:Y:S01]  /*adf0*/  STL [R1+0x2d4], R3 ;  /* 0x0002d40301007387 */ /* 0x0003e20000100800 */
[----:B0-----:R-:W-:-:S03]  /*ae00*/  IMAD R2, R17, UR5, RZ ;  /* 0x0000000511027c24 */ /* 0x001fc6000f8e02ff */
[----:B------:R-:W-:Y:S01]  /*ae10*/  STL [R1+0x2d8], R6 ;  /* 0x0002d80601007387 */ /* 0x000fe20000100800 */
[----:B-1----:R-:W-:-:S03]  /*ae20*/  IMAD R3, R12, UR5, RZ ;  /* 0x000000050c037c24 */ /* 0x002fc6000f8e02ff */
[----:B------:R-:W5:Y:S04]  /*ae30*/  LDL.LU R12, [R1+0x130] ;  /* 0x00013000010c7983 */ /* 0x000f680000300800 */
[----:B------:R2:W-:Y:S04]  /*ae40*/  STL [R1+0x2dc], R2 ;  /* 0x0002dc0201007387 */ /* 0x0005e80000100800 */
[----:B------:R3:W-:Y:S04]  /*ae50*/  STL [R1+0x2e0], R3 ;  /* 0x0002e00301007387 */ /* 0x0007e80000100800 */
[----:B------:R-:W5:Y:S01]  /*ae60*/  LDL.LU R20, [R1+0x12c] ;  /* 0x00012c0001147983 */ /* 0x000f620000300800 */
[----:B--2---:R-:W-:-:S05]  /*ae70*/  IMAD R2, R16, UR5, RZ ;  /* 0x0000000510027c24 */ /* 0x004fca000f8e02ff */
[----:B------:R4:W-:Y:S04]  /*ae80*/  STL [R1+0x2e4], R2 ;  /* 0x0002e40201007387 */ /* 0x0009e80000100800 */
[----:B------:R-:W2:Y:S01]  /*ae90*/  LDL.LU R17, [R1+0x128] ;  /* 0x0001280001117983 */ /* 0x000ea20000300800 */
[----:B---3--:R-:W-:-:S05]  /*aea0*/  IMAD R3, R25, UR5, RZ ;  /* 0x0000000519037c24 */ /* 0x008fca000f8e02ff */
[----:B------:R5:W-:Y:S01]  /*aeb0*/  STL [R1+0x2e8], R3 ;  /* 0x0002e80301007387 */ /* 0x000be20000100800 */
[----:B----4-:R-:W-:-:S03]  /*aec0*/  IMAD R2, R24, UR5, RZ ;  /* 0x0000000518027c24 */ /* 0x010fc6000f8e02ff */
[----:B------:R-:W3:Y:S04]  /*aed0*/  LDL.LU R16, [R1+0x124] ;  /* 0x0001240001107983 */ /* 0x000ee80000300800 */
[----:B------:R0:W-:Y:S01]  /*aee0*/  STL [R1+0x2ec], R2 ;  /* 0x0002ec0201007387 */ /* 0x0001e20000100800 */
[----:B-----5:R-:W-:-:S03]  /*aef0*/  IMAD R3, R23, UR5, RZ ;  /* 0x0000000517037c24 */ /* 0x020fc6000f8e02ff */
[----:B------:R-:W4:Y:S04]  /*af00*/  LDL.LU R25, [R1+0x120] ;  /* 0x0001200001197983 */ /* 0x000f280000300800 */
[----:B------:R1:W-:Y:S04]  /*af10*/  STL [R1+0x2f0], R3 ;  /* 0x0002f00301007387 */ /* 0x0003e80000100800 */
[----:B------:R-:W5:Y:S01]  /*af20*/  LDL.LU R24, [R1+0x11c] ;  /* 0x00011c0001187983 */ /* 0x000f620000300800 */
[----:B0-----:R-:W-:-:S03]  /*af30*/  IMAD R2, R27, UR5, RZ ;  /* 0x000000051b027c24 */ /* 0x001fc6000f8e02ff */
        /* <DEDUP_REMOVED lines=29> */
[----:B------:R-:W5:Y:S01]  /*b110*/  LDL.LU R15, [R1+0xf8] ;  /* 0x0000f800010f7983 */ /* 0x000f620000300800 */
[----:B0-----:R-:W-:-:S03]  /*b120*/  IMAD R5, R12, UR5, RZ ;  /* 0x000000050c057c24 */ /* 0x001fc6000f8e02ff */
[----:B------:R-:W5:Y:S04]  /*b130*/  LDL.LU R13, [R1+0xf4] ;  /* 0x0000f400010d7983 */ /* 0x000f680000300800 */
[----:B------:R-:W5:Y:S04]  /*b140*/  LDL.LU R12, [R1+0xf0] ;  /* 0x0000f000010c7983 */ /* 0x000f680000300800 */
[----:B------:R2:W-:Y:S01]  /*b150*/  STL [R1+0x320], R5 ;  /* 0x0003200501007387 */ /* 0x0005e20000100800 */
[----:B------:R-:W-:-:S03]  /*b160*/  IMAD R7, R20, UR5, RZ ;  /* 0x0000000514077c24 */ /* 0x000fc6000f8e02ff */
[----:B------:R-:W5:Y:S04]  /*b170*/  LDL.LU R21, [R1+0xec] ;  /* 0x0000ec0001157983 */ /* 0x000f680000300800 */
[----:B------:R3:W-:Y:S04]  /*b180*/  STL [R1+0x324], R7 ;  /* 0x0003240701007387 */ /* 0x0007e80000100800 */
[----:B------:R-:W5:Y:S01]  /*b190*/  LDL.LU R20, [R1+0xe8] ;  /* 0x0000e80001147983 */ /* 0x000f620000300800 */
[----:B--2---:R-:W-:-:S05]  /*b1a0*/  IMAD R5, R17, UR5, RZ ;  /* 0x0000000511057c24 */ /* 0x004fca000f8e02ff */
[----:B------:R4:W-:Y:S04]  /*b1b0*/  STL [R1+0x328], R5 ;  /* 0x0003280501007387 */ /* 0x0009e80000100800 */
[----:B------:R-:W2:Y:S01]  /*b1c0*/  LDL.LU R17, [R1+0xe4] ;  /* 0x0000e40001117983 */ /* 0x000ea20000300800 */
[----:B---3--:R-:W-:-:S05]  /*b1d0*/  IMAD R7, R16, UR5, RZ ;  /* 0x0000000510077c24 */ /* 0x008fca000f8e02ff */
[----:B------:R-:W-:Y:S01]  /*b1e0*/  STL [R1+0x32c], R7 ;  /* 0x00032c0701007387 */ /* 0x000fe20000100800 */
[----:B----4-:R-:W-:-:S03]  /*b1f0*/  IMAD R5, R25, UR5, RZ ;  /* 0x0000000519057c24 */ /* 0x010fc6000f8e02ff */
[----:B------:R-:W3:Y:S04]  /*b200*/  LDL.LU R16, [R1+0xe0] ;  /* 0x0000e00001107983 */ /* 0x000ee80000300800 */
[----:B------:R0:W-:Y:S01]  /*b210*/  STL [R1+0x330], R5 ;  /* 0x0003300501007387 */ /* 0x0001e20000100800 */
[----:B-----5:R-:W-:Y:S02]  /*b220*/  IMAD R9, R24, UR5, RZ ;  /* 0x0000000518097c24 */ /* 0x020fe4000f8e02ff */
[----:B0-----:R-:W-:-:S03]  /*b230*/  IMAD R5, R23, UR5, RZ ;  /* 0x0000000517057c24 */ /* 0x001fc6000f8e02ff */
[----:B------:R-:W-:Y:S01]  /*b240*/  STL [R1+0x334], R9 ;  /* 0x0003340901007387 */ /* 0x000fe20000100800 */
[----:B------:R-:W-:-:S03]  /*b250*/  IMAD R7, R27, UR5, RZ ;  /* 0x000000051b077c24 */ /* 0x000fc6000f8e02ff */
[----:B------:R-:W4:Y:S04]  /*b260*/  LDL.LU R25, [R1+0xdc] ;  /* 0x0000dc0001197983 */ /* 0x000f280000300800 */
[----:B------:R0:W-:Y:S04]  /*b270*/  STL [R1+0x338], R5 ;  /* 0x0003380501007387 */ /* 0x0001e80000100800 */
[----:B------:R-:W-:Y:S04]  /*b280*/  STL [R1+0x33c], R7 ;  /* 0x00033c0701007387 */ /* 0x000fe80000100800 */
[----:B------:R-:W5:Y:S01]  /*b290*/  LDL.LU R24, [R1+0xd8] ;  /* 0x0000d80001187983 */ /* 0x000f620000300800 */
[----:B0-----:R-:W-:-:S05]  /*b2a0*/  IMAD R5, R29, UR5, RZ ;  /* 0x000000051d057c24 */ /* 0x001fca000f8e02ff */
[----:B------:R0:W-:Y:S01]  /*b2b0*/  STL [R1+0x340], R5 ;  /* 0x0003400501007387 */ /* 0x0001e20000100800 */
[----:B------:R-:W-:-:S03]  /*b2c0*/  IMAD R9, R11, UR5, RZ ;  /* 0x000000050b097c24 */ /* 0x000fc6000f8e02ff */
        /* <DEDUP_REMOVED lines=11> */
[----:B0-----:R-:W-:Y:S02]  /*b380*/  IMAD R2, R3, UR5, RZ ;  /* 0x0000000503027c24 */ /* 0x001fe4000f8e02ff */
[----:B------:R-:W-:-:S03]  /*b390*/  IMAD R3, R6, UR5, RZ ;  /* 0x0000000506037c24 */ /* 0x000fc6000f8e02ff */
[----:B------:R0:W-:Y:S01]  /*b3a0*/  STL [R1+0x34c], R2 ;  /* 0x00034c0201007387 */ /* 0x0001e20000100800 */
[----:B------:R-:W-:-:S03]  /*b3b0*/  IMAD R6, R14, UR5, RZ ;  /* 0x000000050e067c24 */ /* 0x000fc6000f8e02ff */
[----:B------:R1:W-:Y:S01]  /*b3c0*/  STL [R1+0x350], R3 ;  /* 0x0003500301007387 */ /* 0x0003e20000100800 */
[----:B0-----:R-:W-:-:S03]  /*b3d0*/  IMAD R2, R15, UR5, RZ ;  /* 0x000000050f027c24 */ /* 0x001fc6000f8e02ff */
[----:B------:R-:W-:Y:S01]  /*b3e0*/  STL [R1+0x354], R6 ;  /* 0x0003540601007387 */ /* 0x000fe20000100800 */
[----:B-1----:R-:W-:-:S03]  /*b3f0*/  IMAD R3, R13, UR5, RZ ;  /* 0x000000050d037c24 */ /* 0x002fc6000f8e02ff */
[----:B------:R-:W5:Y:S04]  /*b400*/  LDL.LU R13, [R1+0xb4] ;  /* 0x0000b400010d7983 */ /* 0x000f680000300800 */
[----:B------:R0:W-:Y:S04]  /*b410*/  STL [R1+0x358], R2 ;  /* 0x0003580201007387 */ /* 0x0001e80000100800 */
        /* <DEDUP_REMOVED lines=9> */
[----:B------:R3:W-:Y:S04]  /*b4b0*/  STL [R1+0x368], R2 ;  /* 0x0003680201007387 */ /* 0x0007e80000100800 */
[----:B------:R-:W5:Y:S01]  /*b4c0*/  LDL.LU R21, [R1+0xa4] ;  /* 0x0000a40001157983 */ /* 0x000f620000300800 */
[----:B--2---:R-:W-:-:S05]  /*b4d0*/  IMAD R3, R17, UR5, RZ ;  /* 0x0000000511037c24 */ /* 0x004fca000f8e02ff */
[----:B------:R-:W-:Y:S04]  /*b4e0*/  STL [R1+0x36c], R3 ;  /* 0x00036c0301007387 */ /* 0x000fe80000100800 */
[----:B------:R-:W2:Y:S04]  /*b4f0*/  LDL.LU R20, [R1+0xa0] ;  /* 0x0000a00001147983 */ /* 0x000ea80000300800 */
[----:B------:R-:W2:Y:S01]  /*b500*/  LDL.LU R17, [R1+0x9c] ;  /* 0x00009c0001117983 */ /* 0x000ea20000300800 */
[----:B---3--:R-:W-:-:S05]  /*b510*/  IMAD R2, R16, UR5, RZ ;  /* 0x0000000510027c24 */ /* 0x008fca000f8e02ff */
[----:B------:R4:W-:Y:S04]  /*b520*/  STL [R1+0x370], R2 ;  /* 0x0003700201007387 */ /* 0x0009e80000100800 */
[----:B------:R-:W3:Y:S01]  /*b530*/  LDL.LU R16, [R1+0x98] ;  /* 0x0000980001107983 */ /* 0x000ee20000300800 */
[----:B----4-:R-:W-:-:S03]  /*b540*/  IMAD R2, R25, UR5, RZ ;  /* 0x0000000519027c24 */ /* 0x010fc6000f8e02ff */
[----:B------:R-:W4:Y:S04]  /*b550*/  LDL.LU R25, [R1+0x94] ;  /* 0x0000940001197983 */ /* 0x000f280000300800 */
[----:B------:R0:W-:Y:S01]  /*b560*/  STL [R1+0x374], R2 ;  /* 0x0003740201007387 */ /* 0x0001e20000100800 */
[----:B-----5:R-:W-:-:S03]  /*b570*/  IMAD R3, R24, UR5, RZ ;  /* 0x0000000518037c24 */ /* 0x020fc6000f8e02ff */
[----:B------:R-:W5:Y:S04]  /*b580*/  LDL.LU R24, [R1+0x8c] ;  /* 0x00008c0001187983 */ /* 0x000f680000300800 */
[----:B------:R1:W-:Y:S01]  /*b590*/  STL [R1+0x378], R3 ;  /* 0x0003780301007387 */ /* 0x0003e20000100800 */
[----:B0-----:R-:W-:Y:S02]  /*b5a0*/  IMAD R2, R5, UR5, RZ ;  /* 0x0000000505027c24 */ /* 0x001fe4000f8e02ff */
[----:B-1----:R-:W-:-:S03]  /*b5b0*/  IMAD R3, R7, UR5, RZ ;  /* 0x0000000507037c24 */ /* 0x002fc6000f8e02ff */
[----:B------:R0:W-:Y:S04]  /*b5c0*/  STL [R1+0x37c], R2 ;  /* 0x00037c0201007387 */ /* 0x0001e80000100800 */
[----:B------:R1:W-:Y:S01]  /*b5d0*/  STL [R1+0x380], R3 ;  /* 0x0003800301007387 */ /* 0x0003e20000100800 */
[----:B------:R-:W-:Y:S02]  /*b5e0*/  IMAD R5, R9, UR5, RZ ;  /* 0x0000000509057c24 */ /* 0x000fe4000f8e02ff */
[----:B0-----:R-:W-:-:S03]  /*b5f0*/  IMAD R2, R19, UR5, RZ ;  /* 0x0000000513027c24 */ /* 0x001fc6000f8e02ff */
[----:B------:R0:W-:Y:S01]  /*b600*/  STL [R1+0x384], R5 ;  /* 0x0003840501007387 */ /* 0x0001e20000100800 */
[----:B-1----:R-:W-:-:S03]  /*b610*/  IMAD R3, R23, UR5, RZ ;  /* 0x0000000517037c24 */ /* 0x002fc6000f8e02ff */
[----:B------:R-:W-:Y:S01]  /*b620*/  STL [R1+0x388], R2 ;  /* 0x0003880201007387 */ /* 0x000fe20000100800 */
[----:B0-----:R-:W-:-:S03]  /*b630*/  IMAD R5, R27, UR5, RZ ;  /* 0x000000051b057c24 */ /* 0x001fc6000f8e02ff */
[----:B------:R0:W-:Y:S04]  /*b640*/  STL [R1+0x38c], R3 ;  /* 0x00038c0301007387 */ /* 0x0001e80000100800 */
[----:B------:R-:W-:Y:S01]  /*b650*/  STL [R1+0x390], R5 ;  /* 0x0003900501007387 */ /* 0x000fe20000100800 */
[----:B0-----:R-:W-:-:S03]  /*b660*/  IMAD R3, R11, UR5, RZ ;  /* 0x000000050b037c24 */ /* 0x001fc6000f8e02ff */
[----:B------:R-:W5:Y:S01]  /*b670*/  LDL.LU R11, [R1+0x88] ;  /* 0x00008800010b7983 */ /* 0x000f620000300800 */
[----:B------:R-:W-:-:S05]  /*b680*/  IMAD R2, R29, UR5, RZ ;  /* 0x000000051d027c24 */ /* 0x000fca000f8e02ff */
[----:B------:R0:W-:Y:S04]  /*b690*/  STL [R1+0x394], R2 ;  /* 0x0003940201007387 */ /* 0x0001e80000100800 */
[----:B0-----:R-:W5:Y:S04]  /*b6a0*/  LDL.LU R2, [R1+0x84] ;  /* 0x0000840001027983 */ /* 0x001f680000300800 */
[----:B------:R0:W-:Y:S04]  /*b6b0*/  STL [R1+0x398], R3 ;  /* 0x0003980301007387 */ /* 0x0001e80000100800 */
[----:B------:R-:W5:Y:S04]  /*b6c0*/  LDL.LU R29, [R1+0x80] ;  /* 0x00008000011d7983 */ /* 0x000f680000300800 */
[----:B------:R-:W5:Y:S04]  /*b6d0*/  LDL.LU R27, [R1+0x7c] ;  /* 0x00007c00011b7983 */ /* 0x000f680000300800 */
[----:B------:R-:W5:Y:S04]  /*b6e0*/  LDL.LU R23, [R1+0x74] ;  /* 0x0000740001177983 */ /* 0x000f680000300800 */
[----:B------:R-:W5:Y:S01]  /*b6f0*/  LDL.LU R19, [R1+0x70] ;  /* 0x0000700001137983 */ /* 0x000f620000300800 */
[----:B------:R-:W-:-:S03]  /*b700*/  IMAD R5, R13, UR5, RZ ;  /* 0x000000050d057c24 */ /* 0x000fc6000f8e02ff */
[----:B------:R-:W5:Y:S04]  /*b710*/  LDL.LU R13, [R1+0x6c] ;  /* 0x00006c00010d7983 */ /* 0x000f680000300800 */
[----:B------:R1:W-:Y:S01]  /*b720*/  STL [R1+0x39c], R5 ;  /* 0x00039c0501007387 */ /* 0x0003e20000100800 */
[----:B0-----:R-:W-:-:S03]  /*b730*/  IMAD R3, R12, UR5, RZ ;  /* 0x000000050c037c24 */ /* 0x001fc6000f8e02ff */
[----:B------:R-:W5:Y:S04]  /*b740*/  LDL.LU R12, [R1+0x64] ;  /* 0x00006400010c7983 */ /* 0x000f680000300800 */
[----:B------:R0:W-:Y:S01]  /*b750*/  STL [R1+0x3a0], R3 ;  /* 0x0003a00301007387 */ /* 0x0001e20000100800 */
[----:B-1----:R-:W-:-:S03]  /*b760*/  IMAD R5, R14, UR5, RZ ;  /* 0x000000050e057c24 */ /* 0x002fc6000f8e02ff */
[----:B------:R-:W5:Y:S01]  /*b770*/  LDL.LU R9, [R1+0x60] ;  /* 0x0000600001097983 */ /* 0x000f620000300800 */
[----:B0-----:R-:W-:-:S03]  /*b780*/  IMAD R3, R15, UR5, RZ ;  /* 0x000000050f037c24 */ /* 0x001fc6000f8e02ff */
[----:B------:R0:W-:Y:S01]  /*b790*/  STL [R1+0x3a4], R5 ;  /* 0x0003a40501007387 */ /* 0x0001e20000100800 */
[----:B------:R-:W-:-:S03]  /*b7a0*/  IMAD R7, R21, UR5, RZ ;  /* 0x0000000515077c24 */ /* 0x000fc6000f8e02ff */
[----:B0-----:R-:W5:Y:S04]  /*b7b0*/  LDL.LU R5, [R1+0x5c] ;  /* 0x00005c0001057983 */ /* 0x001f680000300800 */
[----:B------:R0:W-:Y:S04]  /*b7c0*/  STL [R1+0x2ac], R3 ;  /* 0x0002ac0301007387 */ /* 0x0001e80000100800 */
[----:B0-----:R-:W5:Y:S04]  /*b7d0*/  LDL.LU R3, [R1+0x54] ;  /* 0x0000540001037983 */ /* 0x001f680000300800 */
[----:B------:R-:W-:Y:S01]  /*b7e0*/  STL [R1+0x2a8], R7 ;  /* 0x0002a80701007387 */ /* 0x000fe20000100800 */
[----:B--2---:R-:W-:-:S02]  /*b7f0*/  IMAD R6, R20, UR5, RZ ;  /* 0x0000000514067c24 */ /* 0x004fc4000f8e02ff */
[----:B------:R-:W-:-:S03]  /*b800*/  IMAD R14, R17, UR5, RZ ;  /* 0x00000005110e7c24 */ /* 0x000fc6000f8e02ff */
[----:B------:R0:W-:Y:S04]  /*b810*/  STL [R1+0x2a4], R6 ;  /* 0x0002a40601007387 */ /* 0x0001e80000100800 */
[----:B0-----:R-:W2:Y:S01]  /*b820*/  LDL.LU R6, [R1+0x4c] ;  /* 0x00004c0001067983 */ /* 0x001ea20000300800 */
[----:B---3--:R-:W-:-:S03]  /*b830*/  IMAD R7, R16, UR5, RZ ;  /* 0x0000000510077c24 */ /* 0x008fc6000f8e02ff */
[----:B------:R4:W-:Y:S04]  /*b840*/  STL [R1+0x2a0], R14 ;  /* 0x0002a00e01007387 */ /* 0x0009e80000100800 */
[----:B------:R0:W-:Y:S01]  /*b850*/  STL [R1+0x29c], R7 ;  /* 0x00029c0701007387 */ /* 0x0001e20000100800 */
[----:B----4-:R-:W-:-:S03]  /*b860*/  IMAD R14, R25, UR5, RZ ;  /* 0x00000005190e7c24 */ /* 0x010fc6000f8e02ff */
[----:B0-----:R-:W3:Y:S04]  /*b870*/  LDL.LU R7, [R1+0x44] ;  /* 0x0000440001077983 */ /* 0x001ee80000300800 */
[----:B------:R0:W-:Y:S01]  /*b880*/  STL [R1+0x298], R14 ;  /* 0x0002980e01007387 */ /* 0x0001e20000100800 */
[----:B-----5:R-:W-:-:S03]  /*b890*/  IMAD R16, R24, UR5, RZ ;  /* 0x0000000518107c24 */ /* 0x020fc6000f8e02ff */
[----:B0-----:R-:W4:Y:S04]  /*b8a0*/  LDL.LU R14, [R1+0x3c] ;  /* 0x00003c00010e7983 */ /* 0x001f280000300800 */
[----:B------:R-:W5:Y:S04]  /*b8b0*/  LDL.LU R15, [R1+0x38] ;  /* 0x00003800010f7983 */ /* 0x000f680000300800 */
[----:B------:R0:W-:Y:S04]  /*b8c0*/  STL [R1+0x270], R16 ;  /* 0x0002701001007387 */ /* 0x0001e80000100800 */
[----:B------:R-:W5:Y:S04]  /*b8d0*/  LDL.LU R21, [R1+0x34] ;  /* 0x0000340001157983 */ /* 0x000f680000300800 */
[----:B------:R-:W5:Y:S04]  /*b8e0*/  LDL.LU R20, [R1+0x2c] ;  /* 0x00002c0001147983 */ /* 0x000f680000300800 */
[----:B------:R-:W5:Y:S04]  /*b8f0*/  LDL.LU R17, [R1+0x28] ;  /* 0x0000280001117983 */ /* 0x000f680000300800 */
[----:B0-----:R-:W5:Y:S04]  /*b900*/  LDL.LU R16, [R1+0x24] ;  /* 0x0000240001107983 */ /* 0x001f680000300800 */
[----:B------:R-:W5:Y:S04]  /*b910*/  LDL.LU R25, [R1+0x1c] ;  /* 0x00001c0001197983 */ /* 0x000f680000300800 */
[----:B------:R-:W5:Y:S01]  /*b920*/  LDL.LU R24, [R1+0x14] ;  /* 0x0000140001187983 */ /* 0x000f620000300800 */
[----:B------:R-:W-:-:S05]  /*b930*/  IMAD R11, R11, UR5, RZ ;  /* 0x000000050b0b7c24 */ /* 0x000fca000f8e02ff */
[----:B------:R0:W-:Y:S04]  /*b940*/  STL [R1+0x264], R11 ;  /* 0x0002640b01007387 */ /* 0x0001e80000100800 */
[----:B0-----:R-:W5:Y:S01]  /*b950*/  LDL.LU R11, [R1+0xef0] ;  /* 0x000ef000010b7983 */ /* 0x001f620000300800 */
[----:B------:R-:W-:Y:S02]  /*b960*/  IMAD R2, R2, UR5, RZ ;  /* 0x0000000502027c24 */ /* 0x000fe4000f8e02ff */
[----:B------:R-:W-:-:S03]  /*b970*/  IMAD R29, R29, UR5, RZ ;  /* 0x000000051d1d7c24 */ /* 0x000fc6000f8e02ff */
[----:B------:R0:W-:Y:S01]  /*b980*/  STL [R1+0x260], R2 ;  /* 0x0002600201007387 */ /* 0x0001e20000100800 */
[----:B------:R-:W-:-:S03]  /*b990*/  IMAD R27, R27, UR5, RZ ;  /* 0x000000051b1b7c24 */ /* 0x000fc6000f8e02ff */
[----:B------:R-:W-:Y:S01]  /*b9a0*/  STL [R1+0x24c], R29 ;  /* 0x00024c1d01007387 */ /* 0x000fe20000100800 */
[----:B------:R-:W-:-:S03]  /*b9b0*/  IMAD R23, R23, UR5, RZ ;  /* 0x0000000517177c24 */ /* 0x000fc6000f8e02ff */
[----:B------:R-:W-:Y:S01]  /*b9c0*/  STL [R1+0x248], R27 ;  /* 0x0002481b01007387 */ /* 0x000fe20000100800 */
[----:B------:R-:W-:-:S03]  /*b9d0*/  IMAD R19, R19, UR5, RZ ;  /* 0x0000000513137c24 */ /* 0x000fc6000f8e02ff */
[----:B------:R-:W-:Y:S04]  /*b9e0*/  STL [R1+0x224], R23 ;  /* 0x0002241701007387 */ /* 0x000fe80000100800 */
[----:B------:R-:W-:Y:S01]  /*b9f0*/  STL [R1+0x220], R19 ;  /* 0x0002201301007387 */ /* 0x000fe20000100800 */
[----:B------:R-:W-:-:S05]  /*ba00*/  IMAD R13, R13, UR5, RZ ;  /* 0x000000050d0d7c24 */ /* 0x000fca000f8e02ff */
[----:B------:R-:W-:Y:S01]  /*ba10*/  STL [R1+0x1fc], R13 ;  /* 0x0001fc0d01007387 */ /* 0x000fe20000100800 */
[----:B------:R-:W-:-:S05]  /*ba20*/  IMAD R12, R12, UR5, RZ ;  /* 0x000000050c0c7c24 */ /* 0x000fca000f8e02ff */
[----:B------:R-:W-:Y:S01]  /*ba30*/  STL [R1+0x1f8], R12 ;  /* 0x0001f80c01007387 */ /* 0x000fe20000100800 */
[----:B------:R-:W-:-:S03]  /*ba40*/  IMAD R9, R9, UR5, RZ ;  /* 0x0000000509097c24 */ /* 0x000fc6000f8e02ff */
[----:B------:R-:W-:Y:S01]  /*ba50*/  STL [R1+0xec0], R12 ;  /* 0x000ec00c01007387 */ /* 0x000fe20000100800 */
[----:B------:R-:W-:Y:S02]  /*ba60*/  IMAD R5, R5, UR5, RZ ;  /* 0x0000000505057c24 */ /* 0x000fe4000f8e02ff */
[----:B0-----:R-:W-:-:S05]  /*ba70*/  IMAD R2, R3, UR5, RZ ;  /* 0x0000000503027c24 */ /* 0x001fca000f8e02ff */
[----:B------:R3:W-:Y:S04]  /*ba80*/  STL [R1+0x1ac], R2 ;  /* 0x0001ac0201007387 */ /* 0x0007e80000100800 */
[----:B------:R-:W-:Y:S04]  /*ba90*/  STL [R1+0xec4], R13 ;  /* 0x000ec40d01007387 */ /* 0x000fe80000100800 */
[----:B------:R-:W-:Y:S01]  /*baa0*/  STL [R1+0x1d4], R9 ;  /* 0x0001d40901007387 */ /* 0x000fe20000100800 */
[----:B--2---:R-:W-:-:S05]  /*bab0*/  IMAD R3, R6, UR5, RZ ;  /* 0x0000000506037c24 */ /* 0x004fca000f8e02ff */
[----:B------:R4:W-:Y:S04]  /*bac0*/  STL [R1+0x1a8], R3 ;  /* 0x0001a80301007387 */ /* 0x0009e80000100800 */
[----:B------:R-:W-:Y:S01]  /*bad0*/  STL [R1+0x1d0], R5 ;  /* 0x0001d00501007387 */ /* 0x000fe20000100800 */
[----:B---3--:R-:W-:-:S05]  /*bae0*/  IMAD R2, R7, UR5, RZ ;  /* 0x0000000507027c24 */ /* 0x008fca000f8e02ff */
[----:B------:R5:W-:Y:S01]  /*baf0*/  STL [R1+0x184], R2 ;  /* 0x0001840201007387 */ /* 0x000be20000100800 */
[----:B----4-:R-:W-:Y:S02]  /*bb00*/  IMAD R3, R14, UR5, RZ ;  /* 0x000000050e037c24 */ /* 0x010fe4000f8e02ff */
[----:B-----5:R-:W-:-:S03]  /*bb10*/  IMAD R2, R15, UR5, RZ ;  /* 0x000000050f027c24 */ /* 0x020fc6000f8e02ff */
[----:B------:R0:W-:Y:S04]  /*bb20*/  STL [R1+0x180], R3 ;  /* 0x0001800301007387 */ /* 0x0001e80000100800 */
[----:B------:R1:W-:Y:S01]  /*bb30*/  STL [R1+0x15c], R2 ;  /* 0x00015c0201007387 */ /* 0x0003e20000100800 */
[----:B------:R-:W-:Y:S02]  /*bb40*/  IMAD R6, R21, UR5, RZ ;  /* 0x0000000515067c24 */ /* 0x000fe4000f8e02ff */
[----:B0-----:R-:W-:-:S03]  /*bb50*/  IMAD R3, R20, UR5, RZ ;  /* 0x0000000514037c24 */ /* 0x001fc6000f8e02ff */
[----:B------:R0:W-:Y:S01]  /*bb60*/  STL [R1+0x158], R6 ;  /* 0x0001580601007387 */ /* 0x0001e20000100800 */
[----:B-1----:R-:W-:-:S03]  /*bb70*/  IMAD R2, R17, UR5, RZ ;  /* 0x0000000511027c24 */ /* 0x002fc6000f8e02ff */
[----:B------:R1:W-:Y:S01]  /*bb80*/  STL [R1+0x144], R3 ;  /* 0x0001440301007387 */ /* 0x0003e20000100800 */
[----:B0-----:R-:W-:-:S03]  /*bb90*/  IMAD R6, R16, UR5, RZ ;  /* 0x0000000510067c24 */ /* 0x001fc6000f8e02ff */
[----:B------:R0:W-:Y:S01]  /*bba0*/  STL [R1+0x124], R2 ;  /* 0x0001240201007387 */ /* 0x0001e20000100800 */
[----:B-1----:R-:W-:-:S03]  /*bbb0*/  IMAD R3, R25, UR5, RZ ;  /* 0x0000000519037c24 */ /* 0x002fc6000f8e02ff */
[----:B------:R-:W-:Y:S04]  /*bbc0*/  STL [R1+0x120], R6 ;  /* 0x0001200601007387 */ /* 0x000fe80000100800 */
[----:B------:R-:W2:Y:S01]  /*bbd0*/  LDL R13, [R1+0x230] ;  /* 0x00023000010d7983 */ /* 0x000ea20000100800 */
[----:B0-----:R-:W-:-:S03]  /*bbe0*/  IMAD R2, R24, UR5, RZ ;  /* 0x0000000518027c24 */ /* 0x001fc6000f8e02ff */
[----:B------:R-:W-:Y:S04]  /*bbf0*/  STL [R1+0xfc], R3 ;  /* 0x0000fc0301007387 */ /* 0x000fe80000100800 */
[----:B------:R-:W3:Y:S04]  /*bc00*/  LDL R12, [R1+0x234] ;  /* 0x00023400010c7983 */ /* 0x000ee80000100800 */
[----:B------:R-:W-:Y:S04]  /*bc10*/  STL [R1+0xf8], R2 ;  /* 0x0000f80201007387 */ /* 0x000fe80000100800 */
[----:B------:R0:W-:Y:S04]  /*bc20*/  STL.64 [R1+0xec8], R4 ;  /* 0x000ec80401007387 */ /* 0x0001e80000100a00 */
[----:B0-----:R-:W4:Y:S01]  /*bc30*/  LDL R5, [R1+0x1e0] ;  /* 0x0001e00001057983 */ /* 0x001f220000100800 */
[----:B------:R-:W-:-:S03]  /*bc40*/  IMAD.WIDE R2, R4, 0x2, R10 ;  /* 0x0000000204027825 */ /* 0x000fc600078e020a */
[----:B------:R-:W5:Y:S01]  /*bc50*/  LDL R4, [R1+0x1e4] ;  /* 0x0001e40001047983 */ /* 0x000f620000100800 */
[----:B------:R-:W-:-:S03]  /*bc60*/  IMAD.WIDE R6, R8, 0x2, R10 ;  /* 0x0000000208067825 */ /* 0x000fc600078e020a */
[----:B------:R0:W-:Y:S01]  /*bc70*/  STL.64 [R1+0xde0], R2 ;  /* 0x000de00201007387 */ /* 0x0001e20000100a00 */
[----:B------:R-:W-:-:S04]  /*bc80*/  IMAD.WIDE R14, R0, 0x2, R10 ;  /* 0x00000002000e7825 */ /* 0x000fc800078e020a */
[--C-:B------:R-:W-:Y:S01]  /*bc90*/  IMAD.WIDE R16, R18, 0x2, R10.reuse ;  /* 0x0000000212107825 */ /* 0x100fe200078e020a */
[----:B0-----:R-:W2:Y:S04]  /*bca0*/  LDL R2, [R1+0x58] ;  /* 0x0000580001027983 */ /* 0x001ea80000100800 */
[----:B------:R-:W3:Y:S04]  /*bcb0*/  LDL R3, [R1+0x68] ;  /* 0x0000680001037983 */ /* 0x000ee80000100800 */
[----:B------:R0:W-:Y:S04]  /*bcc0*/  STL.64 [R1+0xed0], R8 ;  /* 0x000ed00801007387 */ /* 0x0001e80000100a00 */
[----:B0-----:R-:W4:Y:S04]  /*bcd0*/  LDL R8, [R1+0x218] ;  /* 0x0002180001087983 */ /* 0x001f280000100800 */
[----:B------:R-:W5:Y:S04]  /*bce0*/  LDL R9, [R1+0x21c] ;  /* 0x00021c0001097983 */ /* 0x000f680000100800 */
[----:B------:R0:W-:Y:S04]  /*bcf0*/  STL.64 [R1+0xde8], R6 ;  /* 0x000de80601007387 */ /* 0x0001e80000100a00 */
[----:B0-----:R-:W2:Y:S04]  /*bd00*/  LDL R6, [R1+0x40] ;  /* 0x0000400001067983 */ /* 0x001ea80000100800 */
[----:B------:R-:W3:Y:S04]  /*bd10*/  LDL R7, [R1+0x48] ;  /* 0x0000480001077983 */ /* 0x000ee80000100800 */
[----:B------:R0:W-:Y:S04]  /*bd20*/  STL [R1+0xe10], R14 ;  /* 0x000e100e01007387 */ /* 0x0001e80000100800 */
[----:B0-----:R-:W4:Y:S04]  /*bd30*/  LDL R14, [R1+0x30] ;  /* 0x00003000010e7983 */ /* 0x001f280000100800 */
[----:B------:R0:W-:Y:S04]  /*bd40*/  STL [R1+0xdd8], R15 ;  /* 0x000dd80f01007387 */ /* 0x0001e80000100800 */
[----:B0-----:R-:W5:Y:S04]  /*bd50*/  LDL R15, [R1+0x20] ;  /* 0x00002000010f7983 */ /* 0x001f680000100800 */
[----:B------:R0:W-:Y:S01]  /*bd60*/  STL.64 [R1+0xed8], R18 ;  /* 0x000ed81201007387 */ /* 0x0001e20000100a00 */
[----:B------:R-:W-:-:S03]  /*bd70*/  IMAD.WIDE R20, R22, 0x2, R10 ;  /* 0x0000000216147825 */ /* 0x000fc600078e020a */
[----:B0-----:R-:W3:Y:S04]  /*bd80*/  LDL R18, [R1+0x1f4] ;  /* 0x0001f40001127983 */ /* 0x001ee80000100800 */
[----:B------:R-:W3:Y:S04]  /*bd90*/  LDL R19, [R1+0x1f0] ;  /* 0x0001f00001137983 */ /* 0x000ee80000100800 */
[----:B------:R0:W-:Y:S04]  /*bda0*/  STL.64 [R1+0xdf0], R16 ;  /* 0x000df01001007387 */ /* 0x0001e80000100a00 */
[----:B0-----:R-:W2:Y:S04]  /*bdb0*/  LDL R16, [R1+0x8] ;  /* 0x0000080001107983 */ /* 0x001ea80000100800 */
[----:B------:R-:W4:Y:S04]  /*bdc0*/  LDL R17, [R1+0x18] ;  /* 0x0000180001117983 */ /* 0x000f280000100800 */
[----:B------:R0:W-:Y:S04]  /*bdd0*/  STL.64 [R1+0xee0], R22 ;  /* 0x000ee01601007387 */ /* 0x0001e80000100a00 */
[----:B0-----:R-:W3:Y:S04]  /*bde0*/  LDL R22, [R1+0x208] ;  /* 0x0002080001167983 */ /* 0x001ee80000100800 */
[----:B------:R-:W3:Y:S04]  /*bdf0*/  LDL R23, [R1+0x20c] ;  /* 0x00020c0001177983 */ /* 0x000ee80000100800 */
[----:B------:R0:W-:Y:S04]  /*be00*/  STL.64 [R1+0xdf8], R20 ;  /* 0x000df81401007387 */ /* 0x0001e80000100a00 */
[----:B0-----:R-:W3:Y:S04]  /*be10*/  LDL R20, [R1+0x78] ;  /* 0x0000780001147983 */ /* 0x001ee80000100800 */
[----:B------:R-:W3:Y:S01]  /*be20*/  LDL R21, [R1+0x90] ;  /* 0x0000900001157983 */ /* 0x000ee20000100800 */
[----:B------:R-:W-:-:S04]  /*be30*/  IMAD.WIDE R24, R26, 0x2, R10 ;  /* 0x000000021a187825 */ /* 0x000fc800078e020a */
[----:B------:R-:W-:Y:S01]  /*be40*/  IMAD R28, R28, UR5, RZ ;  /* 0x000000051c1c7c24 */ /* 0x000fe2000f8e02ff */
[----:B------:R0:W-:Y:S01]  /*be50*/  STL.64 [R1+0xee8], R26 ;  /* 0x000ee81a01007387 */ /* 0x0001e20000100a00 */
[----:B------:R-:W-:-:S03]  /*be60*/  ULDC UR5, c[0x0][0x230] ;  /* 0x00008c0000057ab9 */ /* 0x000fc60000000800 */
[----:B------:R-:W-:Y:S01]  /*be70*/  STL.64 [R1+0xe00], R24 ;  /* 0x000e001801007387 */ /* 0x000fe20000100a00 */
[----:B0-----:R-:W-:-:S05]  /*be80*/  IMAD.WIDE R26, R28, 0x2, R10 ;  /* 0x000000021c1a7825 */ /* 0x001fca00078e020a */
[----:B------:R5:W-:Y:S02]  /*be90*/  STL.64 [R1], R26 ;  /* 0x0000001a01007387 */ /* 0x000be40000100a00 */
[----:B-----5:R-:W-:-:S04]  /*bea0*/  IMAD.WIDE R26, R15, 0x2, R10 ;  /* 0x000000020f1a7825 */ /* 0x020fc800078e020a */
[----:B--2---:R-:W-:-:S04]  /*beb0*/  IMAD.WIDE R24, R16, 0x2, R10 ;  /* 0x0000000210187825 */ /* 0x004fc800078e020a */
[--C-:B----4-:R-:W-:Y:S01]  /*bec0*/  IMAD.WIDE R16, R17, 0x2, R10.reuse ;  /* 0x0000000211107825 */ /* 0x110fe200078e020a */
[----:B------:R0:W-:Y:S04]  /*bed0*/  STL.64 [R1+0x10], R24 ;  /* 0x0000101801007387 */ /* 0x0001e80000100a00 */
[----:B------:R1:W-:Y:S04]  /*bee0*/  STL.64 [R1+0x28], R16 ;  /* 0x0000281001007387 */ /* 0x0003e80000100a00 */
[----:B------:R-:W-:Y:S01]  /*bef0*/  STL.64 [R1+0x38], R26 ;  /* 0x0000381a01007387 */ /* 0x000fe20000100a00 */
[----:B0-----:R-:W-:-:S04]  /*bf00*/  IMAD.WIDE R24, R14, 0x2, R10 ;  /* 0x000000020e187825 */ /* 0x001fc800078e020a */
[--C-:B-1----:R-:W-:Y:S01]  /*bf10*/  IMAD.WIDE R16, R6, 0x2, R10.reuse ;  /* 0x0000000206107825 */ /* 0x102fe200078e020a */
[----:B------:R-:W-:Y:S03]  /*bf20*/  STL.64 [R1+0x50], R24 ;  /* 0x0000501801007387 */ /* 0x000fe60000100a00 */
[--C-:B---3--:R-:W-:Y:S01]  /*bf30*/  IMAD.WIDE R14, R7, 0x2, R10.reuse ;  /* 0x00000002070e7825 */ /* 0x108fe200078e020a */
[----:B------:R0:W-:Y:S03]  /*bf40*/  STL.64 [R1+0x60], R16 ;  /* 0x0000601001007387 */ /* 0x0001e60000100a00 */
[--C-:B------:R-:W-:Y:S01]  /*bf50*/  IMAD.WIDE R6, R2, 0x2, R10.reuse ;  /* 0x0000000202067825 */ /* 0x100fe200078e020a */
[----:B------:R1:W-:Y:S03]  /*bf60*/  STL.64 [R1+0x70], R14 ;  /* 0x0000700e01007387 */ /* 0x0003e60000100a00 */
[--C-:B------:R-:W-:Y:S01]  /*bf70*/  IMAD.WIDE R2, R3, 0x2, R10.reuse ;  /* 0x0000000203027825 */ /* 0x100fe200078e020a */
[----:B0-----:R-:W2:Y:S03]  /*bf80*/  LDL R16, [R1+0x240] ;  /* 0x0002400001107983 */ /* 0x001ea60000100800 */
[--C-:B------:R-:W-:Y:S01]  /*bf90*/  IMAD.WIDE R24, R20, 0x2, R10.reuse ;  /* 0x0000000214187825 */ /* 0x100fe200078e020a */
[----:B------:R0:W-:Y:S03]  /*bfa0*/  STL.64 [R1+0x88], R6 ;  /* 0x0000880601007387 */ /* 0x0001e60000100a00 */
[--C-:B------:R-:W-:Y:S01]  /*bfb0*/  IMAD.WIDE R26, R21, 0x2, R10.reuse ;  /* 0x00000002151a7825 */ /* 0x100fe200078e020a */
[----:B------:R-:W3:Y:S03]  /*bfc0*/  LDL R17, [R1+0x244] ;  /* 0x0002440001117983 */ /* 0x000ee60000100800 */
[--C-:B------:R-:W-:Y:S01]  /*bfd0*/  IMAD.WIDE R20, R22, 0x2, R10.reuse ;  /* 0x0000000216147825 */ /* 0x100fe200078e020a */
[----:B------:R4:W-:Y:S04]  /*bfe0*/  STL.64 [R1+0x98], R2 ;  /* 0x0000980201007387 */ /* 0x0009e80000100a00 */
[----:B-1----:R-:W5:Y:S04]  /*bff0*/  LDL R15, [R1+0x1cc] ;  /* 0x0001cc00010f7983 */ /* 0x002f680000100800 */
[----:B------:R-:W5:Y:S04]  /*c000*/  LDL R14, [R1+0x1c8] ;  /* 0x0001c800010e7983 */ /* 0x000f680000100800 */
[----:B0-----:R-:W5:Y:S04]  /*c010*/  LDL R6, [R1+0x258] ;  /* 0x0002580001067983 */ /* 0x001f680000100800 */
[----:B------:R-:W5:Y:S04]  /*c020*/  LDL R7, [R1+0x25c] ;  /* 0x00025c0001077983 */ /* 0x000f680000100800 */
[----:B----4-:R-:W4:Y:S04]  /*c030*/  LDL R2, [R1+0x278] ;  /* 0x0002780001027983 */ /* 0x010f280000100800 */
[----:B------:R-:W4:Y:S04]  /*c040*/  LDL R3, [R1+0x27c] ;  /* 0x00027c0001037983 */ /* 0x000f280000100800 */
[----:B------:R0:W-:Y:S04]  /*c050*/  STL.64 [R1+0xa8], R24 ;  /* 0x0000a81801007387 */ /* 0x0001e80000100a00 */
[----:B------:R-:W-:Y:S04]  /*c060*/  STL.64 [R1+0xb8], R26 ;  /* 0x0000b81a01007387 */ /* 0x000fe80000100a00 */
[----:B------:R1:W-:Y:S01]  /*c070*/  STL.64 [R1+0xc8], R20 ;  /* 0x0000c81401007387 */ /* 0x0003e20000100a00 */
[----:B0-----:R-:W-:-:S04]  /*c080*/  IMAD.WIDE R24, R23, 0x2, R10 ;  /* 0x0000000217187825 */ /* 0x001fc800078e020a */
[--C-:B------:R-:W-:Y:S01]  /*c090*/  IMAD.WIDE R22, R18, 0x2, R10.reuse ;  /* 0x0000000212167825 */ /* 0x100fe200078e020a */
[----:B------:R-:W-:Y:S03]  /*c0a0*/  STL.64 [R1+0xd8], R24 ;  /* 0x0000d81801007387 */ /* 0x000fe60000100a00 */
[--C-:B-1----:R-:W-:Y:S01]  /*c0b0*/  IMAD.WIDE R20, R19, 0x2, R10.reuse ;  /* 0x0000000213147825 */ /* 0x102fe200078e020a */
[----:B------:R-:W-:Y:S03]  /*c0c0*/  STL.64 [R1+0xe8], R22 ;  /* 0x0000e81601007387 */ /* 0x000fe60000100a00 */
[--C-:B------:R-:W-:Y:S01]  /*c0d0*/  IMAD.WIDE R18, R8, 0x2, R10.reuse ;  /* 0x0000000208127825 */ /* 0x100fe200078e020a */
[----:B------:R0:W-:Y:S03]  /*c0e0*/  STL.64 [R1+0x100], R20 ;  /* 0x0001001401007387 */ /* 0x0001e60000100a00 */
[--C-:B------:R-:W-:Y:S01]  /*c0f0*/  IMAD.WIDE R8, R9, 0x2, R10.reuse ;  /* 0x0000000209087825 */ /* 0x100fe200078e020a */
[----:B------:R1:W-:Y:S04]  /*c100*/  STL.64 [R1+0x110], R18 ;  /* 0x0001101201007387 */ /* 0x0003e80000100a00 */
[----:B------:R1:W-:Y:S01]  /*c110*/  STL.64 [R1+0x128], R8 ;  /* 0x0001280801007387 */ /* 0x0003e20000100a00 */
[----:B0-----:R-:W-:-:S04]  /*c120*/  IMAD.WIDE R20, R4, 0x2, R10 ;  /* 0x0000000204147825 */ /* 0x001fc800078e020a */
[--C-:B-1----:R-:W-:Y:S01]  /*c130*/  IMAD.WIDE R18, R5, 0x2, R10.reuse ;  /* 0x0000000205127825 */ /* 0x102fe200078e020a */
[----:B------:R-:W-:Y:S03]  /*c140*/  STL.64 [R1+0x138], R20 ;  /* 0x0001381401007387 */ /* 0x000fe60000100a00 */
[--C-:B------:R-:W-:Y:S01]  /*c150*/  IMAD.WIDE R8, R13, 0x2, R10.reuse ;  /* 0x000000020d087825 */ /* 0x100fe200078e020a */
[----:B------:R0:W-:Y:S04]  /*c160*/  STL.64 [R1+0x160], R18 ;  /* 0x0001601201007387 */ /* 0x0001e80000100a00 */
[----:B------:R-:W4:Y:S01]  /*c170*/  LDL R25, [R1+0x288] ;  /* 0x0002880001197983 */ /* 0x000f220000100800 */
[----:B------:R-:W-:-:S03]  /*c180*/  IMAD.WIDE R4, R12, 0x2, R10 ;  /* 0x000000020c047825 */ /* 0x000fc600078e020a */
[----:B------:R1:W-:Y:S04]  /*c190*/  STL.64 [R1+0x170], R8 ;  /* 0x0001700801007387 */ /* 0x0003e80000100a00 */
[----:B------:R-:W4:Y:S04]  /*c1a0*/  LDL R26, [R1+0x28c] ;  /* 0x00028c00011a7983 */ /* 0x000f280000100800 */
[----:B------:R1:W-:Y:S04]  /*c1b0*/  STL.64 [R1+0x188], R4 ;  /* 0x0001880401007387 */ /* 0x0003e80000100a00 */
[----:B------:R-:W4:Y:S04]  /*c1c0*/  LDL R27, [R1+0x2b0] ;  /* 0x0002b000011b7983 */ /* 0x000f280000100800 */
[----:B0-----:R-:W4:Y:S04]  /*c1d0*/  LDL R18, [R1+0x2b4] ;  /* 0x0002b40001127983 */ /* 0x001f280000100800 */
[----:B------:R-:W4:Y:S04]  /*c1e0*/  LDL R19, [R1+0x2b8] ;  /* 0x0002b80001137983 */ /* 0x000f280000100800 */
[----:B-1----:R-:W4:Y:S04]  /*c1f0*/  LDL R8, [R1+0x2bc] ;  /* 0x0002bc0001087983 */ /* 0x002f280000100800 */
[----:B------:R-:W4:Y:S04]  /*c200*/  LDL R9, [R1+0x2c0] ;  /* 0x0002c00001097983 */ /* 0x000f280000100800 */
[----:B------:R-:W4:Y:S04]  /*c210*/  LDL R4, [R1+0x2c4] ;  /* 0x0002c40001047983 */ /* 0x000f280000100800 */
[----:B------:R-:W4:Y:S04]  /*c220*/  LDL R5, [R1+0x2c8] ;  /* 0x0002c80001057983 */ /* 0x000f280000100800 */
[----:B------:R-:W4:Y:S04]  /*c230*/  LDL R13, [R1+0x2cc] ;  /* 0x0002cc00010d7983 */ /* 0x000f280000100800 */
[----:B------:R-:W4:Y:S01]  /*c240*/  LDL R12, [R1+0x2d0] ;  /* 0x0002d000010c7983 */ /* 0x000f220000100800 */
[----:B--2---:R-:W-:-:S04]  /*c250*/  IMAD.WIDE R20, R16, 0x2, R10 ;  /* 0x0000000210147825 */ /* 0x004fc800078e020a */
[--C-:B---3--:R-:W-:Y:S01]  /*c260*/  IMAD.WIDE R16, R17, 0x2, R10.reuse ;  /* 0x0000000211107825 */ /* 0x108fe200078e020a */
[----:B------:R0:W-:Y:S04]  /*c270*/  STL.64 [R1+0x198], R20 ;  /* 0x0001981401007387 */ /* 0x0001e80000100a00 */
[----:B------:R1:W-:Y:S01]  /*c280*/  STL.64 [R1+0x1b0], R16 ;  /* 0x0001b01001007387 */ /* 0x0003e20000100a00 */
[----:B-----5:R-:W-:-:S04]  /*c290*/  IMAD.WIDE R22, R15, 0x2, R10 ;  /* 0x000000020f167825 */ /* 0x020fc800078e020a */
[--C-:B0-----:R-:W-:Y:S01]  /*c2a0*/  IMAD.WIDE R20, R14, 0x2, R10.reuse ;  /* 0x000000020e147825 */ /* 0x101fe200078e020a */
[----:B------:R-:W-:Y:S03]  /*c2b0*/  STL.64 [R1+0x1c0], R22 ;  /* 0x0001c01601007387 */ /* 0x000fe60000100a00 */
[--C-:B-1----:R-:W-:Y:S01]  /*c2c0*/  IMAD.WIDE R16, R6, 0x2, R10.reuse ;  /* 0x0000000206107825 */ /* 0x102fe200078e020a */
[----:B------:R0:W-:Y:S03]  /*c2d0*/  STL.64 [R1+0x1d8], R20 ;  /* 0x0001d81401007387 */ /* 0x0001e60000100a00 */
[--C-:B------:R-:W-:Y:S01]  /*c2e0*/  IMAD.WIDE R14, R7, 0x2, R10.reuse ;  /* 0x00000002070e7825 */ /* 0x100fe200078e020a */
[----:B------:R1:W-:Y:S03]  /*c2f0*/  STL.64 [R1+0x1e8], R16 ;  /* 0x0001e81001007387 */ /* 0x0003e60000100a00 */
[--C-:B----4-:R-:W-:Y:S01]  /*c300*/  IMAD.WIDE R6, R2, 0x2, R10.reuse ;  /* 0x0000000202067825 */ /* 0x110fe200078e020a */
[----:B------:R2:W-:Y:S03]  /*c310*/  STL.64 [R1+0x200], R14 ;  /* 0x0002000e01007387 */ /* 0x0005e60000100a00 */
[--C-:B------:R-:W-:Y:S01]  /*c320*/  IMAD.WIDE R2, R3, 0x2, R10.reuse ;  /* 0x0000000203027825 */ /* 0x100fe200078e020a */
[----:B0-----:R-:W3:Y:S04]  /*c330*/  LDL R20, [R1+0x2d4] ;  /* 0x0002d40001147983 */ /* 0x001ee80000100800 */
[----:B------:R0:W-:Y:S04]  /*c340*/  STL.64 [R1+0x210], R6 ;  /* 0x0002100601007387 */ /* 0x0001e80000100a00 */
[----:B------:R-:W4:Y:S04]  /*c350*/  LDL R21, [R1+0x2d8] ;  /* 0x0002d80001157983 */ /* 0x000f280000100800 */
[----:B------:R5:W-:Y:S04]  /*c360*/  STL.64 [R1+0x228], R2 ;  /* 0x0002280201007387 */ /* 0x000be80000100a00 */
[----:B------:R-:W4:Y:S04]  /*c370*/  LDL R22, [R1+0x2dc] ;  /* 0x0002dc0001167983 */ /* 0x000f280000100800 */
[----:B------:R-:W4:Y:S04]  /*c380*/  LDL R23, [R1+0x2e0] ;  /* 0x0002e00001177983 */ /* 0x000f280000100800 */
[----:B-1----:R-:W4:Y:S04]  /*c390*/  LDL R16, [R1+0x2e4] ;  /* 0x0002e40001107983 */ /* 0x002f280000100800 */
[----:B------:R-:W4:Y:S04]  /*c3a0*/  LDL R17, [R1+0x2e8] ;  /* 0x0002e80001117983 */ /* 0x000f280000100800 */
[----:B--2---:R-:W2:Y:S04]  /*c3b0*/  LDL R15, [R1+0x2ec] ;  /* 0x0002ec00010f7983 */ /* 0x004ea80000100800 */
[----:B------:R-:W2:Y:S04]  /*c3c0*/  LDL R14, [R1+0x2f0] ;  /* 0x0002f000010e7983 */ /* 0x000ea80000100800 */
[----:B0-----:R-:W2:Y:S04]  /*c3d0*/  LDL R6, [R1+0x2f4] ;  /* 0x0002f40001067983 */ /* 0x001ea80000100800 */
[----:B------:R-:W2:Y:S04]  /*c3e0*/  LDL R7, [R1+0x2f8] ;  /* 0x0002f80001077983 */ /* 0x000ea80000100800 */
[----:B-----5:R-:W5:Y:S01]  /*c3f0*/  LDL R2, [R1+0x2fc] ;  /* 0x0002fc0001027983 */ /* 0x020f620000100800 */
[----:B------:R-:W-:-:S03]  /*c400*/  IMAD.WIDE R24, R25, 0x2, R10 ;  /* 0x0000000219187825 */ /* 0x000fc600078e020a */
[----:B------:R-:W5:Y:S04]  /*c410*/  LDL R3, [R1+0x300] ;  /* 0x0003000001037983 */ /* 0x000f680000100800 */
[----:B------:R0:W-:Y:S02]  /*c420*/  STL.64 [R1+0x238], R24 ;  /* 0x0002381801007387 */ /* 0x0001e40000100a00 */
[----:B0-----:R-:W-:-:S05]  /*c430*/  IMAD.WIDE R24, R26, 0x2, R10 ;  /* 0x000000021a187825 */ /* 0x001fca00078e020a */
[----:B------:R0:W-:Y:S02]  /*c440*/  STL.64 [R1+0x250], R24 ;  /* 0x0002501801007387 */ /* 0x0001e40000100a00 */
[----:B0-----:R-:W-:-:S04]  /*c450*/  IMAD.WIDE R24, R27, 0x2, R10 ;  /* 0x000000021b187825 */ /* 0x001fc800078e020a */
[--C-:B------:R-:W-:Y:S01]  /*c460*/  IMAD.WIDE R26, R18, 0x2, R10.reuse ;  /* 0x00000002121a7825 */ /* 0x100fe200078e020a */
[----:B------:R0:W-:Y:S04]  /*c470*/  STL.64 [R1+0x268], R24 ;  /* 0x0002681801007387 */ /* 0x0001e80000100a00 */
[----:B------:R-:W-:Y:S01]  /*c480*/  STL.64 [R1+0x280], R26 ;  /* 0x0002801a01007387 */ /* 0x000fe20000100a00 */
[----:B0-----:R-:W-:-:S04]  /*c490*/  IMAD.WIDE R24, R19, 0x2, R10 ;  /* 0x0000000213187825 */ /* 0x001fc800078e020a */
        /* <DEDUP_REMOVED lines=9> */
[----:B------:R0:W-:Y:S03]  /*c530*/  STL.64 [R1+0x550], R18 ;  /* 0x0005501201007387 */ /* 0x0001e60000100a00 */
[--C-:B------:R-:W-:Y:S01]  /*c540*/  IMAD.WIDE R4, R12, 0x2, R10.reuse ;  /* 0x000000020c047825 */ /* 0x100fe200078e020a */
[----:B0-----:R-:W5:Y:S04]  /*c550*/  LDL R18, [R1+0x304] ;  /* 0x0003040001127983 */ /* 0x001f680000100800 */
[----:B------:R0:W-:Y:S04]  /*c560*/  STL.64 [R1+0x560], R8 ;  /* 0x0005600801007387 */ /* 0x0001e80000100a00 */
[----:B------:R-:W5:Y:S04]  /*c570*/  LDL R19, [R1+0x308] ;  /* 0x0003080001137983 */ /* 0x000f680000100800 */
[----:B------:R1:W-:Y:S04]  /*c580*/  STL.64 [R1+0x570], R4 ;  /* 0x0005700401007387 */ /* 0x0003e80000100a00 */
[----:B0-----:R-:W5:Y:S04]  /*c590*/  LDL R8, [R1+0x30c] ;  /* 0x00030c0001087983 */ /* 0x001f680000100800 */
[----:B------:R-:W5:Y:S04]  /*c5a0*/  LDL R9, [R1+0x310] ;  /* 0x0003100001097983 */ /* 0x000f680000100800 */
[----:B-1----:R-:W5:Y:S04]  /*c5b0*/  LDL R4, [R1+0x314] ;  /* 0x0003140001047983 */ /* 0x002f680000100800 */
[----:B------:R-:W5:Y:S04]  /*c5c0*/  LDL R5, [R1+0x318] ;  /* 0x0003180001057983 */ /* 0x000f680000100800 */
[----:B------:R-:W5:Y:S04]  /*c5d0*/  LDL R13, [R1+0x31c] ;  /* 0x00031c00010d7983 */ /* 0x000f680000100800 */
[----:B------:R-:W5:Y:S01]  /*c5e0*/  LDL R12, [R1+0x320] ;  /* 0x00032000010c7983 */ /* 0x000f620000100800 */
[----:B---3--:R-:W-:-:S04]  /*c5f0*/  IMAD.WIDE R26, R20, 0x2, R10 ;  /* 0x00000002141a7825 */ /* 0x008fc800078e020a */
[--C-:B----4-:R-:W-:Y:S01]  /*c600*/  IMAD.WIDE R20, R21, 0x2, R10.reuse ;  /* 0x0000000215147825 */ /* 0x110fe200078e020a */
[----:B------:R-:W-:Y:S04]  /*c610*/  STL.64 [R1+0x580], R26 ;  /* 0x0005801a01007387 */ /* 0x000fe80000100a00 */
[----:B------:R0:W-:Y:S01]  /*c620*/  STL.64 [R1+0x590], R20 ;  /* 0x0005901401007387 */ /* 0x0001e20000100a00 */
[----:B------:R-:W-:-:S04]  /*c630*/  IMAD.WIDE R24, R22, 0x2, R10 ;  /* 0x0000000216187825 */ /* 0x000fc800078e020a */
[--C-:B------:R-:W-:Y:S01]  /*c640*/  IMAD.WIDE R22, R23, 0x2, R10.reuse ;  /* 0x0000000217167825 */ /* 0x100fe200078e020a */
[----:B------:R-:W-:Y:S03]  /*c650*/  STL.64 [R1+0x5a0], R24 ;  /* 0x0005a01801007387 */ /* 0x000fe60000100a00 */
[--C-:B0-----:R-:W-:Y:S01]  /*c660*/  IMAD.WIDE R20, R16, 0x2, R10.reuse ;  /* 0x0000000210147825 */ /* 0x101fe200078e020a */
[----:B------:R2:W-:Y:S03]  /*c670*/  STL.64 [R1+0x5b0], R22 ;  /* 0x0005b01601007387 */ /* 0x0005e60000100a00 */
[--C-:B------:R-:W-:Y:S01]  /*c680*/  IMAD.WIDE R16, R17, 0x2, R10.reuse ;  /* 0x0000000211107825 */ /* 0x100fe200078e020a */
[----:B------:R0:W-:Y:S04]  /*c690*/  STL.64 [R1+0x5c0], R20 ;  /* 0x0005c01401007387 */ /* 0x0001e80000100a00 */
[----:B------:R1:W-:Y:S01]  /*c6a0*/  STL.64 [R1+0x5d0], R16 ;  /* 0x0005d01001007387 */ /* 0x0003e20000100a00 */
[----:B--2---:R-:W-:-:S04]  /*c6b0*/  IMAD.WIDE R22, R15, 0x2, R10 ;  /* 0x000000020f167825 */ /* 0x004fc800078e020a */
[--C-:B0-----:R-:W-:Y:S01]  /*c6c0*/  IMAD.WIDE R20, R14, 0x2, R10.reuse ;  /* 0x000000020e147825 */ /* 0x101fe200078e020a */
[----:B------:R-:W-:Y:S03]  /*c6d0*/  STL.64 [R1+0x5e0], R22 ;  /* 0x0005e01601007387 */ /* 0x000fe60000100a00 */
[--C-:B-1----:R-:W-:Y:S01]  /*c6e0*/  IMAD.WIDE R16, R6, 0x2, R10.reuse ;  /* 0x0000000206107825 */ /* 0x102fe200078e020a */
[----:B------:R-:W-:Y:S03]  /*c6f0*/  STL.64 [R1+0x5f0], R20 ;  /* 0x0005f01401007387 */ /* 0x000fe60000100a00 */
[--C-:B------:R-:W-:Y:S01]  /*c700*/  IMAD.WIDE R14, R7, 0x2, R10.reuse ;  /* 0x00000002070e7825 */ /* 0x100fe200078e020a */
[----:B------:R0:W-:Y:S03]  /*c710*/  STL.64 [R1+0x600], R16 ;  /* 0x0006001001007387 */ /* 0x0001e60000100a00 */
[--C-:B-----5:R-:W-:Y:S01]  /*c720*/  IMAD.WIDE R6, R2, 0x2, R10.reuse ;  /* 0x0000000202067825 */ /* 0x120fe200078e020a */
[----:B------:R1:W-:Y:S04]  /*c730*/  STL.64 [R1+0x610], R14 ;  /* 0x0006100e01007387 */ /* 0x0003e80000100a00 */
[----:B------:R-:W2:Y:S01]  /*c740*/  LDL R25, [R1+0x324] ;  /* 0x0003240001197983 */ /* 0x000ea20000100800 */
        /* <DEDUP_REMOVED lines=9> */
[----:B---3--:R-:W3:Y:S04]  /*c7e0*/  LDL R6, [R1+0x340] ;  /* 0x0003400001067983 */ /* 0x008ee80000100800 */
[----:B------:R-:W3:Y:S04]  /*c7f0*/  LDL R7, [R1+0x344] ;  /* 0x0003440001077983 */ /* 0x000ee80000100800 */
[----:B-----5:R-:W5:Y:S04]  /*c800*/  LDL R2, [R1+0x348] ;  /* 0x0003480001027983 */ /* 0x020f680000100800 */
[----:B------:R-:W5:Y:S01]  /*c810*/  LDL R3, [R1+0x34c] ;  /* 0x00034c0001037983 */ /* 0x000f620000100800 */
[----:B------:R-:W-:-:S04]  /*c820*/  IMAD.WIDE R22, R18, 0x2, R10 ;  /* 0x0000000212167825 */ /* 0x000fc800078e020a */
[--C-:B------:R-:W-:Y:S01]  /*c830*/  IMAD.WIDE R20, R19, 0x2, R10.reuse ;  /* 0x0000000213147825 */ /* 0x100fe200078e020a */
        /* <DEDUP_REMOVED lines=8> */
[----:B------:R0:W-:Y:S03]  /*c8c0*/  STL.64 [R1+0x680], R20 ;  /* 0x0006801401007387 */ /* 0x0001e60000100a00 */
[--C-:B------:R-:W-:Y:S01]  /*c8d0*/  IMAD.WIDE R8, R13, 0x2, R10.reuse ;  /* 0x000000020d087825 */ /* 0x100fe200078e020a */
[----:B------:R1:W-:Y:S03]  /*c8e0*/  STL.64 [R1+0x690], R18 ;  /* 0x0006901201007387 */ /* 0x0003e60000100a00 */
[--C-:B------:R-:W-:Y:S01]  /*c8f0*/  IMAD.WIDE R4, R12, 0x2, R10.reuse ;  /* 0x000000020c047825 */ /* 0x100fe200078e020a */
[----:B0-----:R-:W5:Y:S04]  /*c900*/  LDL R20, [R1+0x350] ;  /* 0x0003500001147983 */ /* 0x001f680000100800 */
[----:B------:R0:W-:Y:S04]  /*c910*/  STL.64 [R1+0x6a0], R8 ;  /* 0x0006a00801007387 */ /* 0x0001e80000100a00 */
[----:B------:R-:W5:Y:S04]  /*c920*/  LDL R21, [R1+0x354] ;  /* 0x0003540001157983 */ /* 0x000f680000100800 */
[----:B------:R0:W-:Y:S04]  /*c930*/  STL.64 [R1+0x6b0], R4 ;  /* 0x0006b00401007387 */ /* 0x0001e80000100a00 */
[----:B------:R-:W5:Y:S04]  /*c940*/  LDL R22, [R1+0x358] ;  /* 0x0003580001167983 */ /* 0x000f680000100800 */
[----:B------:R-:W5:Y:S04]  /*c950*/  LDL R23, [R1+0x35c] ;  /* 0x00035c0001177983 */ /* 0x000f680000100800 */
[----:B-1----:R-:W5:Y:S04]  /*c960*/  LDL R18, [R1+0x360] ;  /* 0x0003600001127983 */ /* 0x002f680000100800 */
[----:B------:R-:W5:Y:S04]  /*c970*/  LDL R19, [R1+0x364] ;  /* 0x0003640001137983 */ /* 0x000f680000100800 */
[----:B0-----:R-:W5:Y:S04]  /*c980*/  LDL R8, [R1+0x368] ;  /* 0x0003680001087983 */ /* 0x001f680000100800 */
[----:B------:R-:W5:Y:S04]  /*c990*/  LDL R9, [R1+0x36c] ;  /* 0x00036c0001097983 */ /* 0x000f680000100800 */
[----:B------:R-:W5:Y:S04]  /*c9a0*/  LDL R4, [R1+0x370] ;  /* 0x0003700001047983 */ /* 0x000f680000100800 */
[----:B------:R-:W5:Y:S04]  /*c9b0*/  LDL R5, [R1+0x374] ;  /* 0x0003740001057983 */ /* 0x000f680000100800 */
[----:B------:R-:W5:Y:S04]  /*c9c0*/  LDL R13, [R1+0x378] ;  /* 0x00037800010d7983 */ /* 0x000f680000100800 */
[----:B------:R-:W5:Y:S01]  /*c9d0*/  LDL R12, [R1+0x37c] ;  /* 0x00037c00010c7983 */ /* 0x000f620000100800 */
[----:B--2---:R-:W-:-:S05]  /*c9e0*/  IMAD.WIDE R24, R25, 0x2, R10 ;  /* 0x0000000219187825 */ /* 0x004fca00078e020a */
[----:B------:R4:W-:Y:S02]  /*c9f0*/  STL.64 [R1+0x6c0], R24 ;  /* 0x0006c01801007387 */ /* 0x0009e40000100a00 */
[----:B----4-:R-:W-:-:S04]  /*ca00*/  IMAD.WIDE R24, R26, 0x2, R10 ;  /* 0x000000021a187825 */ /* 0x010fc800078e020a */
[--C-:B------:R-:W-:Y:S01]  /*ca10*/  IMAD.WIDE R26, R27, 0x2, R10.reuse ;  /* 0x000000021b1a7825 */ /* 0x100fe200078e020a */
[----:B------:R0:W-:Y:S04]  /*ca20*/  STL.64 [R1+0x6d0], R24 ;  /* 0x0006d01801007387 */ /* 0x0001e80000100a00 */
[----:B------:R1:W-:Y:S01]  /*ca30*/  STL.64 [R1+0x6e0], R26 ;  /* 0x0006e01a01007387 */ /* 0x0003e20000100a00 */
[----:B0-----:R-:W-:-:S04]  /*ca40*/  IMAD.WIDE R24, R16, 0x2, R10 ;  /* 0x0000000210187825 */ /* 0x001fc800078e020a */
[--C-:B------:R-:W-:Y:S01]  /*ca50*/  IMAD.WIDE R16, R17, 0x2, R10.reuse ;  /* 0x0000000211107825 */ /* 0x100fe200078e020a */
[----:B------:R0:W-:Y:S03]  /*ca60*/  STL.64 [R1+0x6f0], R24 ;  /* 0x0006f01801007387 */ /* 0x0001e60000100a00 */
[--C-:B-1----:R-:W-:Y:S01]  /*ca70*/  IMAD.WIDE R26, R15, 0x2, R10.reuse ;  /* 0x000000020f1a7825 */ /* 0x102fe200078e020a */
[----:B------:R3:W-:Y:S04]  /*ca80*/  STL.64 [R1+0x700], R16 ;  /* 0x0007001001007387 */ /* 0x0007e80000100a00 */
[----:B------:R-:W-:Y:S01]  /*ca90*/  STL.64 [R1+0x710], R26 ;  /* 0x0007101a01007387 */ /* 0x000fe20000100a00 */
[----:B0-----:R-:W-:-:S04]  /*caa0*/  IMAD.WIDE R24, R14, 0x2, R10 ;  /* 0x000000020e187825 */ /* 0x001fc800078e020a */
[--C-:B---3--:R-:W-:Y:S01]  /*cab0*/  IMAD.WIDE R16, R6, 0x2, R10.reuse ;  /* 0x0000000206107825 */ /* 0x108fe200078e020a */
[----:B------:R-:W-:Y:S03]  /*cac0*/  STL.64 [R1+0x720], R24 ;  /* 0x0007201801007387 */ /* 0x000fe60000100a00 */
[--C-:B------:R-:W-:Y:S01]  /*cad0*/  IMAD.WIDE R14, R7, 0x2, R10.reuse ;  /* 0x00000002070e7825 */ /* 0x100fe200078e020a */
[----:B------:R0:W-:Y:S03]  /*cae0*/  STL.64 [R1+0x730], R16 ;  /* 0x0007301001007387 */ /* 0x0001e60000100a00 */
[--C-:B-----5:R-:W-:Y:S01]  /*caf0*/  IMAD.WIDE R6, R2, 0x2, R10.reuse ;  /* 0x0000000202067825 */ /* 0x120fe200078e020a */
[----:B------:R1:W-:Y:S03]  /*cb00*/  STL.64 [R1+0x740], R14 ;  /* 0x0007400e01007387 */ /* 0x0003e60000100a00 */
[--C-:B------:R-:W-:Y:S01]  /*cb10*/  IMAD.WIDE R2, R3, 0x2, R10.reuse ;  /* 0x0000000203027825 */ /* 0x100fe200078e020a */
[----:B0-----:R-:W2:Y:S04]  /*cb20*/  LDL R16, [R1+0x380] ;  /* 0x0003800001107983 */ /* 0x001ea80000100800 */
[----:B------:R0:W-:Y:S04]  /*cb30*/  STL.64 [R1+0x750], R6 ;  /* 0x0007500601007387 */ /* 0x0001e80000100a00 */
[----:B------:R-:W3:Y:S04]  /*cb40*/  LDL R17, [R1+0x384] ;  /* 0x0003840001117983 */ /* 0x000ee80000100800 */
[----:B------:R4:W-:Y:S04]  /*cb50*/  STL.64 [R1+0x760], R2 ;  /* 0x0007600201007387 */ /* 0x0009e80000100a00 */
[----:B-1----:R-:W5:Y:S04]  /*cb60*/  LDL R15, [R1+0x388] ;  /* 0x00038800010f7983 */ /* 0x002f680000100800 */
[----:B------:R-:W5:Y:S04]  /*cb70*/  LDL R14, [R1+0x38c] ;  /* 0x00038c00010e7983 */ /* 0x000f680000100800 */
[----:B0-----:R-:W5:Y:S04]  /*cb80*/  LDL R6, [R1+0x390] ;  /* 0x0003900001067983 */ /* 0x001f680000100800 */
[----:B------:R-:W5:Y:S04]  /*cb90*/  LDL R7, [R1+0x394] ;  /* 0x0003940001077983 */ /* 0x000f680000100800 */
[----:B----4-:R-:W4:Y:S04]  /*cba0*/  LDL R2, [R1+0x398] ;  /* 0x0003980001027983 */ /* 0x010f280000100800 */
[----:B------:R-:W4:Y:S01]  /*cbb0*/  LDL R3, [R1+0x39c] ;  /* 0x00039c0001037983 */ /* 0x000f220000100800 */
[----:B------:R-:W-:-:S04]  /*cbc0*/  IMAD.WIDE R24, R20, 0x2, R10 ;  /* 0x0000000214187825 */ /* 0x000fc800078e020a */
[--C-:B------:R-:W-:Y:S01]  /*cbd0*/  IMAD.WIDE R26, R21, 0x2, R10.reuse ;  /* 0x00000002151a7825 */ /* 0x100fe200078e020a */
[----:B------:R0:W-:Y:S03]  /*cbe0*/  STL.64 [R1+0x770], R24 ;  /* 0x0007701801007387 */ /* 0x0001e60000100a00 */
[--C-:B------:R-:W-:Y:S01]  /*cbf0*/  IMAD.WIDE R20, R22, 0x2, R10.reuse ;  /* 0x0000000216147825 */ /* 0x100fe200078e020a */
[----:B------:R-:W-:Y:S03]  /*cc00*/  STL.64 [R1+0x780], R26 ;  /* 0x0007801a01007387 */ /* 0x000fe60000100a00 */
[--C-:B0-----:R-:W-:Y:S01]  /*cc10*/  IMAD.WIDE R24, R23, 0x2, R10.reuse ;  /* 0x0000000217187825 */ /* 0x101fe200078e020a */
[----:B------:R0:W-:Y:S03]  /*cc20*/  STL.64 [R1+0x790], R20 ;  /* 0x0007901401007387 */ /* 0x0001e60000100a00 */
[--C-:B------:R-:W-:Y:S01]  /*cc30*/  IMAD.WIDE R22, R18, 0x2, R10.reuse ;  /* 0x0000000212167825 */ /* 0x100fe200078e020a */
[----:B------:R-:W-:Y:S04]  /*cc40*/  STL.64 [R1+0x7a0], R24 ;  /* 0x0007a01801007387 */ /* 0x000fe80000100a00 */
        /* <DEDUP_REMOVED lines=34> */
[----:B------:R-:W-:Y:S03]  /*ce70*/  STL.64 [R1+0x860], R20 ;  /* 0x0008601401007387 */ /* 0x000fe60000100a00 */
[--C-:B------:R-:W-:Y:S01]  /*ce80*/  IMAD.WIDE R14, R7, 0x2, R10.reuse ;  /* 0x00000002070e7825 */ /* 0x100fe200078e020a */
[----:B------:R-:W-:Y:S03]  /*ce90*/  STL.64 [R1+0x870], R16 ;  /* 0x0008701001007387 */ /* 0x000fe60000100a00 */
[--C-:B----4-:R-:W-:Y:S01]  /*cea0*/  IMAD.WIDE R6, R2, 0x2, R10.reuse ;  /* 0x0000000202067825 */ /* 0x110fe200078e020a */
[----:B------:R0:W-:Y:S03]  /*ceb0*/  STL.64 [R1+0x880], R14 ;  /* 0x0008800e01007387 */ /* 0x0001e60000100a00 */
[--C-:B------:R-:W-:Y:S01]  /*cec0*/  IMAD.WIDE R2, R3, 0x2, R10.reuse ;  /* 0x0000000203027825 */ /* 0x100fe200078e020a */
[----:B0-----:R-:W2:Y:S04]  /*ced0*/  LDL.LU R14, [R1+0x1ac] ;  /* 0x0001ac00010e7983 */ /* 0x001ea80000300800 */
[----:B------:R0:W-:Y:S04]  /*cee0*/  STL.64 [R1+0x890], R6 ;  /* 0x0008900601007387 */ /* 0x0001e80000100a00 */
[----:B------:R-:W3:Y:S04]  /*cef0*/  LDL.LU R24, [R1+0x1a8] ;  /* 0x0001a80001187983 */ /* 0x000ee80000300800 */
[----:B------:R1:W-:Y:S04]  /*cf00*/  STL.64 [R1+0x8a0], R2 ;  /* 0x0008a00201007387 */ /* 0x0003e80000100a00 */
[----:B------:R-:W4:Y:S04]  /*cf10*/  LDL.LU R25, [R1+0x184] ;  /* 0x0001840001197983 */ /* 0x000f280000300800 */
[----:B------:R-:W5:Y:S04]  /*cf20*/  LDL.LU R20, [R1+0x180] ;  /* 0x0001800001147983 */ /* 0x000f680000300800 */
[----:B------:R-:W5:Y:S04]  /*cf30*/  LDL.LU R21, [R1+0x15c] ;  /* 0x00015c0001157983 */ /* 0x000f680000300800 */
[----:B------:R-:W5:Y:S04]  /*cf40*/  LDL.LU R16, [R1+0x158] ;  /* 0x0001580001107983 */ /* 0x000f680000300800 */
[----:B------:R-:W5:Y:S04]  /*cf50*/  LDL.LU R17, [R1+0x144] ;  /* 0x0001440001117983 */ /* 0x000f680000300800 */
[----:B0-----:R-:W5:Y:S04]  /*cf60*/  LDL.LU R6, [R1+0x124] ;  /* 0x0001240001067983 */ /* 0x001f680000300800 */
[----:B------:R-:W5:Y:S04]  /*cf70*/  LDL.LU R7, [R1+0x120] ;  /* 0x0001200001077983 */ /* 0x000f680000300800 */
[----:B-1----:R-:W5:Y:S04]  /*cf80*/  LDL.LU R2, [R1+0xfc] ;  /* 0x0000fc0001027983 */ /* 0x002f680000300800 */
[----:B------:R-:W5:Y:S04]  /*cf90*/  LDL.LU R3, [R1+0x3a8] ;  /* 0x0003a80001037983 */ /* 0x000f680000300800 */
[----:B------:R-:W5:Y:S01]  /*cfa0*/  LDL.LU R15, [R1+0xf8] ;  /* 0x0000f800010f7983 */ /* 0x000f620000300800 */
[----:B------:R-:W-:-:S05]  /*cfb0*/  IMAD.WIDE R26, R27, 0x2, R10 ;  /* 0x000000021b1a7825 */ /* 0x000fca00078e020a */
[----:B------:R0:W-:Y:S02]  /*cfc0*/  STL.64 [R1+0x8b0], R26 ;  /* 0x0008b01a01007387 */ /* 0x0001e40000100a00 */
[----:B0-----:R-:W-:-:S04]  /*cfd0*/  IMAD.WIDE R26, R22, 0x2, R10 ;  /* 0x00000002161a7825 */ /* 0x001fc800078e020a */
[--C-:B------:R-:W-:Y:S01]  /*cfe0*/  IMAD.WIDE R22, R23, 0x2, R10.reuse ;  /* 0x0000000217167825 */ /* 0x100fe200078e020a */
[----:B------:R0:W-:Y:S04]  /*cff0*/  STL.64 [R1+0x8c0], R26 ;  /* 0x0008c01a01007387 */ /* 0x0001e80000100a00 */
[----:B0-----:R-:W2:Y:S04]  /*d000*/  LDL.LU.64 R26, [R1+0xee8] ;  /* 0x000ee800011a7983 */ /* 0x001ea80000300a00 */
[----:B------:R0:W-:Y:S02]  /*d010*/  STL.64 [R1+0x8d0], R22 ;  /* 0x0008d01601007387 */ /* 0x0001e40000100a00 */
[----:B0-----:R-:W-:-:S04]  /*d020*/  IMAD.WIDE R22, R18, 0x2, R10 ;  /* 0x0000000212167825 */ /* 0x001fc800078e020a */
[--C-:B------:R-:W-:Y:S01]  /*d030*/  IMAD.WIDE R18, R19, 0x2, R10.reuse ;  /* 0x0000000213127825 */ /* 0x100fe200078e020a */
[----:B------:R0:W-:Y:S04]  /*d040*/  STL.64 [R1+0x8e0], R22 ;  /* 0x0008e01601007387 */ /* 0x0001e80000100a00 */
[----:B0-----:R-:W3:Y:S04]  /*d050*/  LDL.LU.64 R22, [R1+0xee0] ;  /* 0x000ee00001167983 */ /* 0x001ee80000300a00 */
[----:B------:R0:W-:Y:S02]  /*d060*/  STL.64 [R1+0x8f0], R18 ;  /* 0x0008f01201007387 */ /* 0x0001e40000100a00 */
[----:B0-----:R-:W-:-:S05]  /*d070*/  IMAD.WIDE R18, R8, 0x2, R10 ;  /* 0x0000000208127825 */ /* 0x001fca00078e020a */
[----:B------:R0:W-:Y:S04]  /*d080*/  STL.64 [R1+0x900], R18 ;  /* 0x0009001201007387 */ /* 0x0001e80000100a00 */
[----:B0-----:R-:W4:Y:S01]  /*d090*/  LDL.LU.64 R18, [R1+0xed8] ;  /* 0x000ed80001127983 */ /* 0x001f220000300a00 */
[----:B------:R-:W-:-:S05]  /*d0a0*/  IMAD.WIDE R8, R9, 0x2, R10 ;  /* 0x0000000209087825 */ /* 0x000fca00078e020a */
[----:B------:R0:W-:Y:S02]  /*d0b0*/  STL.64 [R1+0x910], R8 ;  /* 0x0009100801007387 */ /* 0x0001e40000100a00 */
[----:B0-----:R-:W-:-:S04]  /*d0c0*/  IMAD.WIDE R8, R4, 0x2, R10 ;  /* 0x0000000204087825 */ /* 0x001fc800078e020a */
[--C-:B------:R-:W-:Y:S01]  /*d0d0*/  IMAD.WIDE R4, R5, 0x2, R10.reuse ;  /* 0x0000000205047825 */ /* 0x100fe200078e020a */
[----:B------:R0:W-:Y:S04]  /*d0e0*/  STL.64 [R1+0x920], R8 ;  /* 0x0009200801007387 */ /* 0x0001e80000100a00 */
[----:B0-----:R-:W5:Y:S04]  /*d0f0*/  LDL.LU.64 R8, [R1+0xed0] ;  /* 0x000ed00001087983 */ /* 0x001f680000300a00 */
[----:B------:R0:W-:Y:S02]  /*d100*/  STL.64 [R1+0x930], R4 ;  /* 0x0009300401007387 */ /* 0x0001e40000100a00 */
[----:B0-----:R-:W-:-:S04]  /*d110*/  IMAD.WIDE R4, R13, 0x2, R10 ;  /* 0x000000020d047825 */ /* 0x001fc800078e020a */
[--C-:B------:R-:W-:Y:S01]  /*d120*/  IMAD.WIDE R12, R12, 0x2, R10.reuse ;  /* 0x000000020c0c7825 */ /* 0x100fe200078e020a */
[----:B------:R0:W-:Y:S04]  /*d130*/  STL.64 [R1+0x940], R4 ;  /* 0x0009400401007387 */ /* 0x0001e80000100a00 */
[----:B0-----:R-:W5:Y:S04]  /*d140*/  LDL.LU.64 R4, [R1+0xec8] ;  /* 0x000ec80001047983 */ /* 0x001f680000300a00 */
[----:B------:R0:W-:Y:S02]  /*d150*/  STL.64 [R1+0x950], R12 ;  /* 0x0009500c01007387 */ /* 0x0001e40000100a00 */
[----:B0-----:R-:W-:-:S05]  /*d160*/  IMAD.WIDE R12, R29, 0x2, R10 ;  /* 0x000000021d0c7825 */ /* 0x001fca00078e020a */
[----:B------:R2:W-:Y:S02]  /*d170*/  STL.64 [R1+0x960], R12 ;  /* 0x0009600c01007387 */ /* 0x0005e40000100a00 */
[----:B--2---:R-:W-:-:S05]  /*d180*/  IMAD.WIDE R12, R27, 0x2, R10 ;  /* 0x000000021b0c7825 */ /* 0x004fca00078e020a */
[----:B------:R3:W-:Y:S02]  /*d190*/  STL.64 [R1+0x970], R12 ;  /* 0x0009700c01007387 */ /* 0x0007e40000100a00 */
[----:B---3--:R-:W-:-:S05]  /*d1a0*/  IMAD.WIDE R12, R23, 0x2, R10 ;  /* 0x00000002170c7825 */ /* 0x008fca00078e020a */
[----:B------:R4:W-:Y:S02]  /*d1b0*/  STL.64 [R1+0x980], R12 ;  /* 0x0009800c01007387 */ /* 0x0009e40000100a00 */
[----:B----4-:R-:W-:-:S05]  /*d1c0*/  IMAD.WIDE R12, R19, 0x2, R10 ;  /* 0x00000002130c7825 */ /* 0x010fca00078e020a */
[----:B------:R0:W-:Y:S04]  /*d1d0*/  STL.64 [R1+0x990], R12 ;  /* 0x0009900c01007387 */ /* 0x0001e80000100a00 */
[----:B0-----:R-:W2:Y:S02]  /*d1e0*/  LDL.LU R13, [R1+0xec4] ;  /* 0x000ec400010d7983 */ /* 0x001ea40000300800 */
[----:B--2---:R-:W-:-:S05]  /*d1f0*/  IMAD.WIDE R12, R13, 0x2, R10 ;  /* 0x000000020d0c7825 */ /* 0x004fca00078e020a */
[----:B------:R0:W-:Y:S04]  /*d200*/  STL.64 [R1+0x9a0], R12 ;  /* 0x0009a00c01007387 */ /* 0x0001e80000100a00 */
[----:B0-----:R-:W2:Y:S02]  /*d210*/  LDL.LU R12, [R1+0xec0] ;  /* 0x000ec000010c7983 */ /* 0x001ea40000300800 */
[----:B--2---:R-:W-:-:S05]  /*d220*/  IMAD.WIDE R12, R12, 0x2, R10 ;  /* 0x000000020c0c7825 */ /* 0x004fca00078e020a */
[----:B------:R5:W-:Y:S02]  /*d230*/  STL.64 [R1+0x9b0], R12 ;  /* 0x0009b00c01007387 */ /* 0x000be40000100a00 */
[----:B-----5:R-:W-:-:S05]  /*d240*/  IMAD.WIDE R12, R9, 0x2, R10 ;  /* 0x00000002090c7825 */ /* 0x020fca00078e020a */
[----:B------:R0:W-:Y:S02]  /*d250*/  STL.64 [R1+0x9c0], R12 ;  /* 0x0009c00c01007387 */ /* 0x0001e40000100a00 */
[----:B0-----:R-:W-:-:S05]  /*d260*/  IMAD.WIDE R12, R5, 0x2, R10 ;  /* 0x00000002050c7825 */ /* 0x001fca00078e020a */
[----:B------:R0:W-:Y:S02]  /*d270*/  STL.64 [R1+0x9d0], R12 ;  /* 0x0009d00c01007387 */ /* 0x0001e40000100a00 */
[----:B0-----:R-:W-:-:S05]  /*d280*/  IMAD.WIDE R12, R14, 0x2, R10 ;  /* 0x000000020e0c7825 */ /* 0x001fca00078e020a */
[----:B------:R0:W-:Y:S02]  /*d290*/  STL.64 [R1+0x9e0], R12 ;  /* 0x0009e00c01007387 */ /* 0x0001e40000100a00 */
[----:B0-----:R-:W-:-:S05]  /*d2a0*/  IMAD.WIDE R12, R24, 0x2, R10 ;  /* 0x00000002180c7825 */ /* 0x001fca00078e020a */
[----:B------:R0:W-:Y:S02]  /*d2b0*/  STL.64 [R1+0x9f0], R12 ;  /* 0x0009f00c01007387 */ /* 0x0001e40000100a00 */
[----:B0-----:R-:W-:-:S05]  /*d2c0*/  IMAD.WIDE R12, R25, 0x2, R10 ;  /* 0x00000002190c7825 */ /* 0x001fca00078e020a */
[----:B------:R0:W-:Y:S04]  /*d2d0*/  STL.64 [R1+0xa00], R12 ;  /* 0x000a000c01007387 */ /* 0x0001e80000100a00 */
[----:B0-----:R-:W2:Y:S04]  /*d2e0*/  LDL.LU.64 R12, [R1+0xeb8] ;  /* 0x000eb800010c7983 */ /* 0x001ea80000300a00 */
[----:B------:R-:W-:Y:S04]  /*d2f0*/  STL [R1+0xe08], R25 ;  /* 0x000e081901007387 */ /* 0x000fe80000100800 */
[----:B------:R0:W-:Y:S02]  /*d300*/  STL [R1+0xe0c], R24 ;  /* 0x000e0c1801007387 */ /* 0x0001e40000100800 */
[----:B0-----:R-:W-:-:S05]  /*d310*/  IMAD.WIDE R24, R20, 0x2, R10 ;  /* 0x0000000214187825 */ /* 0x001fca00078e020a */
[----:B------:R0:W-:Y:S04]  /*d320*/  STL.64 [R1+0xa10], R24 ;  /* 0x000a101801007387 */ /* 0x0001e80000100a00 */
[----:B------:R1:W-:Y:S01]  /*d330*/  STL.64 [R1+0xe18], R20 ;  /* 0x000e181401007387 */ /* 0x0003e20000100a00 */
[----:B0-----:R-:W-:-:S04]  /*d340*/  IMAD.WIDE R24, R21, 0x2, R10 ;  /* 0x0000000215187825 */ /* 0x001fc800078e020a */
[--C-:B-1----:R-:W-:Y:S01]  /*d350*/  IMAD.WIDE R20, R16, 0x2, R10.reuse ;  /* 0x0000000210147825 */ /* 0x102fe200078e020a */
[----:B------:R0:W-:Y:S04]  /*d360*/  STL.64 [R1+0xa20], R24 ;  /* 0x000a201801007387 */ /* 0x0001e80000100a00 */
[----:B------:R1:W-:Y:S04]  /*d370*/  STL.64 [R1+0xe20], R16 ;  /* 0x000e201001007387 */ /* 0x0003e80000100a00 */
[----:B------:R3:W-:Y:S01]  /*d380*/  STL.64 [R1+0xa30], R20 ;  /* 0x000a301401007387 */ /* 0x0007e20000100a00 */
[----:B0-----:R-:W-:-:S04]  /*d390*/  IMAD.WIDE R24, R17, 0x2, R10 ;  /* 0x0000000211187825 */ /* 0x001fc800078e020a */
[--C-:B-1----:R-:W-:Y:S01]  /*d3a0*/  IMAD.WIDE R16, R7, 0x2, R10.reuse ;  /* 0x0000000207107825 */ /* 0x102fe200078e020a */
[----:B------:R-:W-:Y:S03]  /*d3b0*/  STL.64 [R1+0xa40], R24 ;  /* 0x000a401801007387 */ /* 0x000fe60000100a00 */
[--C-:B---3--:R-:W-:Y:S01]  /*d3c0*/  IMAD.WIDE R20, R6, 0x2, R10.reuse ;  /* 0x0000000206147825 */ /* 0x108fe200078e020a */
[----:B------:R0:W-:Y:S04]  /*d3d0*/  STL.64 [R1+0xe28], R6 ;  /* 0x000e280601007387 */ /* 0x0001e80000100a00 */
[----:B------:R-:W-:Y:S04]  /*d3e0*/  STL.64 [R1+0xa50], R20 ;  /* 0x000a501401007387 */ /* 0x000fe80000100a00 */
[----:B------:R1:W-:Y:S01]  /*d3f0*/  STL.64 [R1+0xa60], R16 ;  /* 0x000a601001007387 */ /* 0x0003e20000100a00 */
[----:B0-----:R-:W-:-:S03]  /*d400*/  IMAD.WIDE R6, R2, 0x2, R10 ;  /* 0x0000000202067825 */ /* 0x001fc600078e020a */
[----:B------:R-:W-:Y:S04]  /*d410*/  STL.64 [R1+0xe30], R2 ;  /* 0x000e300201007387 */ /* 0x000fe80000100a00 */
[----:B------:R0:W-:Y:S01]  /*d420*/  STL.64 [R1+0xa70], R6 ;  /* 0x000a700601007387 */ /* 0x0001e20000100a00 */
[----:B-1----:R-:W-:-:S05]  /*d430*/  IMAD.WIDE R16, R3, 0x2, R10 ;  /* 0x0000000203107825 */ /* 0x002fca00078e020a */
[----:B------:R-:W-:Y:S01]  /*d440*/  STL.64 [R1+0xa90], R16 ;  /* 0x000a901001007387 */ /* 0x000fe20000100a00 */
[----:B0-----:R-:W-:-:S03]  /*d450*/  IMAD.WIDE R6, R15, 0x2, R10 ;  /* 0x000000020f067825 */ /* 0x001fc600078e020a */
[----:B------:R-:W3:Y:S04]  /*d460*/  LDL.LU R2, [R1+0x58] ;  /* 0x0000580001027983 */ /* 0x000ee80000300800 */
[----:B------:R-:W4:Y:S04]  /*d470*/  LDL.LU R3, [R1+0x68] ;  /* 0x0000680001037983 */ /* 0x000f280000300800 */
[----:B------:R0:W-:Y:S04]  /*d480*/  STL.64 [R1+0xa80], R6 ;  /* 0x000a800601007387 */ /* 0x0001e80000100a00 */
[----:B0-----:R-:W5:Y:S04]  /*d490*/  LDL.LU R6, [R1+0x78] ;  /* 0x0000780001067983 */ /* 0x001f680000300800 */
[----:B------:R-:W5:Y:S04]  /*d4a0*/  LDL.LU R7, [R1+0x90] ;  /* 0x0000900001077983 */ /* 0x000f680000300800 */
[----:B------:R-:W5:Y:S04]  /*d4b0*/  LDL.LU R16, [R1+0x208] ;  /* 0x0002080001107983 */ /* 0x000f680000300800 */
[----:B------:R-:W5:Y:S04]  /*d4c0*/  LDL.LU R17, [R1+0x20c] ;  /* 0x00020c0001117983 */ /* 0x000f680000300800 */
[----:B------:R-:W5:Y:S04]  /*d4d0*/  LDL.LU R20, [R1+0x1f4] ;  /* 0x0001f40001147983 */ /* 0x000f680000300800 */
[----:B------:R-:W5:Y:S04]  /*d4e0*/  LDL.LU R21, [R1+0x1f0] ;  /* 0x0001f00001157983 */ /* 0x000f680000300800 */
[----:B------:R-:W5:Y:S04]  /*d4f0*/  LDL.LU R24, [R1+0x218] ;  /* 0x0002180001187983 */ /* 0x000f680000300800 */
[----:B------:R-:W5:Y:S04]  /*d500*/  LDL.LU R25, [R1+0x21c] ;  /* 0x00021c0001197983 */ /* 0x000f680000300800 */
[----:B------:R0:W-:Y:S04]  /*d510*/  STL.64 [R1+0xe38], R14 ;  /* 0x000e380e01007387 */ /* 0x0001e80000100a00 */
[----:B0-----:R-:W3:Y:S04]  /*d520*/  LDL.LU R14, [R1+0x40] ;  /* 0x00004000010e7983 */ /* 0x001ee80000300800 */
[----:B------:R-:W4:Y:S01]  /*d530*/  LDL.LU R15, [R1+0x48] ;  /* 0x00004800010f7983 */ /* 0x000f220000300800 */
[----:B--2---:R-:W-:-:S04]  /*d540*/  IMAD.WIDE R4, R4, 0x2, R12 ;  /* 0x0000000204047825 */ /* 0x004fc800078e020c */
[--C-:B------:R-:W-:Y:S01]  /*d550*/  IMAD.WIDE R8, R8, 0x2, R12.reuse ;  /* 0x0000000208087825 */ /* 0x100fe200078e020c */
[----:B------:R0:W-:Y:S04]  /*d560*/  STL.64 [R1+0xe40], R4 ;  /* 0x000e400401007387 */ /* 0x0001e80000100a00 */
[----:B0-----:R-:W2:Y:S04]  /*d570*/  LDL.LU R4, [R1+0x20] ;  /* 0x0000200001047983 */ /* 0x001ea80000300800 */
[----:B------:R-:W5:Y:S04]  /*d580*/  LDL.LU R5, [R1+0x30] ;  /* 0x0000300001057983 */ /* 0x000f680000300800 */
[----:B------:R0:W-:Y:S04]  /*d590*/  STL.64 [R1+0xe48], R8 ;  /* 0x000e480801007387 */ /* 0x0001e80000100a00 */
[----:B0-----:R-:W3:Y:S04]  /*d5a0*/  LDL.LU R8, [R1+0x8] ;  /* 0x0000080001087983 */ /* 0x001ee80000300800 */
[----:B------:R-:W4:Y:S01]  /*d5b0*/  LDL.LU R9, [R1+0x18] ;  /* 0x0000180001097983 */ /* 0x000f220000300800 */
[----:B------:R-:W-:-:S04]  /*d5c0*/  IMAD.WIDE R10, R0, 0x2, R12 ;  /* 0x00000002000a7825 */ /* 0x000fc800078e020c */
[--C-:B------:R-:W-:Y:S01]  /*d5d0*/  IMAD.WIDE R18, R18, 0x2, R12.reuse ;  /* 0x0000000212127825 */ /* 0x100fe200078e020c */
[----:B------:R-:W-:Y:S03]  /*d5e0*/  STL.64 [R1+0xe50], R10 ;  /* 0x000e500a01007387 */ /* 0x000fe60000100a00 */
[--C-:B------:R-:W-:Y:S01]  /*d5f0*/  IMAD.WIDE R22, R22, 0x2, R12.reuse ;  /* 0x0000000216167825 */ /* 0x100fe200078e020c */
[----:B------:R2:W-:Y:S03]  /*d600*/  STL.64 [R1+0xe58], R18 ;  /* 0x000e581201007387 */ /* 0x0005e60000100a00 */
[--C-:B------:R-:W-:Y:S01]  /*d610*/  IMAD.WIDE R26, R26, 0x2, R12.reuse ;  /* 0x000000021a1a7825 */ /* 0x100fe200078e020c */
[----:B------:R-:W-:Y:S03]  /*d620*/  STL.64 [R1+0xe60], R22 ;  /* 0x000e601601007387 */ /* 0x000fe60000100a00 */
[--C-:B------:R-:W-:Y:S01]  /*d630*/  IMAD.WIDE R28, R28, 0x2, R12.reuse ;  /* 0x000000021c1c7825 */ /* 0x100fe200078e020c */
[----:B------:R-:W-:Y:S04]  /*d640*/  STL.64 [R1+0xe68], R26 ;  /* 0x000e681a01007387 */ /* 0x000fe80000100a00 */
[----:B------:R-:W-:Y:S01]  /*d650*/  STL.64 [R1+0xe70], R28 ;  /* 0x000e701c01007387 */ /* 0x000fe20000100a00 */
[----:B--2---:R-:W-:-:S04]  /*d660*/  IMAD.WIDE R18, R4, 0x2, R12 ;  /* 0x0000000204127825 */ /* 0x004fc800078e020c */
[----:B---3--:R-:W-:-:S04]  /*d670*/  IMAD.WIDE R10, R8, 0x2, R12 ;  /* 0x00000002080a7825 */ /* 0x008fc800078e020c */
[--C-:B----4-:R-:W-:Y:S01]  /*d680*/  IMAD.WIDE R8, R9, 0x2, R12.reuse ;  /* 0x0000000209087825 */ /* 0x110fe200078e020c */
[----:B------:R5:W-:Y:S04]  /*d690*/  STL.64 [R1+0x8], R10 ;  /* 0x0000080a01007387 */ /* 0x000be80000100a00 */
[----:B------:R0:W-:Y:S04]  /*d6a0*/  STL.64 [R1+0x18], R8 ;  /* 0x0000180801007387 */ /* 0x0001e80000100a00 */
[----:B------:R-:W-:Y:S01]  /*d6b0*/  STL.64 [R1+0x20], R18 ;  /* 0x0000201201007387 */ /* 0x000fe20000100a00 */
[----:B-----5:R-:W-:-:S04]  /*d6c0*/  IMAD.WIDE R10, R5, 0x2, R12 ;  /* 0x00000002050a7825 */ /* 0x020fc800078e020c */
[--C-:B0-----:R-:W-:Y:S01]  /*d6d0*/  IMAD.WIDE R8, R14, 0x2, R12.reuse ;  /* 0x000000020e087825 */ /* 0x101fe200078e020c */
[----:B------:R0:W-:Y:S03]  /*d6e0*/  STL.64 [R1+0x30], R10 ;  /* 0x0000300a01007387 */ /* 0x0001e60000100a00 */
[--C-:B------:R-:W-:Y:S01]  /*d6f0*/  IMAD.WIDE R4, R15, 0x2, R12.reuse ;  /* 0x000000020f047825 */ /* 0x100fe200078e020c */
[----:B------:R1:W-:Y:S04]  /*d700*/  STL.64 [R1+0x40], R8 ;  /* 0x0000400801007387 */ /* 0x0003e80000100a00 */
[----:B------:R2:W-:Y:S01]  /*d710*/  STL.64 [R1+0x48], R4 ;  /* 0x0000480401007387 */ /* 0x0005e20000100a00 */
[----:B0-----:R-:W-:-:S04]  /*d720*/  IMAD.WIDE R10, R2, 0x2, R12 ;  /* 0x00000002020a7825 */ /* 0x001fc800078e020c */
[--C-:B-1----:R-:W-:Y:S01]  /*d730*/  IMAD.WIDE R8, R3, 0x2, R12.reuse ;  /* 0x0000000203087825 */ /* 0x102fe200078e020c */
[----:B------:R-:W-:Y:S03]  /*d740*/  STL.64 [R1+0x58], R10 ;  /* 0x0000580a01007387 */ /* 0x000fe60000100a00 */
[--C-:B--2---:R-:W-:Y:S01]  /*d750*/  IMAD.WIDE R4, R6, 0x2, R12.reuse ;  /* 0x0000000206047825 */ /* 0x104fe200078e020c */
        /* <DEDUP_REMOVED lines=9> */
[--C-:B--2---:R-:W-:Y:S01]  /*d7f0*/  IMAD.WIDE R6, R21, 0x2, R12.reuse ;  /* 0x0000000215067825 */ /* 0x104fe200078e020c */
[----:B------:R1:W-:Y:S04]  /*d800*/  STL.64 [R1+0xb0], R2 ;  /* 0x0000b00201007387 */ /* 0x0003e80000100a00 */
[----:B------:R-:W-:Y:S01]  /*d810*/  STL.64 [R1+0xc0], R6 ;  /* 0x0000c00601007387 */ /* 0x000fe20000100a00 */
[----:B0-----:R-:W-:-:S03]  /*d820*/  IMAD.WIDE R4, R24, 0x2, R12 ;  /* 0x0000000218047825 */ /* 0x001fc600078e020c */
[----:B------:R-:W2:Y:S04]  /*d830*/  LDL.LU R28, [R1+0x240] ;  /* 0x00024000011c7983 */ /* 0x000ea80000300800 */
[----:B------:R-:W-:Y:S04]  /*d840*/  STL.64 [R1+0xd0], R4 ;  /* 0x0000d00401007387 */ /* 0x000fe80000100a00 */
[----:B------:R-:W3:Y:S01]  /*d850*/  LDL.LU R29, [R1+0x244] ;  /* 0x00024400011d7983 */ /* 0x000ee20000300800 */
[----:B-1----:R-:W-:-:S05]  /*d860*/  IMAD.WIDE R2, R25, 0x2, R12 ;  /* 0x0000000219027825 */ /* 0x002fca00078e020c */
[----:B------:R-:W-:Y:S04]  /*d870*/  STL.64 [R1+0xe0], R2 ;  /* 0x0000e00201007387 */ /* 0x000fe80000100a00 */
[----:B---3--:R0:W-:Y:S04]  /*d880*/  STL [R1+0xea0], R29 ;  /* 0x000ea01d01007387 */ /* 0x0081e80000100800 */
[----:B0-----:R-:W3:Y:S04]  /*d890*/  LDL.LU R29, [R1+0x234] ;  /* 0x00023400011d7983 */ /* 0x001ee80000300800 */
[----:B--2---:R0:W-:Y:S04]  /*d8a0*/  STL [R1+0xea4], R28 ;  /* 0x000ea41c01007387 */ /* 0x0041e80000100800 */
[----:B0-----:R-:W2:Y:S04]  /*d8b0*/  LDL.LU R28, [R1+0x230] ;  /* 0x00023000011c7983 */ /* 0x001ea80000300800 */
[----:B---3--:R0:W-:Y:S04]  /*d8c0*/  STL [R1+0xea8], R29 ;  /* 0x000ea81d01007387 */ /* 0x0081e80000100800 */
[----:B0-----:R-:W3:Y:S04]  /*d8d0*/  LDL.LU R29, [R1+0x1e0] ;  /* 0x0001e000011d7983 */ /* 0x001ee80000300800 */
[----:B--2---:R0:W-:Y:S04]  /*d8e0*/  STL [R1+0xeac], R28 ;  /* 0x000eac1c01007387 */ /* 0x0041e80000100800 */
[----:B0-----:R-:W2:Y:S04]  /*d8f0*/  LDL.LU R28, [R1+0x1e4] ;  /* 0x0001e400011c7983 */ /* 0x001ea80000300800 */
[----:B---3--:R2:W-:Y:S04]  /*d900*/  STL [R1+0xeb0], R29 ;  /* 0x000eb01d01007387 */ /* 0x0085e80000100800 */
        /* <DEDUP_REMOVED lines=17> */
[----:B--2---:R-:W-:-:S03]  /*da20*/  IMAD.WIDE R28, R28, 0x2, R12 ;  /* 0x000000021c1c7825 */ /* 0x004fc600078e020c */
[----:B------:R-:W2:Y:S04]  /*da30*/  LDL.LU R6, [R1+0x2d4] ;  /* 0x0002d40001067983 */ /* 0x000ea80000300800 */
[----:B------:R-:W2:Y:S04]  /*da40*/  LDL.LU R7, [R1+0x2d8] ;  /* 0x0002d80001077983 */ /* 0x000ea80000300800 */
[----:B------:R-:W2:Y:S04]  /*da50*/  LDL.LU R16, [R1+0x2dc] ;  /* 0x0002dc0001107983 */ /* 0x000ea80000300800 */
[----:B------:R-:W2:Y:S04]  /*da60*/  LDL.LU R17, [R1+0x2e0] ;  /* 0x0002e00001117983 */ /* 0x000ea80000300800 */
[----:B------:R-:W2:Y:S04]  /*da70*/  LDL.LU R20, [R1+0x2e4] ;  /* 0x0002e40001147983 */ /* 0x000ea80000300800 */
[----:B------:R-:W2:Y:S04]  /*da80*/  LDL.LU R21, [R1+0x2e8] ;  /* 0x0002e80001157983 */ /* 0x000ea80000300800 */
[----:B------:R-:W2:Y:S04]  /*da90*/  LDL.LU R24, [R1+0x2ec] ;  /* 0x0002ec0001187983 */ /* 0x000ea80000300800 */
[----:B------:R-:W2:Y:S04]  /*daa0*/  LDL.LU R25, [R1+0x2f0] ;  /* 0x0002f00001197983 */ /* 0x000ea80000300800 */
[----:B------:R0:W-:Y:S04]  /*dab0*/  STL.64 [R1+0xf0], R28 ;  /* 0x0000f01c01007387 */ /* 0x0001e80000100a00 */
[----:B0-----:R-:W3:Y:S02]  /*dac0*/  LDL.LU R29, [R1+0xeb0] ;  /* 0x000eb000011d7983 */ /* 0x001ee40000300800 */
[----:B---3--:R-:W-:-:S05]  /*dad0*/  IMAD.WIDE R28, R29, 0x2, R12 ;  /* 0x000000021d1c7825 */ /* 0x008fca00078e020c */
        /* <DEDUP_REMOVED lines=12> */
[----:B------:R0:W-:Y:S02]  /*dba0*/  STL.64 [R1+0x168], R28 ;  /* 0x0001681c01007387 */ /* 0x0001e40000100a00 */
[----:B0-----:R-:W-:-:S04]  /*dbb0*/  IMAD.WIDE R28, R26, 0x2, R12 ;  /* 0x000000021a1c7825 */ /* 0x001fc800078e020c */
[--C-:B----4-:R-:W-:Y:S01]  /*dbc0*/  IMAD.WIDE R26, R27, 0x2, R12.reuse ;  /* 0x000000021b1a7825 */ /* 0x110fe200078e020c */
[----:B------:R5:W-:Y:S04]  /*dbd0*/  STL.64 [R1+0x178], R28 ;  /* 0x0001781c01007387 */ /* 0x000be80000100a00 */
[----:B------:R0:W-:Y:S01]  /*dbe0*/  STL.64 [R1+0x190], R26 ;  /* 0x0001901a01007387 */ /* 0x0001e20000100a00 */
[----:B-----5:R-:W-:-:S04]  /*dbf0*/  IMAD.WIDE R28, R22, 0x2, R12 ;  /* 0x00000002161c7825 */ /* 0x020fc800078e020c */
[--C-:B0-----:R-:W-:Y:S01]  /*dc00*/  IMAD.WIDE R26, R23, 0x2, R12.reuse ;  /* 0x00000002171a7825 */ /* 0x101fe200078e020c */
        /* <DEDUP_REMOVED lines=9> */
[--C-:B---3--:R-:W-:Y:S01]  /*dca0*/  IMAD.WIDE R18, R0, 0x2, R12.reuse ;  /* 0x0000000200127825 */ /* 0x108fe200078e020c */
        /* <DEDUP_REMOVED lines=193> */
[----:B0-----:R-:W3:Y:S04]  /*e8c0*/  LDL.LU.64 R28, [R1+0xe70] ;  /* 0x000e7000011c7983 */ /* 0x001ee80000300a00 */
[----:B------:R5:W-:Y:S02]  /*e8d0*/  STL.64 [R1+0x868], R26 ;  /* 0x0008681a01007387 */ /* 0x000be40000100a00 */
[----:B-----5:R-:W-:-:S04]  /*e8e0*/  IMAD.WIDE R26, R22, 0x2, R12 ;  /* 0x00000002161a7825 */ /* 0x020fc800078e020c */
[--C-:B------:R-:W-:Y:S01]  /*e8f0*/  IMAD.WIDE R22, R23, 0x2, R12.reuse ;  /* 0x0000000217167825 */ /* 0x100fe200078e020c */
[----:B------:R0:W-:Y:S04]  /*e900*/  STL.64 [R1+0x878], R26 ;  /* 0x0008781a01007387 */ /* 0x0001e80000100a00 */
[----:B0-----:R-:W4:Y:S04]  /*e910*/  LDL.LU.64 R26, [R1+0xe68] ;  /* 0x000e6800011a7983 */ /* 0x001f280000300a00 */
        /* <DEDUP_REMOVED lines=9> */
[----:B0-----:R-:W3:Y:S04]  /*e9b0*/  LDL.LU.64 R18, [R1+0xe58] ;  /* 0x000e580001127983 */ /* 0x001ee80000300a00 */
[----:B------:R0:W-:Y:S02]  /*e9c0*/  STL.64 [R1+0x8c8], R10 ;  /* 0x0008c80a01007387 */ /* 0x0001e40000100a00 */
[----:B0-----:R-:W-:-:S05]  /*e9d0*/  IMAD.WIDE R10, R0, 0x2, R12 ;  /* 0x00000002000a7825 */ /* 0x001fca00078e020c */
[----:B------:R0:W-:Y:S02]  /*e9e0*/  STL.64 [R1+0x8d8], R10 ;  /* 0x0008d80a01007387 */ /* 0x0001e40000100a00 */
[----:B0-----:R-:W-:-:S04]  /*e9f0*/  IMAD.WIDE R10, R8, 0x2, R12 ;  /* 0x00000002080a7825 */ /* 0x001fc800078e020c */
        /* <DEDUP_REMOVED lines=19> */
[----:B--2---:R-:W-:-:S04]  /*eb30*/  IMAD.WIDE R2, R6, 0x2, R12 ;  /* 0x0000000206027825 */ /* 0x004fc800078e020c */
[--C-:B------:R-:W-:Y:S01]  /*eb40*/  IMAD.WIDE R6, R7, 0x2, R12.reuse ;  /* 0x0000000207067825 */ /* 0x100fe200078e020c */
[----:B------:R0:W-:Y:S04]  /*eb50*/  STL.64 [R1+0x968], R2 ;  /* 0x0009680201007387 */ /* 0x0001e80000100a00 */
[----:B0-----:R-:W2:Y:S04]  /*eb60*/  LDL.LU.64 R2, [R1+0xe30] ;  /* 0x000e300001027983 */ /* 0x001ea80000300a00 */
        /* <DEDUP_REMOVED lines=11> */
[----:B0-----:R-:W-:-:S04]  /*ec20*/  IMAD.WIDE R20, R24, 0x2, R12 ;  /* 0x0000000218147825 */ /* 0x001fc800078e020c */
[--C-:B------:R-:W-:Y:S01]  /*ec30*/  IMAD.WIDE R24, R25, 0x2, R12.reuse ;  /* 0x0000000219187825 */ /* 0x100fe200078e020c */
[----:B------:R0:W-:Y:S04]  /*ec40*/  STL.64 [R1+0x9c8], R20 ;  /* 0x0009c81401007387 */ /* 0x0001e80000100a00 */
[----:B0-----:R-:W2:Y:S04]  /*ec50*/  LDL.LU.64 R20, [R1+0xe18] ;  /* 0x000e180001147983 */ /* 0x001ea80000300a00 */
[----:B------:R4:W-:Y:S02]  /*ec60*/  STL.64 [R1+0x1d0], R24 ;  /* 0x0001d01801007387 */ /* 0x0009e40000100a00 */
[----:B----4-:R-:W-:-:S02]  /*ec70*/  IMAD.WIDE R24, R14, 0x2, R12 ;  /* 0x000000020e187825 */ /* 0x010fc400078e020c */
[----:B------:R-:W4:Y:S04]  /*ec80*/  LDL.LU R14, [R1+0xe10] ;  /* 0x000e1000010e7983 */ /* 0x000f280000300800 */
[----:B------:R0:W-:Y:S04]  /*ec90*/  STL.64 [R1+0x9e8], R24 ;  /* 0x0009e81801007387 */ /* 0x0001e80000100a00 */
[----:B0-----:R-:W5:Y:S02]  /*eca0*/  LDL.LU R24, [R1+0xe0c] ;  /* 0x000e0c0001187983 */ /* 0x001f640000300800 */
[----:B-----5:R-:W-:-:S05]  /*ecb0*/  IMAD.WIDE R24, R24, 0x2, R12 ;  /* 0x0000000218187825 */ /* 0x020fca00078e020c */
[----:B------:R0:W-:Y:S04]  /*ecc0*/  STL.64 [R1+0x1a8], R24 ;  /* 0x0001a81801007387 */ /* 0x0001e80000100a00 */
[----:B0-----:R-:W5:Y:S02]  /*ecd0*/  LDL.LU R25, [R1+0xe08] ;  /* 0x000e080001197983 */ /* 0x001f640000300800 */
[----:B-----5:R-:W-:-:S05]  /*ece0*/  IMAD.WIDE R24, R25, 0x2, R12 ;  /* 0x0000000219187825 */ /* 0x020fca00078e020c */
[----:B------:R2:W-:Y:S02]  /*ecf0*/  STL.64 [R1+0xa08], R24 ;  /* 0x000a081801007387 */ /* 0x0005e40000100a00 */
[----:B--2---:R-:W-:-:S04]  /*ed00*/  IMAD.WIDE R24, R20, 0x2, R12 ;  /* 0x0000000214187825 */ /* 0x004fc800078e020c */
[--C-:B------:R-:W-:Y:S01]  /*ed10*/  IMAD.WIDE R20, R21, 0x2, R12.reuse ;  /* 0x0000000215147825 */ /* 0x100fe200078e020c */
[----:B------:R0:W-:Y:S04]  /*ed20*/  STL.64 [R1+0x180], R24 ;  /* 0x0001801801007387 */ /* 0x0001e80000100a00 */
[----:B0-----:R-:W2:Y:S04]  /*ed30*/  LDL.LU.64 R24, [R1+0xe00] ;  /* 0x000e000001187983 */ /* 0x001ea80000300a00 */
[----:B------:R3:W-:Y:S02]  /*ed40*/  STL.64 [R1+0xa28], R20 ;  /* 0x000a281401007387 */ /* 0x0007e40000100a00 */
[----:B---3--:R-:W-:-:S04]  /*ed50*/  IMAD.WIDE R20, R16, 0x2, R12 ;  /* 0x0000000210147825 */ /* 0x008fc800078e020c */
[--C-:B------:R-:W-:Y:S01]  /*ed60*/  IMAD.WIDE R16, R17, 0x2, R12.reuse ;  /* 0x0000000211107825 */ /* 0x100fe200078e020c */
[----:B------:R0:W-:Y:S04]  /*ed70*/  STL.64 [R1+0x158], R20 ;  /* 0x0001581401007387 */ /* 0x0001e80000100a00 */
[----:B0-----:R-:W3:Y:S04]  /*ed80*/  LDL.LU.64 R20, [R1+0xdf8] ;  /* 0x000df80001147983 */ /* 0x001ee80000300a00 */
        /* <DEDUP_REMOVED lines=8> */
[----:B------:R0:W-:Y:S03]  /*ee10*/  STL.64 [R1+0xa78], R6 ;  /* 0x000a780601007387 */ /* 0x0001e60000100a00 */
[----:B------:R-:W-:Y:S01]  /*ee20*/  IMAD.WIDE R12, R15, 0x2, R12 ;  /* 0x000000020f0c7825 */ /* 0x000fe200078e020c */
[----:B0-----:R-:W4:Y:S04]  /*ee30*/  LDL.LU.64 R6, [R1+0xde8] ;  /* 0x000de80001067983 */ /* 0x001f280000300a00 */
[----:B------:R0:W-:Y:S04]  /*ee40*/  STL.64 [R1+0xca0], R2 ;  /* 0x000ca00201007387 */ /* 0x0001e80000100a00 */
[----:B0-----:R-:W2:Y:S04]  /*ee50*/  LDL.LU.64 R2, [R1+0xde0] ;  /* 0x000de00001027983 */ /* 0x001ea80000300a00 */
[----:B------:R-:W3:Y:S04]  /*ee60*/  LDL.LU R15, [R1+0xdd8] ;  /* 0x000dd800010f7983 */ /* 0x000ee80000300800 */
[----:B------:R-:W-:Y:S04]  /*ee70*/  STL.64 [R1+0xdc8], R12 ;  /* 0x000dc80c01007387 */ /* 0x000fe80000100a00 */
[----:B--2---:R-:W-:Y:S04]  /*ee80*/  STL [R1+0x2a0], R2 ;  /* 0x0002a00201007387 */ /* 0x004fe80000100800 */
[----:B------:R-:W-:Y:S04]  /*ee90*/  STL [R1+0x29c], R3 ;  /* 0x00029c0301007387 */ /* 0x000fe80000100800 */
[----:B------:R-:W-:Y:S04]  /*eea0*/  STL [R1+0x2a8], R4 ;  /* 0x0002a80401007387 */ /* 0x000fe80000100800 */
[----:B------:R-:W-:Y:S04]  /*eeb0*/  STL [R1+0x2a4], R5 ;  /* 0x0002a40501007387 */ /* 0x000fe80000100800 */
[----:B----4-:R-:W-:Y:S04]  /*eec0*/  STL [R1+0x2b0], R6 ;  /* 0x0002b00601007387 */ /* 0x010fe80000100800 */
[----:B------:R-:W-:Y:S04]  /*eed0*/  STL [R1+0x2ac], R7 ;  /* 0x0002ac0701007387 */ /* 0x000fe80000100800 */
[----:B------:R-:W-:Y:S04]  /*eee0*/  STL [R1+0x2b8], R8 ;  /* 0x0002b80801007387 */ /* 0x000fe80000100800 */
[----:B------:R-:W-:Y:S04]  /*eef0*/  STL [R1+0x2b4], R9 ;  /* 0x0002b40901007387 */ /* 0x000fe80000100800 */
[----:B------:R-:W-:Y:S04]  /*ef00*/  STL [R1+0x2c0], R14 ;  /* 0x0002c00e01007387 */ /* 0x000fe80000100800 */
[----:B---3--:R0:W-:Y:S04]  /*ef10*/  STL [R1+0x2bc], R15 ;  /* 0x0002bc0f01007387 */ /* 0x0081e80000100800 */
[----:B0-----:R-:W2:Y:S04]  /*ef20*/  LDL.LU.64 R14, [R1+0x10] ;  /* 0x00001000010e7983 */ /* 0x001ea80000300a00 */
[----:B------:R-:W3:Y:S04]  /*ef30*/  LDL.LU.64 R8, [R1+0x8] ;  /* 0x0000080001087983 */ /* 0x000ee80000300a00 */
[----:B------:R-:W-:Y:S04]  /*ef40*/  STL [R1+0x2c8], R10 ;  /* 0x0002c80a01007387 */ /* 0x000fe80000100800 */
[----:B------:R0:W-:Y:S04]  /*ef50*/  STL [R1+0x2c4], R11 ;  /* 0x0002c40b01007387 */ /* 0x0001e80000100800 */
[----:B0-----:R-:W4:Y:S04]  /*ef60*/  LDL.LU.64 R10, [R1] ;  /* 0x00000000010a7983 */ /* 0x001f280000300a00 */
[----:B------:R-:W3:Y:S04]  /*ef70*/  LDL.LU.64 R6, [R1+0x28] ;  /* 0x0000280001067983 */ /* 0x000ee80000300a00 */
[----:B-----5:R-:W-:Y:S04]  /*ef80*/  STL [R1+0x2d0], R16 ;  /* 0x0002d01001007387 */ /* 0x020fe80000100800 */
[----:B------:R-:W-:Y:S04]  /*ef90*/  STL [R1+0x2cc], R17 ;  /* 0x0002cc1101007387 */ /* 0x000fe80000100800 */
[----:B------:R-:W5:Y:S04]  /*efa0*/  LDL.LU.64 R4, [R1+0x18] ;  /* 0x0000180001047983 */ /* 0x000f680000300a00 */
[----:B------:R-:W-:Y:S04]  /*efb0*/  STL [R1+0x2d8], R18 ;  /* 0x0002d81201007387 */ /* 0x000fe80000100800 */
[----:B------:R0:W-:Y:S04]  /*efc0*/  STL [R1+0x2d4], R19 ;  /* 0x0002d41301007387 */ /* 0x0001e80000100800 */
[----:B------:R-:W5:Y:S04]  /*efd0*/  LDL.LU.64 R2, [R1+0x38] ;  /* 0x0000380001027983 */ /* 0x000f680000300a00 */
[----:B------:R-:W-:Y:S04]  /*efe0*/  STL [R1+0x2e0], R20 ;  /* 0x0002e01401007387 */ /* 0x000fe80000100800 */
[----:B------:R-:W-:Y:S04]  /*eff0*/  STL [R1+0x2dc], R21 ;  /* 0x0002dc1501007387 */ /* 0x000fe80000100800 */
[----:B0-----:R-:W5:Y:S04]  /*f000*/  LDL.LU.64 R18, [R1+0x20] ;  /* 0x0000200001127983 */ /* 0x001f680000300a00 */
[----:B------:R-:W-:Y:S04]  /*f010*/  STL [R1+0x2e8], R22 ;  /* 0x0002e81601007387 */ /* 0x000fe80000100800 */
[----:B------:R0:W-:Y:S04]  /*f020*/  STL [R1+0x2e4], R23 ;  /* 0x0002e41701007387 */ /* 0x0001e80000100800 */
[----:B------:R-:W5:Y:S04]  /*f030*/  LDL.LU.64 R12, [R1+0x50] ;  /* 0x00005000010c7983 */ /* 0x000f680000300a00 */
[----:B------:R-:W-:Y:S04]  /*f040*/  STL [R1+0x2f0], R24 ;  /* 0x0002f01801007387 */ /* 0x000fe80000100800 */
[----:B------:R-:W-:Y:S04]  /*f050*/  STL [R1+0x2ec], R25 ;  /* 0x0002ec1901007387 */ /* 0x000fe80000100800 */
[----:B0-----:R-:W5:Y:S04]  /*f060*/  LDL.LU.64 R22, [R1+0x30] ;  /* 0x0000300001167983 */ /* 0x001f680000300a00 */
[----:B------:R-:W-:Y:S04]  /*f070*/  STL [R1+0x2f8], R26 ;  /* 0x0002f81a01007387 */ /* 0x000fe80000100800 */
[----:B------:R-:W-:Y:S04]  /*f080*/  STL [R1+0x2f4], R27 ;  /* 0x0002f41b01007387 */ /* 0x000fe80000100800 */
[----:B------:R-:W5:Y:S04]  /*f090*/  LDL.LU.64 R20, [R1+0x60] ;  /* 0x0000600001147983 */ /* 0x000f680000300a00 */
[----:B----4-:R0:W-:Y:S04]  /*f0a0*/  STL [R1+0x300], R10 ;  /* 0x0003000a01007387 */ /* 0x0101e80000100800 */
[----:B------:R-:W4:Y:S01]  /*f0b0*/  LDL.LU.64 R16, [R1+0x40] ;  /* 0x0000400001107983 */ /* 0x000f220000300a00 */
[----:B------:R-:W-:-:S05]  /*f0c0*/  IMAD.MOV.U32 R0, RZ, RZ, R11 ;  /* 0x000000ffff007224 */ /* 0x000fca00078e000b */
[----:B------:R2:W-:Y:S04]  /*f0d0*/  STL [R1+0x2fc], R0 ;  /* 0x0002fc0001007387 */ /* 0x0005e80000100800 */
[----:B------:R-:W-:Y:S04]  /*f0e0*/  STL [R1+0x308], R28 ;  /* 0x0003081c01007387 */ /* 0x000fe80000100800 */
[----:B------:R-:W-:Y:S04]  /*f0f0*/  STL [R1+0x304], R29 ;  /* 0x0003041d01007387 */ /* 0x000fe80000100800 */
[----:B0-----:R-:W4:Y:S01]  /*f100*/  LDL.LU.64 R10, [R1+0x70] ;  /* 0x00007000010a7983 */ /* 0x001f220000300a00 */
[----:B--2---:R-:W-:-:S03]  /*f110*/  IMAD.MOV.U32 R0, RZ, RZ, R15 ;  /* 0x000000ffff007224 */ /* 0x004fc600078e000f */
[----:B------:R0:W-:Y:S04]  /*f120*/  STL [R1+0x310], R14 ;  /* 0x0003100e01007387 */ /* 0x0001e80000100800 */
[----:B0-----:R-:W2:Y:S04]  /*f130*/  LDL.LU.64 R14, [R1+0x48] ;  /* 0x00004800010e7983 */ /* 0x001ea80000300a00 */
[----:B------:R0:W-:Y:S04]  /*f140*/  STL [R1+0x30c], R0 ;  /* 0x00030c0001007387 */ /* 0x0001e80000100800 */
[----:B---3--:R1:W-:Y:S01]  /*f150*/  STL [R1+0x318], R8 ;  /* 0x0003180801007387 */ /* 0x0083e20000100800 */
[----:B0-----:R-:W-:-:S03]  /*f160*/  IMAD.MOV.U32 R0, RZ, RZ, R9 ;  /* 0x000000ffff007224 */ /* 0x001fc600078e0009 */
[----:B-1----:R-:W3:Y:S04]  /*f170*/  LDL.LU.64 R8, [R1+0x88] ;  /* 0x0000880001087983 */ /* 0x002ee80000300a00 */
[----:B------:R0:W-:Y:S04]  /*f180*/  STL [R1+0x314], R0 ;  /* 0x0003140001007387 */ /* 0x0001e80000100800 */
[----:B------:R1:W-:Y:S01]  /*f190*/  STL [R1+0x320], R6 ;  /* 0x0003200601007387 */ /* 0x0003e20000100800 */
[----:B0-----:R-:W-:-:S03]  /*f1a0*/  IMAD.MOV.U32 R0, RZ, RZ, R7 ;  /* 0x000000ffff007224 */ /* 0x001fc600078e0007 */
[----:B-1----:R-:W3:Y:S04]  /*f1b0*/  LDL.LU.64 R6, [R1+0x58] ;  /* 0x0000580001067983 */ /* 0x002ee80000300a00 */
[----:B------:R0:W-:Y:S04]  /*f1c0*/  STL [R1+0x31c], R0 ;  /* 0x00031c0001007387 */ /* 0x0001e80000100800 */
[----:B-----5:R1:W-:Y:S01]  /*f1d0*/  STL [R1+0x328], R4 ;  /* 0x0003280401007387 */ /* 0x0203e20000100800 */
[----:B0-----:R-:W-:-:S03]  /*f1e0*/  IMAD.MOV.U32 R0, RZ, RZ, R5 ;  /* 0x000000ffff007224 */ /* 0x001fc600078e0005 */
[----:B-1----:R-:W5:Y:S04]  /*f1f0*/  LDL.LU.64 R4, [R1+0x98] ;  /* 0x0000980001047983 */ /* 0x002f680000300a00 */
[----:B------:R0:W-:Y:S04]  /*f200*/  STL [R1+0x324], R0 ;  /* 0x0003240001007387 */ /* 0x0001e80000100800 */
[----:B------:R1:W-:Y:S01]  /*f210*/  STL [R1+0x330], R2 ;  /* 0x0003300201007387 */ /* 0x0003e20000100800 */
        /* <DEDUP_REMOVED lines=19> */
[----:B----4-:R1:W-:Y:S01]  /*f350*/  STL [R1+0x358], R16 ;  /* 0x0003581001007387 */ /* 0x0103e20000100800 */
[----:B0-----:R-:W-:-:S03]  /*f360*/  IMAD.MOV.U32 R0, RZ, RZ, R17 ;  /* 0x000000ffff007224 */ /* 0x001fc600078e0011 */
[----:B-1----:R-:W4:Y:S04]  /*f370*/  LDL.LU.64 R16, [R1+0xc8] ;  /* 0x0000c80001107983 */ /* 0x002f280000300a00 */
[----:B------:R0:W-:Y:S04]  /*f380*/  STL [R1+0x354], R0 ;  /* 0x0003540001007387 */ /* 0x0001e80000100800 */
[----:B------:R1:W-:Y:S01]  /*f390*/  STL [R1+0x360], R10 ;  /* 0x0003600a01007387 */ /* 0x0003e20000100800 */
[----:B0-----:R-:W-:-:S03]  /*f3a0*/  IMAD.MOV.U32 R0, RZ, RZ, R11 ;  /* 0x000000ffff007224 */ /* 0x001fc600078e000b */
[----:B-1----:R-:W4:Y:S04]  /*f3b0*/  LDL.LU.64 R10, [R1+0x90] ;  /* 0x00009000010a7983 */ /* 0x002f280000300a00 */
[----:B------:R0:W-:Y:S04]  /*f3c0*/  STL [R1+0x35c], R0 ;  /* 0x00035c0001007387 */ /* 0x0001e80000100800 */
[----:B--2---:R1:W-:Y:S01]  /*f3d0*/  STL [R1+0x368], R14 ;  /* 0x0003680e01007387 */ /* 0x0043e20000100800 */
[----:B0-----:R-:W-:-:S03]  /*f3e0*/  IMAD.MOV.U32 R0, RZ, RZ, R15 ;  /* 0x000000ffff007224 */ /* 0x001fc600078e000f */
[----:B-1----:R-:W2:Y:S04]  /*f3f0*/  LDL.LU.64 R14, [R1+0xd8] ;  /* 0x0000d800010e7983 */ /* 0x002ea80000300a00 */
        /* <DEDUP_REMOVED lines=653> */
[----:B------:R-:W-:Y:S04]  /*11cd0*/  STL [R1+0x888], R10 ;  /* 0x0008880a01007387 */ /* 0x000fe80000100800 */
[----:B------:R-:W4:Y:S01]  /*11ce0*/  LDL.LU.64 R24, [R1+0x8e0] ;  /* 0x0008e00001187983 */ /* 0x000f220000300a00 */
[----:B0-----:R-:W-:-:S05]  /*11cf0*/  IMAD.MOV.U32 R0, RZ, RZ, R11 ;  /* 0x000000ffff007224 */ /* 0x001fca00078e000b */
[----:B------:R0:W-:Y:S04]  /*11d00*/  STL [R1+0x884], R0 ;  /* 0x0008840001007387 */ /* 0x0001e80000100800 */
[----:B--2---:R-:W-:Y:S01]  /*11d10*/  STL [R1+0x890], R14 ;  /* 0x0008900e01007387 */ /* 0x004fe20000100800 */
[----:B0-----:R-:W-:-:S03]  /*11d20*/  IMAD.MOV.U32 R0, RZ, RZ, R15 ;  /* 0x000000ffff007224 */ /* 0x001fc600078e000f */
[----:B------:R-:W2:Y:S04]  /*11d30*/  LDL.LU.64 R10, [R1+0x8e8] ;  /* 0x0008e800010a7983 */ /* 0x000ea80000300a00 */
[----:B------:R3:W-:Y:S02]  /*11d40*/  STL [R1+0x88c], R0 ;  /* 0x00088c0001007387 */ /* 0x0007e40000100800 */
[----:B---3--:R-:W-:Y:S02]  /*11d50*/  IMAD.MOV.U32 R0, RZ, RZ, R9 ;  /* 0x000000ffff007224 */ /* 0x008fe400078e0009 */
[----:B------:R-:W-:Y:S04]  /*11d60*/  STL [R1+0x898], R8 ;  /* 0x0008980801007387 */ /* 0x000fe80000100800 */
[----:B------:R-:W3:Y:S04]  /*11d70*/  LDL.LU.64 R14, [R1+0x8f0] ;  /* 0x0008f000010e7983 */ /* 0x000ee80000300a00 */
[----:B------:R0:W-:Y:S02]  /*11d80*/  STL [R1+0x894], R0 ;  /* 0x0008940001007387 */ /* 0x0001e40000100800 */
[----:B0-----:R-:W-:-:S02]  /*11d90*/  IMAD.MOV.U32 R0, RZ, RZ, R7 ;  /* 0x000000ffff007224 */ /* 0x001fc400078e0007 */
[----:B------:R-:W-:Y:S04]  /*11da0*/  STL [R1+0x8a0], R6 ;  /* 0x0008a00601007387 */ /* 0x000fe80000100800 */
[----:B------:R-:W3:Y:S04]  /*11db0*/  LDL.LU.64 R8, [R1+0x8f8] ;  /* 0x0008f80001087983 */ /* 0x000ee80000300a00 */
[----:B------:R5:W-:Y:S02]  /*11dc0*/  STL [R1+0x89c], R0 ;  /* 0x00089c0001007387 */ /* 0x000be40000100800 */
[----:B-----5:R-:W-:-:S02]  /*11dd0*/  IMAD.MOV.U32 R0, RZ, RZ, R5 ;  /* 0x000000ffff007224 */ /* 0x020fc400078e0005 */
[----:B------:R-:W-:Y:S04]  /*11de0*/  STL [R1+0x8a8], R4 ;  /* 0x0008a80401007387 */ /* 0x000fe80000100800 */
[----:B------:R-:W5:Y:S04]  /*11df0*/  LDL.LU.64 R6, [R1+0x900] ;  /* 0x0009000001067983 */ /* 0x000f680000300a00 */
[----:B------:R0:W-:Y:S02]  /*11e00*/  STL [R1+0x8a4], R0 ;  /* 0x0008a40001007387 */ /* 0x0001e40000100800 */
[----:B0-----:R-:W-:-:S02]  /*11e10*/  IMAD.MOV.U32 R0, RZ, RZ, R3 ;  /* 0x000000ffff007224 */ /* 0x001fc400078e0003 */
[----:B------:R-:W-:Y:S04]  /*11e20*/  STL [R1+0x8b0], R2 ;  /* 0x0008b00201007387 */ /* 0x000fe80000100800 */
[----:B------:R-:W5:Y:S04]  /*11e30*/  LDL.LU.64 R4, [R1+0x908] ;  /* 0x0009080001047983 */ /* 0x000f680000300a00 */
[----:B------:R0:W-:Y:S04]  /*11e40*/  STL [R1+0x8ac], R0 ;  /* 0x0008ac0001007387 */ /* 0x0001e80000100800 */
[----:B------:R1:W-:Y:S01]  /*11e50*/  STL [R1+0x8b8], R18 ;  /* 0x0008b81201007387 */ /* 0x0003e20000100800 */
[----:B0-----:R-:W-:-:S03]  /*11e60*/  IMAD.MOV.U32 R0, RZ, RZ, R19 ;  /* 0x000000ffff007224 */ /* 0x001fc600078e0013 */
[----:B------:R-:W5:Y:S04]  /*11e70*/  LDL.LU.64 R2, [R1+0x910] ;  /* 0x0009100001027983 */ /* 0x000f680000300a00 */
[----:B------:R-:W-:Y:S04]  /*11e80*/  STL [R1+0x8c0], R12 ;  /* 0x0008c00c01007387 */ /* 0x000fe80000100800 */
[----:B------:R0:W-:Y:S04]  /*11e90*/  STL [R1+0x8b4], R0 ;  /* 0x0008b40001007387 */ /* 0x0001e80000100800 */
[----:B-1----:R-:W5:Y:S01]  /*11ea0*/  LDL.LU.64 R18, [R1+0x918] ;  /* 0x0009180001127983 */ /* 0x002f620000300a00 */
[----:B0-----:R-:W-:-:S03]  /*11eb0*/  IMAD.MOV.U32 R0, RZ, RZ, R13 ;  /* 0x000000ffff007224 */ /* 0x001fc600078e000d */
[----:B------:R-:W-:Y:S04]  /*11ec0*/  STL [R1+0x8c8], R22 ;  /* 0x0008c81601007387 */ /* 0x000fe80000100800 */
[----:B------:R0:W-:Y:S04]  /*11ed0*/  STL [R1+0x8bc], R0 ;  /* 0x0008bc0001007387 */ /* 0x0001e80000100800 */
[----:B------:R-:W5:Y:S01]  /*11ee0*/  LDL.LU.64 R12, [R1+0x920] ;  /* 0x00092000010c7983 */ /* 0x000f620000300a00 */
[----:B0-----:R-:W-:-:S03]  /*11ef0*/  IMAD.MOV.U32 R0, RZ, RZ, R23 ;  /* 0x000000ffff007224 */ /* 0x001fc600078e0017 */
[----:B------:R-:W-:Y:S04]  /*11f00*/  STL [R1+0x8d0], R20 ;  /* 0x0008d01401007387 */ /* 0x000fe80000100800 */
[----:B------:R0:W-:Y:S04]  /*11f10*/  STL [R1+0x8c4], R0 ;  /* 0x0008c40001007387 */ /* 0x0001e80000100800 */
[----:B------:R-:W5:Y:S01]  /*11f20*/  LDL.LU.64 R22, [R1+0x928] ;  /* 0x0009280001167983 */ /* 0x000f620000300a00 */
[----:B0-----:R-:W-:-:S03]  /*11f30*/  IMAD.MOV.U32 R0, RZ, RZ, R21 ;  /* 0x000000ffff007224 */ /* 0x001fc600078e0015 */
[----:B----4-:R-:W-:Y:S04]  /*11f40*/  STL [R1+0x8d8], R16 ;  /* 0x0008d81001007387 */ /* 0x010fe80000100800 */
[----:B------:R0:W-:Y:S04]  /*11f50*/  STL [R1+0x8cc], R0 ;  /* 0x0008cc0001007387 */ /* 0x0001e80000100800 */
[----:B------:R-:W4:Y:S01]  /*11f60*/  LDL.LU.64 R20, [R1+0x930] ;  /* 0x0009300001147983 */ /* 0x000f220000300a00 */
[----:B0-----:R-:W-:-:S03]  /*11f70*/  IMAD.MOV.U32 R0, RZ, RZ, R17 ;  /* 0x000000ffff007224 */ /* 0x001fc600078e0011 */
[----:B------:R-:W-:Y:S04]  /*11f80*/  STL [R1+0x8e0], R24 ;  /* 0x0008e01801007387 */ /* 0x000fe80000100800 */
[----:B------:R0:W-:Y:S04]  /*11f90*/  STL [R1+0x8d4], R0 ;  /* 0x0008d40001007387 */ /* 0x0001e80000100800 */
[----:B------:R-:W4:Y:S01]  /*11fa0*/  LDL.LU.64 R16, [R1+0x938] ;  /* 0x0009380001107983 */ /* 0x000f220000300a00 */
[----:B0-----:R-:W-:-:S03]  /*11fb0*/  IMAD.MOV.U32 R0, RZ, RZ, R25 ;  /* 0x000000ffff007224 */ /* 0x001fc600078e0019 */
[----:B--2---:R-:W-:Y:S04]  /*11fc0*/  STL [R1+0x8e8], R10 ;  /* 0x0008e80a01007387 */ /* 0x004fe80000100800 */
[----:B------:R0:W-:Y:S02]  /*11fd0*/  STL [R1+0x8dc], R0 ;  /* 0x0008dc0001007387 */ /* 0x0001e40000100800 */
[----:B0-----:R-:W-:Y:S02]  /*11fe0*/  IMAD.MOV.U32 R0, RZ, RZ, R11 ;  /* 0x000000ffff007224 */ /* 0x001fe400078e000b */
[----:B------:R-:W2:Y:S04]  /*11ff0*/  LDL.LU.64 R10, [R1+0x940] ;  /* 0x00094000010a7983 */ /* 0x000ea80000300a00 */
        /* <DEDUP_REMOVED lines=39> */
[----:B------:R-:W4:Y:S04]  /*12270*/  LDL.LU.64 R16, [R1+0x990] ;  /* 0x0009900001107983 */ /* 0x000f280000300a00 */
[----:B------:R0:W-:Y:S04]  /*12280*/  STL [R1+0x934], R0 ;  /* 0x0009340001007387 */ /* 0x0001e80000100800 */
[----:B--2---:R1:W-:Y:S01]  /*12290*/  STL [R1+0x940], R10 ;  /* 0x0009400a01007387 */ /* 0x0043e20000100800 */
[----:B0-----:R-:W-:-:S03]  /*122a0*/  IMAD.MOV.U32 R0, RZ, RZ, R11 ;  /* 0x000000ffff007224 */ /* 0x001fc600078e000b */
[----:B-1----:R-:W2:Y:S04]  /*122b0*/  LDL.LU.64 R10, [R1+0x220] ;  /* 0x00022000010a7983 */ /* 0x002ea80000300a00 */
[----:B------:R0:W-:Y:S04]  /*122c0*/  STL [R1+0x93c], R0 ;  /* 0x00093c0001007387 */ /* 0x0001e80000100800 */
[----:B---3--:R1:W-:Y:S04]  /*122d0*/  STL [R1+0x948], R14 ;  /* 0x0009480e01007387 */ /* 0x0083e80000100800 */
[----:B------:R-:W3:Y:S01]  /*122e0*/  LDL.LU.64 R22, [R1+0x9a0] ;  /* 0x0009a00001167983 */ /* 0x000ee20000300a00 */
[----:B0-----:R-:W-:-:S03]  /*122f0*/  IMAD.MOV.U32 R0, RZ, RZ, R15 ;  /* 0x000000ffff007224 */ /* 0x001fc600078e000f */
[----:B------:R-:W-:Y:S04]  /*12300*/  STL [R1+0x950], R8 ;  /* 0x0009500801007387 */ /* 0x000fe80000100800 */
[----:B------:R0:W-:Y:S04]  /*12310*/  STL [R1+0x944], R0 ;  /* 0x0009440001007387 */ /* 0x0001e80000100800 */
[----:B-1----:R-:W3:Y:S01]  /*12320*/  LDL.LU.64 R14, [R1+0x9a8] ;  /* 0x0009a800010e7983 */ /* 0x002ee20000300a00 */
[----:B0-----:R-:W-:-:S03]  /*12330*/  IMAD.MOV.U32 R0, RZ, RZ, R9 ;  /* 0x000000ffff007224 */ /* 0x001fc600078e0009 */
[----:B-----5:R-:W-:Y:S04]  /*12340*/  STL [R1+0x958], R6 ;  /* 0x0009580601007387 */ /* 0x020fe80000100800 */
[----:B------:R0:W-:Y:S04]  /*12350*/  STL [R1+0x94c], R0 ;  /* 0x00094c0001007387 */ /* 0x0001e80000100800 */
[----:B------:R-:W5:Y:S04]  /*12360*/  LDL.LU.64 R8, [R1+0x9b0] ;  /* 0x0009b00001087983 */ /* 0x000f680000300a00 */
[----:B------:R-:W5:Y:S01]  /*12370*/  LDL.LU.64 R20, [R1+0x1f8] ;  /* 0x0001f80001147983 */ /* 0x000f620000300a00 */
[----:B0-----:R-:W-:-:S05]  /*12380*/  IMAD.MOV.U32 R0, RZ, RZ, R7 ;  /* 0x000000ffff007224 */ /* 0x001fca00078e0007 */
[----:B------:R0:W-:Y:S04]  /*12390*/  STL [R1+0x954], R0 ;  /* 0x0009540001007387 */ /* 0x0001e80000100800 */
[----:B------:R-:W-:Y:S01]  /*123a0*/  STL [R1+0x960], R4 ;  /* 0x0009600401007387 */ /* 0x000fe20000100800 */
[----:B0-----:R-:W-:-:S03]  /*123b0*/  IMAD.MOV.U32 R0, RZ, RZ, R5 ;  /* 0x000000ffff007224 */ /* 0x001fc600078e0005 */
[----:B------:R-:W5:Y:S04]  /*123c0*/  LDL.LU.64 R6, [R1+0x9c0] ;  /* 0x0009c00001067983 */ /* 0x000f680000300a00 */
[----:B------:R0:W-:Y:S02]  /*123d0*/  STL [R1+0x95c], R0 ;  /* 0x00095c0001007387 */ /* 0x0001e40000100800 */
[----:B0-----:R-:W-:Y:S02]  /*123e0*/  IMAD.MOV.U32 R0, RZ, RZ, R3 ;  /* 0x000000ffff007224 */ /* 0x001fe400078e0003 */
[----:B------:R-:W-:Y:S04]  /*123f0*/  STL [R1+0x968], R2 ;  /* 0x0009680201007387 */ /* 0x000fe80000100800 */
[----:B------:R-:W5:Y:S04]  /*12400*/  LDL.LU.64 R4, [R1+0x9c8] ;  /* 0x0009c80001047983 */ /* 0x000f680000300a00 */
[----:B------:R0:W-:Y:S04]  /*12410*/  STL [R1+0x964], R0 ;  /* 0x0009640001007387 */ /* 0x0001e80000100800 */
[----:B------:R-:W-:Y:S01]  /*12420*/  STL [R1+0x970], R18 ;  /* 0x0009701201007387 */ /* 0x000fe20000100800 */
[----:B0-----:R-:W-:-:S03]  /*12430*/  IMAD.MOV.U32 R0, RZ, RZ, R19 ;  /* 0x000000ffff007224 */ /* 0x001fc600078e0013 */
[----:B------:R-:W5:Y:S04]  /*12440*/  LDL.LU.64 R2, [R1+0x9d0] ;  /* 0x0009d00001027983 */ /* 0x000f680000300a00 */
[----:B------:R-:W-:Y:S04]  /*12450*/  STL [R1+0x978], R12 ;  /* 0x0009780c01007387 */ /* 0x000fe80000100800 */
[----:B------:R0:W-:Y:S02]  /*12460*/  STL [R1+0x96c], R0 ;  /* 0x00096c0001007387 */ /* 0x0001e40000100800 */
[----:B0-----:R-:W-:-:S02]  /*12470*/  IMAD.MOV.U32 R0, RZ, RZ, R13 ;  /* 0x000000ffff007224 */ /* 0x001fc400078e000d */
[----:B------:R-:W5:Y:S04]  /*12480*/  LDL.LU.64 R12, [R1+0x1d0] ;  /* 0x0001d000010c7983 */ /* 0x000f680000300a00 */
[----:B------:R0:W-:Y:S04]  /*12490*/  STL [R1+0x974], R0 ;  /* 0x0009740001007387 */ /* 0x0001e80000100800 */
[----:B----4-:R-:W-:Y:S04]  /*124a0*/  STL [R1+0x980], R26 ;  /* 0x0009801a01007387 */ /* 0x010fe80000100800 */
[----:B------:R-:W4:Y:S01]  /*124b0*/  LDL.LU.64 R18, [R1+0x9e0] ;  /* 0x0009e00001127983 */ /* 0x000f220000300a00 */
[----:B0-----:R-:W-:-:S03]  /*124c0*/  IMAD.MOV.U32 R0, RZ, RZ, R27 ;  /* 0x000000ffff007224 */ /* 0x001fc600078e001b */
[----:B------:R-:W-:Y:S04]  /*124d0*/  STL [R1+0x988], R24 ;  /* 0x0009881801007387 */ /* 0x000fe80000100800 */
[----:B------:R0:W-:Y:S04]  /*124e0*/  STL [R1+0x97c], R0 ;  /* 0x00097c0001007387 */ /* 0x0001e80000100800 */
[----:B------:R-:W-:Y:S01]  /*124f0*/  STL [R1+0x990], R16 ;  /* 0x0009901001007387 */ /* 0x000fe20000100800 */
[----:B0-----:R-:W-:-:S05]  /*12500*/  IMAD.MOV.U32 R0, RZ, RZ, R25 ;  /* 0x000000ffff007224 */ /* 0x001fca00078e0019 */
[----:B------:R0:W-:Y:S02]  /*12510*/  STL [R1+0x984], R0 ;  /* 0x0009840001007387 */ /* 0x0001e40000100800 */
[----:B0-----:R-:W-:Y:S02]  /*12520*/  IMAD.MOV.U32 R0, RZ, RZ, R17 ;  /* 0x000000ffff007224 */ /* 0x001fe400078e0011 */
[----:B------:R-:W4:Y:S04]  /*12530*/  LDL.LU.64 R16, [R1+0x9e8] ;  /* 0x0009e80001107983 */ /* 0x000f280000300a00 */
[----:B------:R0:W-:Y:S04]  /*12540*/  STL [R1+0x98c], R0 ;  /* 0x00098c0001007387 */ /* 0x0001e80000100800 */
[----:B--2---:R1:W-:Y:S01]  /*12550*/  STL [R1+0x998], R10 ;  /* 0x0009980a01007387 */ /* 0x0043e20000100800 */
[----:B0-----:R-:W-:-:S03]  /*12560*/  IMAD.MOV.U32 R0, RZ, RZ, R11 ;  /* 0x000000ffff007224 */ /* 0x001fc600078e000b */
[----:B---3--:R-:W-:Y:S04]  /*12570*/  STL [R1+0x9a0], R22 ;  /* 0x0009a01601007387 */ /* 0x008fe80000100800 */
[----:B------:R0:W-:Y:S04]  /*12580*/  STL [R1+0x994], R0 ;  /* 0x0009940001007387 */ /* 0x0001e80000100800 */
[----:B-1----:R-:W2:Y:S01]  /*12590*/  LDL.LU.64 R10, [R1+0x9f0] ;  /* 0x0009f000010a7983 */ /* 0x002ea20000300a00 */
[----:B0-----:R-:W-:-:S03]  /*125a0*/  IMAD.MOV.U32 R0, RZ, RZ, R23 ;  /* 0x000000ffff007224 */ /* 0x001fc600078e0017 */
[----:B------:R-:W-:Y:S04]  /*125b0*/  STL [R1+0x9a8], R14 ;  /* 0x0009a80e01007387 */ /* 0x000fe80000100800 */
[----:B------:R0:W-:Y:S02]  /*125c0*/  STL [R1+0x99c], R0 ;  /* 0x00099c0001007387 */ /* 0x0001e40000100800 */
[----:B0-----:R-:W-:Y:S02]  /*125d0*/  IMAD.MOV.U32 R0, RZ, RZ, R15 ;  /* 0x000000ffff007224 */ /* 0x001fe400078e000f */
[----:B------:R-:W3:Y:S04]  /*125e0*/  LDL.LU.64 R14, [R1+0x1a8] ;  /* 0x0001a800010e7983 */ /* 0x000ee80000300a00 */
[----:B------:R0:W-:Y:S04]  /*125f0*/  STL [R1+0x9a4], R0 ;  /* 0x0009a40001007387 */ /* 0x0001e80000100800 */
[----:B-----5:R1:W-:Y:S01]  /*12600*/  STL [R1+0x9b0], R8 ;  /* 0x0009b00801007387 */ /* 0x0203e20000100800 */
[----:B0-----:R-:W-:-:S03]  /*12610*/  IMAD.MOV.U32 R0, RZ, RZ, R9 ;  /* 0x000000ffff007224 */ /* 0x001fc600078e0009 */
[----:B------:R-:W-:Y:S04]  /*12620*/  STL [R1+0x9b8], R20 ;  /* 0x0009b81401007387 */ /* 0x000fe80000100800 */
[----:B------:R0:W-:Y:S04]  /*12630*/  STL [R1+0x9ac], R0 ;  /* 0x0009ac0001007387 */ /* 0x0001e80000100800 */
[----:B-1----:R-:W5:Y:S01]  /*12640*/  LDL.LU.64 R8, [R1+0xa00] ;  /* 0x000a000001087983 */ /* 0x002f620000300a00 */
[----:B0-----:R-:W-:-:S03]  /*12650*/  IMAD.MOV.U32 R0, RZ, RZ, R21 ;  /* 0x000000ffff007224 */ /* 0x001fc600078e0015 */
[----:B------:R-:W-:Y:S04]  /*12660*/  STL [R1+0x9c0], R6 ;  /* 0x0009c00601007387 */ /* 0x000fe80000100800 */
[----:B------:R0:W-:Y:S02]  /*12670*/  STL [R1+0x9b4], R0 ;  /* 0x0009b40001007387 */ /* 0x0001e40000100800 */
[----:B0-----:R-:W-:Y:S02]  /*12680*/  IMAD.MOV.U32 R0, RZ, RZ, R7 ;  /* 0x000000ffff007224 */ /* 0x001fe400078e0007 */
[----:B------:R-:W5:Y:S04]  /*12690*/  LDL.LU.64 R6, [R1+0xa08] ;  /* 0x000a080001067983 */ /* 0x000f680000300a00 */
[----:B------:R0:W-:Y:S04]  /*126a0*/  STL [R1+0x9bc], R0 ;  /* 0x0009bc0001007387 */ /* 0x0001e80000100800 */
[----:B------:R1:W-:Y:S01]  /*126b0*/  STL [R1+0x9c8], R4 ;  /* 0x0009c80401007387 */ /* 0x0003e20000100800 */
[----:B0-----:R-:W-:-:S03]  /*126c0*/  IMAD.MOV.U32 R0, RZ, RZ, R5 ;  /* 0x000000ffff007224 */ /* 0x001fc600078e0005 */
[----:B------:R-:W-:Y:S04]  /*126d0*/  STL [R1+0x9d0], R2 ;  /* 0x0009d00201007387 */ /* 0x000fe80000100800 */
[----:B------:R0:W-:Y:S04]  /*126e0*/  STL [R1+0x9c4], R0 ;  /* 0x0009c40001007387 */ /* 0x0001e80000100800 */
[----:B-1----:R-:W5:Y:S01]  /*126f0*/  LDL.LU.64 R4, [R1+0xa10] ;  /* 0x000a100001047983 */ /* 0x002f620000300a00 */
[----:B0-----:R-:W-:-:S03]  /*12700*/  IMAD.MOV.U32 R0, RZ, RZ, R3 ;  /* 0x000000ffff007224 */ /* 0x001fc600078e0003 */
[----:B------:R-:W5:Y:S04]  /*12710*/  LDL.LU.64 R2, [R1+0x180] ;  /* 0x0001800001027983 */ /* 0x000f680000300a00 */
[----:B------:R0:W-:Y:S02]  /*12720*/  STL [R1+0x9cc], R0 ;  /* 0x0009cc0001007387 */ /* 0x0001e40000100800 */
[----:B0-----:R-:W-:Y:S02]  /*12730*/  IMAD.MOV.U32 R0, RZ, RZ, R13 ;  /* 0x000000ffff007224 */ /* 0x001fe400078e000d */
[----:B------:R0:W-:Y:S04]  /*12740*/  STL [R1+0x9d8], R12 ;  /* 0x0009d80c01007387 */ /* 0x0001e80000100800 */
[----:B----4-:R-:W-:Y:S04]  /*12750*/  STL [R1+0x9e0], R18 ;  /* 0x0009e01201007387 */ /* 0x010fe80000100800 */
[----:B------:R1:W-:Y:S04]  /*12760*/  STL [R1+0x9d4], R0 ;  /* 0x0009d40001007387 */ /* 0x0003e80000100800 */
[----:B0-----:R-:W4:Y:S01]  /*12770*/  LDL.LU.64 R12, [R1+0xa28] ;  /* 0x000a2800010c7983 */ /* 0x001f220000300a00 */
[----:B-1----:R-:W-:-:S03]  /*12780*/  IMAD.MOV.U32 R0, RZ, RZ, R19 ;  /* 0x000000ffff007224 */ /* 0x002fc600078e0013 */
[----:B----4-:R0:W-:Y:S04]  /*12790*/  STL.64 [R1+0xdd0], R12 ;  /* 0x000dd00c01007387 */ /* 0x0101e80000100a00 */
[----:B0-----:R-:W4:Y:S04]  /*127a0*/  LDL.LU.64 R12, [R1+0xa20] ;  /* 0x000a2000010c7983 */ /* 0x001f280000300a00 */
[----:B------:R-:W4:Y:S04]  /*127b0*/  LDL.LU.64 R28, [R1+0xa30] ;  /* 0x000a3000011c7983 */ /* 0x000f280000300a00 */
[----:B------:R0:W-:Y:S04]  /*127c0*/  STL [R1+0x9dc], R0 ;  /* 0x0009dc0001007387 */ /* 0x0001e80000100800 */
[----:B------:R-:W-:Y:S04]  /*127d0*/  STL [R1+0x9e8], R16 ;  /* 0x0009e81001007387 */ /* 0x000fe80000100800 */
[----:B------:R-:W4:Y:S01]  /*127e0*/  LDL.LU.64 R26, [R1+0x158] ;  /* 0x00015800011a7983 */ /* 0x000f220000300a00 */
[----:B0-----:R-:W-:-:S03]  /*127f0*/  IMAD.MOV.U32 R0, RZ, RZ, R17 ;  /* 0x000000ffff007224 */ /* 0x001fc600078e0011 */
[----:B------:R-:W4:Y:S04]  /*12800*/  LDL.LU.64 R24, [R1+0xa40] ;  /* 0x000a400001187983 */ /* 0x000f280000300a00 */
[----:B------:R0:W-:Y:S04]  /*12810*/  STL [R1+0x9e4], R0 ;  /* 0x0009e40001007387 */ /* 0x0001e80000100800 */
[----:B--2---:R-:W-:Y:S04]  /*12820*/  STL [R1+0x9f0], R10 ;  /* 0x0009f00a01007387 */ /* 0x004fe80000100800 */
[----:B------:R-:W2:Y:S01]  /*12830*/  LDL.LU.64 R22, [R1+0xa48] ;  /* 0x000a480001167983 */ /* 0x000ea20000300a00 */
[----:B0-----:R-:W-:-:S03]  /*12840*/  IMAD.MOV.U32 R0, RZ, RZ, R11 ;  /* 0x000000ffff007224 */ /* 0x001fc600078e000b */
[----:B------:R-:W2:Y:S04]  /*12850*/  LDL.LU.64 R20, [R1+0xa50] ;  /* 0x000a500001147983 */ /* 0x000ea80000300a00 */
[----:B------:R0:W-:Y:S04]  /*12860*/  STL [R1+0x9ec], R0 ;  /* 0x0009ec0001007387 */ /* 0x0001e80000100800 */
[----:B---3--:R-:W-:Y:S04]  /*12870*/  STL [R1+0x9f8], R14 ;  /* 0x0009f80e01007387 */ /* 0x008fe80000100800 */
[----:B------:R-:W3:Y:S01]  /*12880*/  LDL.LU.64 R18, [R1+0xa58] ;  /* 0x000a580001127983 */ /* 0x000ee20000300a00 */
[----:B0-----:R-:W-:-:S03]  /*12890*/  IMAD.MOV.U32 R0, RZ, RZ, R15 ;  /* 0x000000ffff007224 */ /* 0x001fc600078e000f */
[----:B------:R-:W3:Y:S04]  /*128a0*/  LDL.LU.64 R16, [R1+0xa60] ;  /* 0x000a600001107983 */ /* 0x000ee80000300a00 */
[----:B------:R0:W-:Y:S04]  /*128b0*/  STL [R1+0x9f4], R0 ;  /* 0x0009f40001007387 */ /* 0x0001e80000100800 */
[----:B-----5:R1:W-:Y:S04]  /*128c0*/  STL [R1+0xa00], R8 ;  /* 0x000a000801007387 */ /* 0x0203e80000100800 */
[----:B------:R-:W5:Y:S01]  /*128d0*/  LDL.LU.64 R10, [R1+0x120] ;  /* 0x00012000010a7983 */ /* 0x000f620000300a00 */
[----:B0-----:R-:W-:-:S03]  /*128e0*/  IMAD.MOV.U32 R0, RZ, RZ, R9 ;  /* 0x000000ffff007224 */ /* 0x001fc600078e0009 */
[----:B------:R-:W5:Y:S04]  /*128f0*/  LDL.LU.64 R14, [R1+0xa70] ;  /* 0x000a7000010e7983 */ /* 0x000f680000300a00 */
[----:B------:R0:W-:Y:S04]  /*12900*/  STL [R1+0x9fc], R0 ;  /* 0x0009fc0001007387 */ /* 0x0001e80000100800 */
[----:B------:R0:W-:Y:S04]  /*12910*/  STL [R1+0xa08], R6 ;  /* 0x000a080601007387 */ /* 0x0001e80000100800 */
[----:B-1----:R-:W5:Y:S01]  /*12920*/  LDL.LU.64 R8, [R1+0xa78] ;  /* 0x000a780001087983 */ /* 0x002f620000300a00 */
[----:B0-----:R-:W-:-:S03]  /*12930*/  IMAD.MOV.U32 R0, RZ, RZ, R7 ;  /* 0x000000ffff007224 */ /* 0x001fc600078e0007 */
        /* <DEDUP_REMOVED lines=8> */
[----:B----4-:R-:W-:Y:S04]  /*129c0*/  STL [R1+0xa20], R12 ;  /* 0x000a200c01007387 */ /* 0x010fe80000100800 */
[----:B------:R0:W-:Y:S04]  /*129d0*/  STL [R1+0xa14], R0 ;  /* 0x000a140001007387 */ /* 0x0001e80000100800 */
[----:B------:R-:W4:Y:S01]  /*129e0*/  LDL.64 R2, [R1+0xca0] ;  /* 0x000ca00001027983 */ /* 0x000f220000100a00 */
[----:B0-----:R-:W-:-:S03]  /*129f0*/  IMAD.MOV.U32 R0, RZ, RZ, R13 ;  /* 0x000000ffff007224 */ /* 0x001fc600078e000d */
[----:B------:R-:W2:Y:S04]  /*12a00*/  LDL.LU.64 R12, [R1+0xdd0] ;  /* 0x000dd000010c7983 */ /* 0x000ea80000300a00 */
[----:B--2---:R-:W-:Y:S04]  /*12a10*/  STL [R1+0xa28], R12 ;  /* 0x000a280c01007387 */ /* 0x004fe80000100800 */
[----:B------:R0:W-:Y:S02]  /*12a20*/  STL [R1+0xa1c], R0 ;  /* 0x000a1c0001007387 */ /* 0x0001e40000100800 */
[----:B0-----:R-:W-:-:S02]  /*12a30*/  IMAD.MOV.U32 R0, RZ, RZ, R13 ;  /* 0x000000ffff007224 */ /* 0x001fc400078e000d */
[----:B------:R-:W2:Y:S04]  /*12a40*/  LDL.LU.64 R12, [R1+0xdc8] ;  /* 0x000dc800010c7983 */ /* 0x000ea80000300a00 */
[----:B------:R-:W-:Y:S04]  /*12a50*/  STL [R1+0xa30], R28 ;  /* 0x000a301c01007387 */ /* 0x000fe80000100800 */
[----:B------:R0:W-:Y:S04]  /*12a60*/  STL [R1+0xa24], R0 ;  /* 0x000a240001007387 */ /* 0x0001e80000100800 */
[----:B------:R-:W-:Y:S01]  /*12a70*/  STL [R1+0xa38], R26 ;  /* 0x000a381a01007387 */ /* 0x000fe20000100800 */
[----:B0-----:R-:W-:-:S05]  /*12a80*/  IMAD.MOV.U32 R0, RZ, RZ, R29 ;  /* 0x000000ffff007224 */ /* 0x001fca00078e001d */
        /* <DEDUP_REMOVED lines=10> */
[----:B---3--:R-:W-:Y:S01]  /*12b30*/  STL [R1+0xa58], R18 ;  /* 0x000a581201007387 */ /* 0x008fe20000100800 */
[----:B0-----:R-:W-:-:S05]  /*12b40*/  IMAD.MOV.U32 R0, RZ, RZ, R21 ;  /* 0x000000ffff007224 */ /* 0x001fca00078e0015 */
[----:B------:R0:W-:Y:S04]  /*12b50*/  STL [R1+0xa4c], R0 ;  /* 0x000a4c0001007387 */ /* 0x0001e80000100800 */
[----:B------:R-:W-:Y:S01]  /*12b60*/  STL [R1+0xa60], R16 ;  /* 0x000a601001007387 */ /* 0x000fe20000100800 */
[----:B0-----:R-:W-:-:S05]  /*12b70*/  IMAD.MOV.U32 R0, RZ, RZ, R19 ;  /* 0x000000ffff007224 */ /* 0x001fca00078e0013 */
[----:B------:R0:W-:Y:S04]  /*12b80*/  STL [R1+0xa54], R0 ;  /* 0x000a540001007387 */ /* 0x0001e80000100800 */
[----:B-----5:R-:W-:Y:S01]  /*12b90*/  STL [R1+0xa68], R10 ;  /* 0x000a680a01007387 */ /* 0x020fe20000100800 */
        /* <DEDUP_REMOVED lines=10> */
[----:B------:R0:W-:Y:S02]  /*12c40*/  STL [R1+0xa74], R0 ;  /* 0x000a740001007387 */ /* 0x0001e40000100800 */
[----:B0-----:R-:W-:Y:S02]  /*12c50*/  IMAD.MOV.U32 R0, RZ, RZ, R7 ;  /* 0x000000ffff007224 */ /* 0x001fe400078e0007 */
[----:B--2---:R-:W-:Y:S04]  /*12c60*/  STL [R1+0xa88], R12 ;  /* 0x000a880c01007387 */ /* 0x004fe80000100800 */
[----:B------:R0:W-:Y:S02]  /*12c70*/  STL [R1+0xa7c], R0 ;  /* 0x000a7c0001007387 */ /* 0x0001e40000100800 */
[----:B0-----:R-:W0:Y:S02]  /*12c80*/  S2R R0, SR_TID.X ;  /* 0x0000000000007919 */ /* 0x001e240000002100 */
[----:B------:R-:W-:Y:S04]  /*12c90*/  STL [R1+0xa84], R13 ;  /* 0x000a840d01007387 */ /* 0x000fe80000100800 */
[----:B------:R1:W-:Y:S04]  /*12ca0*/  STL [R1+0xa90], R4 ;  /* 0x000a900401007387 */ /* 0x0003e80000100800 */
[----:B----4-:R2:W-:Y:S01]  /*12cb0*/  STL [R1+0xa98], R2 ;  /* 0x000a980201007387 */ /* 0x0105e20000100800 */
[----:B-1----:R-:W-:-:S02]  /*12cc0*/  IMAD.MOV.U32 R4, RZ, RZ, R5 ;  /* 0x000000ffff047224 */ /* 0x002fc400078e0005 */
[----:B--2---:R-:W-:-:S03]  /*12cd0*/  IMAD.MOV.U32 R2, RZ, RZ, R3 ;  /* 0x000000ffff027224 */ /* 0x004fc600078e0003 */
[----:B------:R-:W-:Y:S01]  /*12ce0*/  STL [R1+0xa8c], R4 ;  /* 0x000a8c0401007387 */ /* 0x000fe20000100800 */
[----:B0-----:R-:W-:-:S03]  /*12cf0*/  SHF.R.U32.HI R0, RZ, 0x5, R0 ;  /* 0x00000005ff007819 */ /* 0x001fc60000011600 */
[----:B------:R0:W-:Y:S01]  /*12d00*/  STL [R1+0xa94], R2 ;  /* 0x000a940201007387 */ /* 0x0001e20000100800 */
[----:B------:R-:W-:-:S04]  /*12d10*/  SGXT.U32 R0, R0, 0x2 ;  /* 0x000000020000781a */ /* 0x000fc80000000000 */
[C---:B------:R-:W-:Y:S02]  /*12d20*/  LOP3.LUT R3, R0.reuse, 0x88, RZ, 0xfc, !PT ;  /* 0x0000008800037812 */ /* 0x040fe400078efcff */
[C---:B0-----:R-:W-:Y:S02]  /*12d30*/  LOP3.LUT R2, R0.reuse, 0x84, RZ, 0xfc, !PT ;  /* 0x0000008400027812 */ /* 0x041fe400078efcff */
[C---:B------:R-:W-:Y:S02]  /*12d40*/  LOP3.LUT R2, R0.reuse, 0x90, RZ, 0xfc, !PT ;  /* 0x0000009000027812 */ /* 0x040fe400078efcff */
[C---:B------:R-:W-:Y:S02]  /*12d50*/  LOP3.LUT R3, R0.reuse, 0x94, RZ, 0xfc, !PT ;  /* 0x0000009400037812 */ /* 0x040fe400078efcff */
[C---:B------:R-:W-:Y:S02]  /*12d60*/  LOP3.LUT R2, R0.reuse, 0x9c, RZ, 0xfc, !PT ;  /* 0x0000009c00027812 */ /* 0x040fe400078efcff */
[----:B------:R-:W-:-:S02]  /*12d70*/  LOP3.LUT R3, R0, 0xa0, RZ, 0xfc, !PT ;  /* 0x000000a000037812 */ /* 0x000fc400078efcff */
[C---:B------:R-:W-:Y:S01]  /*12d80*/  LOP3.LUT R2, R0.reuse, 0xa8, RZ, 0xfc, !PT ;  /* 0x000000a800027812 */ /* 0x040fe200078efcff */
[----:B------:R0:W-:Y:S01]  /*12d90*/  STL [R1+0x298], RZ ;  /* 0x000298ff01007387 */ /* 0x0001e20000100800 */
[C---:B------:R-:W-:Y:S02]  /*12da0*/  LOP3.LUT R3, R0.reuse, 0xac, RZ, 0xfc, !PT ;  /* 0x000000ac00037812 */ /* 0x040fe400078efcff */
[C---:B------:R-:W-:Y:S01]  /*12db0*/  LOP3.LUT R2, R0.reuse, 0xb4, RZ, 0xfc, !PT ;  /* 0x000000b400027812 */ /* 0x040fe200078efcff */
[----:B------:R0:W-:Y:S01]  /*12dc0*/  STL [R1+0x230], RZ ;  /* 0x000230ff01007387 */ /* 0x0001e20000100800 */
[C---:B------:R-:W-:Y:S02]  /*12dd0*/  LOP3.LUT R4, R0.reuse, 0x80, RZ, 0xfc, !PT ;  /* 0x0000008000047812 */ /* 0x040fe400078efcff */
[C---:B------:R-:W-:Y:S02]  /*12de0*/  LOP3.LUT R3, R0.reuse, 0xb8, RZ, 0xfc, !PT ;  /* 0x000000b800037812 */ /* 0x040fe400078efcff */
[C---:B------:R-:W-:Y:S01]  /*12df0*/  LOP3.LUT R2, R0.reuse, 0xc0, RZ, 0xfc, !PT ;  /* 0x000000c000027812 */ /* 0x040fe200078efcff */
[----:B------:R0:W-:Y:S01]  /*12e00*/  STL [R1+0x234], RZ ;  /* 0x000234ff01007387 */ /* 0x0001e20000100800 */
[----:B------:R-:W-:-:S02]  /*12e10*/  LOP3.LUT R4, R0, 0x8c, RZ, 0xfc, !PT ;  /* 0x0000008c00047812 */ /* 0x000fc400078efcff */
        /* <DEDUP_REMOVED lines=23> */
[----:B------:R-:W-:-:S03]  /*12f90*/  LOP3.LUT R0, R0, 0xf8, RZ, 0xfc, !PT ;  /* 0x000000f800007812 */ /* 0x000fc600078efcff */
[----:B------:R0:W-:Y:S04]  /*12fa0*/  STL [R1+0x210], RZ ;  /* 0x000210ff01007387 */ /* 0x0001e80000100800 */
[----:B------:R0:W-:Y:S04]  /*12fb0*/  STL [R1+0x214], RZ ;  /* 0x000214ff01007387 */ /* 0x0001e80000100800 */
[----:B------:R0:W-:Y:S04]  /*12fc0*/  STL [R1+0x218], RZ ;  /* 0x000218ff01007387 */ /* 0x0001e80000100800 */
[----:B------:R0:W-:Y:S04]  /*12fd0*/  STL [R1+0x21c], RZ ;  /* 0x00021cff01007387 */ /* 0x0001e80000100800 */
[----:B------:R-:W2:Y:S04]  /*12fe0*/  LDL R0, [R1+0x14c] ;  /* 0x00014c0001007983 */ /* 0x000ea80000100800 */
[----:B------:R-:W3:Y:S01]  /*12ff0*/  LDL R3, [R1+0x148] ;  /* 0x0001480001037983 */ /* 0x000ee20000100800 */
[----:B------:R-:W1:Y:S01]  /*13000*/  S2R R2, SR_TID.X ;  /* 0x0000000000027919 */ /* 0x000e620000002100 */
[----:B------:R-:W4:Y:S01]  /*13010*/  S2R R5, SR_TID.X ;  /* 0x0000000000057919 */ /* 0x000f220000002100 */
[----:B-1----:R-:W-:-:S05]  /*13020*/  LOP3.LUT R2, R2, 0x7f, RZ, 0xc0, !PT ;  /* 0x0000007f02027812 */ /* 0x002fca00078ec0ff */
[----:B------:R-:W-:-:S05]  /*13030*/  IMAD.SHL.U32 R4, R2, 0x2, RZ ;  /* 0x0000000202047824 */ /* 0x000fca00078e00ff */
[----:B------:R-:W-:-:S06]  /*13040*/  LOP3.LUT R2, R4, 0x10, RZ, 0x3c, !PT ;  /* 0x0000001004027812 */ /* 0x000fcc00078e3cff */
[----:B------:R-:W1:Y:S01]  /*13050*/  S2R R2, SR_TID.X ;  /* 0x0000000000027919 */ /* 0x000e620000002100 */
[----:B------:R0:W-:Y:S04]  /*13060*/  STL [R1+0x200], RZ ;  /* 0x000200ff01007387 */ /* 0x0001e80000100800 */
[----:B------:R0:W-:Y:S04]  /*13070*/  STL [R1+0x204], RZ ;  /* 0x000204ff01007387 */ /* 0x0001e80000100800 */
[----:B------:R0:W-:Y:S01]  /*13080*/  STL [R1+0x208], RZ ;  /* 0x000208ff01007387 */ /* 0x0001e20000100800 */
[----:B----4-:R-:W-:-:S03]  /*13090*/  IMAD.SHL.U32 R5, R5, 0x2, RZ ;  /* 0x0000000205057824 */ /* 0x010fc600078e00ff */
[----:B------:R0:W-:Y:S04]  /*130a0*/  STL [R1+0x20c], RZ ;  /* 0x00020cff01007387 */ /* 0x0001e80000100800 */
[----:B------:R0:W-:Y:S04]  /*130b0*/  STL [R1+0x1f0], RZ ;  /* 0x0001f0ff01007387 */ /* 0x0001e80000100800 */
[----:B------:R0:W-:Y:S01]  /*130c0*/  STL [R1+0x1f4], RZ ;  /* 0x0001f4ff01007387 */ /* 0x0001e20000100800 */
[----:B-1----:R-:W-:-:S03]  /*130d0*/  SHF.R.S32.HI R2, RZ, 0x6, R2 ;  /* 0x00000006ff027819 */ /* 0x002fc60000011402 */
[----:B------:R0:W-:Y:S01]  /*130e0*/  STL [R1+0x1f8], RZ ;  /* 0x0001f8ff01007387 */ /* 0x0001e20000100800 */
[----:B------:R-:W-:-:S03]  /*130f0*/  SGXT R2, R2, 0x1 ;  /* 0x000000010202781a */ /* 0x000fc60000000200 */
[----:B------:R0:W-:Y:S01]  /*13100*/  STL [R1+0x1fc], RZ ;  /* 0x0001fcff01007387 */ /* 0x0001e20000100800 */
[----:B------:R-:W-:-:S03]  /*13110*/  LOP3.LUT R2, R2, 0x90, RZ, 0xc0, !PT ;  /* 0x0000009002027812 */ /* 0x000fc600078ec0ff */
[----:B------:R0:W-:Y:S01]  /*13120*/  STL [R1+0x1e0], RZ ;  /* 0x0001e0ff01007387 */ /* 0x0001e20000100800 */
[----:B------:R-:W-:-:S03]  /*13130*/  LOP3.LUT R6, R4, 0x20, RZ, 0x3c, !PT ;  /* 0x0000002004067812 */ /* 0x000fc600078e3cff */
[----:B------:R0:W-:Y:S01]  /*13140*/  STL [R1+0x1e4], RZ ;  /* 0x0001e4ff01007387 */ /* 0x0001e20000100800 */
[----:B------:R-:W-:-:S03]  /*13150*/  LOP3.LUT R2, R2, 0x7e, R5, 0x78, !PT ;  /* 0x0000007e02027812 */ /* 0x000fc600078e7805 */
[----:B------:R0:W-:Y:S01]  /*13160*/  STL [R1+0x1e8], RZ ;  /* 0x0001e8ff01007387 */ /* 0x0001e20000100800 */
[----:B------:R-:W-:-:S03]  /*13170*/  LOP3.LUT R7, R4, 0x30, RZ, 0x3c, !PT ;  /* 0x0000003004077812 */ /* 0x000fc600078e3cff */
[----:B------:R0:W-:Y:S01]  /*13180*/  STL [R1+0x1ec], RZ ;  /* 0x0001ecff01007387 */ /* 0x0001e20000100800 */
[----:B------:R-:W-:-:S03]  /*13190*/  LOP3.LUT R6, R4, 0x40, RZ, 0x3c, !PT ;  /* 0x0000004004067812 */ /* 0x000fc600078e3cff */
[----:B------:R0:W-:Y:S01]  /*131a0*/  STL [R1+0x1d0], RZ ;  /* 0x0001d0ff01007387 */ /* 0x0001e20000100800 */
[C---:B------:R-:W-:Y:S02]  /*131b0*/  LOP3.LUT R7, R4.reuse, 0x50, RZ, 0x3c, !PT ;  /* 0x0000005004077812 */ /* 0x040fe400078e3cff */
[C---:B------:R-:W-:Y:S01]  /*131c0*/  LOP3.LUT R6, R4.reuse, 0x60, RZ, 0x3c, !PT ;  /* 0x0000006004067812 */ /* 0x040fe200078e3cff */
[----:B------:R0:W-:Y:S01]  /*131d0*/  STL [R1+0x1d4], RZ ;  /* 0x0001d4ff01007387 */ /* 0x0001e20000100800 */
[----:B------:R-:W-:Y:S02]  /*131e0*/  LOP3.LUT R5, R4, 0x70, RZ, 0x3c, !PT ;  /* 0x0000007004057812 */ /* 0x000fe400078e3cff */
[----:B------:R-:W-:Y:S01]  /*131f0*/  LOP3.LUT R4, R2, 0x20, RZ, 0x3c, !PT ;  /* 0x0000002002047812 */ /* 0x000fe200078e3cff */
[----:B------:R0:W-:Y:S04]  /*13200*/  STL [R1+0x1d8], RZ ;  /* 0x0001d8ff01007387 */ /* 0x0001e80000100800 */
[----:B------:R0:W-:Y:S04]  /*13210*/  STL [R1+0x1dc], RZ ;  /* 0x0001dcff01007387 */ /* 0x0001e80000100800 */
[----:B------:R0:W-:Y:S04]  /*13220*/  STL [R1+0x1c0], RZ ;  /* 0x0001c0ff01007387 */ /* 0x0001e80000100800 */
[----:B------:R0:W-:Y:S04]  /*13230*/  STL [R1+0x1c4], RZ ;  /* 0x0001c4ff01007387 */ /* 0x0001e80000100800 */
[----:B------:R0:W-:Y:S04]  /*13240*/  STL [R1+0x1c8], RZ ;  /* 0x0001c8ff01007387 */ /* 0x0001e80000100800 */
[----:B------:R0:W-:Y:S01]  /*13250*/  STL [R1+0x1cc], RZ ;  /* 0x0001ccff01007387 */ /* 0x0001e20000100800 */
[----:B------:R-:W-:-:S02]  /*13260*/  UIADD3 UR8, UR5, 0xff, URZ ;  /* 0x000000ff05087890 */ /* 0x000fc4000fffe03f */
[----:B------:R-:W-:Y:S02]  /*13270*/  USHF.L.U32 UR9, UR6, 0x8, URZ ;  /* 0x0000000806097899 */ /* 0x000fe4000800063f */
[----:B------:R-:W-:Y:S02]  /*13280*/  USHF.L.U32 UR10, UR7, 0x8, URZ ;  /* 0x00000008070a7899 */ /* 0x000fe4000800063f */
[----:B------:R-:W-:Y:S02]  /*13290*/  USHF.R.S32.HI UR5, URZ, 0x1f, UR8 ;  /* 0x0000001f3f057899 */ /* 0x000fe40008011408 */
[----:B------:R-:W-:Y:S02]  /*132a0*/  USHF.R.S32.HI UR6, URZ, 0x1f, UR9 ;  /* 0x0000001f3f067899 */ /* 0x000fe40008011409 */
[----:B------:R-:W-:Y:S02]  /*132b0*/  USHF.R.S32.HI UR7, URZ, 0x1f, UR10 ;  /* 0x0000001f3f077899 */ /* 0x000fe4000801140a */
[----:B------:R-:W-:-:S02]  /*132c0*/  ULEA.HI UR5, UR5, UR8, URZ, 0x8 ;  /* 0x0000000805057291 */ /* 0x000fc4000f8f403f */
[----:B------:R-:W-:Y:S02]  /*132d0*/  USHF.L.U32 UR14, UR9, 0x1, URZ ;  /* 0x00000001090e7899 */ /* 0x000fe4000800063f */
[----:B------:R-:W-:Y:S02]  /*132e0*/  USHF.L.U32 UR11, UR10, 0x1, URZ ;  /* 0x000000010a0b7899 */ /* 0x000fe4000800063f */
[----:B------:R-:W-:Y:S02]  /*132f0*/  USHF.L.U64.HI UR6, UR9, 0x1, UR6 ;  /* 0x0000000109067899 */ /* 0x000fe40008010206 */
[----:B------:R-:W-:Y:S02]  /*13300*/  USHF.L.U64.HI UR7, UR10, 0x1, UR7 ;  /* 0x000000010a077899 */ /* 0x000fe40008010207 */
[----:B------:R-:W-:Y:S01]  /*13310*/  USHF.R.S32.HI UR5, URZ, 0x8, UR5 ;  /* 0x000000083f057899 */ /* 0x000fe20008011405 */
[----:B--2---:R-:W-:Y:S02]  /*13320*/  LOP3.LUT R0, R0, 0x20, RZ, 0x3c, !PT ;  /* 0x0000002000007812 */ /* 0x004fe400078e3cff */
[----:B---3--:R-:W-:-:S03]  /*13330*/  LOP3.LUT R2, R3, 0x40, RZ, 0x3c, !PT ;  /* 0x0000004003027812 */ /* 0x008fc600078e3cff */
[----:B------:R0:W-:Y:S04]  /*13340*/  STL [R1+0x150], R0 ;  /* 0x0001500001007387 */ /* 0x0001e80000100800 */
[----:B------:R0:W-:Y:S02]  /*13350*/  STL [R1+0xdb8], R2 ;  /* 0x000db80201007387 */ /* 0x0001e40000100800 */
.L_x_2:
[----:B-----5:R-:W-:Y:S04]  /*13360*/  STL [R1+0x1c20], R14 ;  /* 0x001c200e01007387 */ /* 0x020fe80000100800 */
[----:B------:R-:W2:Y:S04]  /*13370*/  LDL R3, [R1+0xa9c] ;  /* 0x000a9c0001037983 */ /* 0x000ea80000100800 */
[----:B0-----:R-:W2:Y:S04]  /*13380*/  LDL R2, [R1+0xaac] ;  /* 0x000aac0001027983 */ /* 0x001ea80000100800 */
[----:B------:R-:W-:Y:S04]  /*13390*/  STL [R1+0x1c1c], R13 ;  /* 0x001c1c0d01007387 */ /* 0x000fe80000100800 */
[----:B------:R-:W-:Y:S04]  /*133a0*/  STL [R1+0x1c18], R12 ;  /* 0x001c180c01007387 */ /* 0x000fe80000100800 */
[----:B------:R0:W-:Y:S04]  /*133b0*/  STL [R1+0x1c10], R11 ;  /* 0x001c100b01007387 */ /* 0x0001e80000100800 */
[----:B0-----:R-:W3:Y:S01]  /*133c0*/  LDL R11, [R1+0x298] ;  /* 0x00029800010b7983 */ /* 0x001ee20000100800 */
[----:B-1----:R-:W0:Y:S03]  /*133d0*/  S2R R5, SR_TID.X ;  /* 0x0000000000057919 */ /* 0x002e260000002100 */
[----:B------:R-:W-:Y:S04]  /*133e0*/  STL [R1+0x1c0c], R10 ;  /* 0x001c0c0a01007387 */ /* 0x000fe80000100800 */
[----:B------:R-:W-:Y:S04]  /*133f0*/  STL [R1+0x1c04], R9 ;  /* 0x001c040901007387 */ /* 0x000fe80000100800 */
[----:B------:R-:W-:Y:S04]  /*13400*/  STL [R1+0x1c14], R9 ;  /* 0x001c140901007387 */ /* 0x000fe80000100800 */
[----:B------:R-:W-:Y:S04]  /*13410*/  STL [R1+0x1bc8], R29 ;  /* 0x001bc81d01007387 */ /* 0x000fe80000100800 */
[----:B------:R-:W-:Y:S04]  /*13420*/  STL [R1+0x1bd0], R29 ;  /* 0x001bd01d01007387 */ /* 0x000fe80000100800 */
[----:B------:R-:W-:Y:S04]  /*13430*/  STL [R1+0x1bd8], R29 ;  /* 0x001bd81d01007387 */ /* 0x000fe80000100800 */
[----:B------:R-:W-:Y:S01]  /*13440*/  STL [R1+0x1be8], R29 ;  /* 0x001be81d01007387 */ /* 0x000fe20000100800 */
[----:B0-----:R-:W-:-:S03]  /*13450*/  SHF.R.U32.HI R14, RZ, 0x5, R5 ;  /* 0x00000005ff0e7819 */ /* 0x001fc60000011605 */
[----:B------:R-:W-:Y:S01]  /*13460*/  STL [R1+0x1bf0], R29 ;  /* 0x001bf01d01007387 */ /* 0x000fe20000100800 */
[----:B------:R-:W3:Y:S03]  /*13470*/  LDC R5, c[0x0][0x230] ;  /* 0x00008c00ff057b82 */ /* 0x000ee60000000800 */
[----:B------:R0:W-:Y:S01]  /*13480*/  STL [R1+0x1c00], R29 ;  /* 0x001c001d01007387 */ /* 0x0001e20000100800 */
[----:B------:R-:W-:-:S03]  /*13490*/  SGXT.U32 R14, R14, 0x2 ;  /* 0x000000020e0e781a */ /* 0x000fc60000000000 */
[----:B0-----:R-:W4:Y:S01]  /*134a0*/  LDL R29, [R1+0xab8] ;  /* 0x000ab800011d7983 */ /* 0x001f220000100800 */
[----:B------:R-:W-:Y:S02]  /*134b0*/  PRMT R13, RZ, 0x7610, R13 ;  /* 0x00007610ff0d7816 */ /* 0x000fe4000000000d */
[C---:B------:R-:W-:Y:S01]  /*134c0*/  LOP3.LUT R10, R14.reuse, 0x8, RZ, 0xfc, !PT ;  /* 0x000000080e0a7812 */ /* 0x040fe200078efcff */
[----:B------:R-:W-:Y:S04]  /*134d0*/  STL [R1+0x1bc0], R27 ;  /* 0x001bc01b01007387 */ /* 0x000fe80000100800 */
        /* <DEDUP_REMOVED lines=9> */
[----:B------:R0:W-:Y:S04]  /*13570*/  STL [R1+0x1bc4], R28 ;  /* 0x001bc41c01007387 */ /* 0x0001e80000100800 */
[----:B------:R-:W-:Y:S04]  /*13580*/  STL [R1+0x1bb4], R25 ;  /* 0x001bb41901007387 */ /* 0x000fe80000100800 */
[----:B------:R-:W-:Y:S01]  /*13590*/  STL [R1+0x1be4], R25 ;  /* 0x001be41901007387 */ /* 0x000fe20000100800 */
[----:B0-----:R-:W-:-:S03]  /*135a0*/  LOP3.LUT R28, R14, 0x4, RZ, 0xfc, !PT ;  /* 0x000000040e1c7812 */ /* 0x001fc600078efcff */
        /* <DEDUP_REMOVED lines=48> */
[----:B------:R-:W-:Y:S01]  /*138b0*/  STL [R1+0x1b0c], R8 ;  /* 0x001b0c0801007387 */ /* 0x000fe20000100800 */
[----:B---3--:R-:W-:Y:S01]  /*138c0*/  IMAD R5, R11, -0x100, R5 ;  /* 0xffffff000b057824 */ /* 0x008fe200078e0205 */
[----:B------:R-:W-:-:S02]  /*138d0*/  LOP3.LUT R11, R14, 0xc, RZ, 0xfc, !PT ;  /* 0x0000000c0e0b7812 */ /* 0x000fc400078efcff */
[----:B------:R-:W0:Y:S02]  /*138e0*/  S2R R14, SR_TID.X ;  /* 0x00000000000e7919 */ /* 0x000e240000002100 */
[-C--:B------:R-:W-:Y:S01]  /*138f0*/  ISETP.GE.AND P2, PT, R28, R5.reuse, PT ;  /* 0x000000051c00720c */ /* 0x080fe20003f46270 */
[----:B------:R-:W-:Y:S01]  /*13900*/  STL [R1+0x1b10], R8 ;  /* 0x001b100801007387 */ /* 0x000fe20000100800 */
[-C--:B------:R-:W-:Y:S02]  /*13910*/  ISETP.GE.AND P4, PT, R11, R5.reuse, PT ;  /* 0x000000050b00720c */ /* 0x080fe40003f86270 */
[----:B------:R-:W-:Y:S01]  /*13920*/  ISETP.GE.AND P3, PT, R10, R5, PT ;  /* 0x000000050a00720c */ /* 0x000fe20003f66270 */
[----:B------:R-:W-:Y:S04]  /*13930*/  STL [R1+0x1b14], R8 ;  /* 0x001b140801007387 */ /* 0x000fe80000100800 */
[----:B------:R-:W-:Y:S04]  /*13940*/  STL [R1+0x1b18], R8 ;  /* 0x001b180801007387 */ /* 0x000fe80000100800 */
[----:B--2---:R4:W2:Y:S04]  /*13950*/  @!P2 LDG.E.U16 R13, desc[UR12][R2.64] ;  /* 0x0000000c020da981 */ /* 0x0048a8000c1e1500 */
[----:B------:R-:W-:Y:S04]  /*13960*/  STL [R1+0x1b1c], R8 ;  /* 0x001b1c0801007387 */ /* 0x000fe80000100800 */
[----:B------:R-:W-:Y:S04]  /*13970*/  STL [R1+0x1b20], R8 ;  /* 0x001b200801007387 */ /* 0x000fe80000100800 */
[----:B------:R-:W-:Y:S04]  /*13980*/  STL [R1+0x1b24], R8 ;  /* 0x001b240801007387 */ /* 0x000fe80000100800 */
[----:B------:R-:W-:Y:S01]  /*13990*/  STL [R1+0x1b28], R8 ;  /* 0x001b280801007387 */ /* 0x000fe20000100800 */
[----:B0-----:R-:W-:-:S03]  /*139a0*/  SHF.R.U32.HI R11, RZ, 0x5, R14 ;  /* 0x00000005ff0b7819 */ /* 0x001fc6000001160e */
[----:B------:R-:W-:Y:S01]  /*139b0*/  STL [R1+0x1b2c], R8 ;  /* 0x001b2c0801007387 */ /* 0x000fe20000100800 */
[----:B------:R-:W-:-:S03]  /*139c0*/  SGXT.U32 R11, R11, 0x2 ;  /* 0x000000020b0b781a */ /* 0x000fc60000000000 */
        /* <DEDUP_REMOVED lines=13> */
[----:B------:R-:W-:-:S03]  /*13aa0*/  LOP3.LUT R14, R11, 0x10, RZ, 0xfc, !PT ;  /* 0x000000100b0e7812 */ /* 0x000fc600078efcff */
[----:B------:R-:W-:Y:S04]  /*13ab0*/  STL [R1+0x1b7c], R8 ;  /* 0x001b7c0801007387 */ /* 0x000fe80000100800 */
[----:B------:R-:W-:Y:S04]  /*13ac0*/  STL [R1+0x1a84], R7 ;  /* 0x001a840701007387 */ /* 0x000fe80000100800 */
[----:B------:R-:W-:Y:S04]  /*13ad0*/  STL [R1+0x1b4c], R7 ;  /* 0x001b4c0701007387 */ /* 0x000fe80000100800 */
[----:B------:R-:W-:Y:S04]  /*13ae0*/  STL [R1+0x1b54], R7 ;  /* 0x001b540701007387 */ /* 0x000fe80000100800 */
[----:B------:R-:W-:Y:S01]  /*13af0*/  STL [R1+0x1b5c], R7 ;  /* 0x001b5c0701007387 */ /* 0x000fe20000100800 */
[----:B------:R-:W-:-:S03]  /*13b00*/  ISETP.GE.AND P1, PT, R14, R5, PT ;  /* 0x000000050e00720c */ /* 0x000fc60003f26270 */
[----:B------:R-:W-:Y:S04]  /*13b10*/  STL [R1+0x1b64], R7 ;  /* 0x001b640701007387 */ /* 0x000fe80000100800 */
[----:B------:R-:W-:Y:S04]  /*13b20*/  STL [R1+0x1b6c], R7 ;  /* 0x001b6c0701007387 */ /* 0x000fe80000100800 */
[----:B------:R-:W-:Y:S04]  /*13b30*/  STL [R1+0x1b80], R7 ;  /* 0x001b800701007387 */ /* 0x000fe80000100800 */
[----:B------:R-:W3:Y:S04]  /*13b40*/  LDL R28, [R1+0xaa0] ;  /* 0x000aa000011c7983 */ /* 0x000ee80000100800 */
[----:B------:R-:W3:Y:S01]  /*13b50*/  LDL R10, [R1+0xab0] ;  /* 0x000ab000010a7983 */ /* 0x000ee20000100800 */
[----:B------:R-:W-:Y:S01]  /*13b60*/  PRMT R15, RZ, 0x7610, R15 ;  /* 0x00007610ff0f7816 */ /* 0x000fe2000000000f */
[----:B----4-:R-:W-:Y:S01]  /*13b70*/  @!P3 IMAD.MOV.U32 R2, RZ, RZ, R29 ;  /* 0x000000ffff02b224 */ /* 0x010fe200078e001d */
[----:B------:R-:W-:Y:S01]  /*13b80*/  PRMT R12, RZ, 0x7610, R12 ;  /* 0x00007610ff0c7816 */ /* 0x000fe2000000000c */
[----:B------:R-:W4:Y:S01]  /*13b90*/  LDL.LU R14, [R1+0x1c20] ;  /* 0x001c2000010e7983 */ /* 0x000f220000300800 */
[----:B------:R-:W-:-:S03]  /*13ba0*/  LOP3.LUT R11, R11, 0x14, RZ, 0xfc, !PT ;  /* 0x000000140b0b7812 */ /* 0x000fc600078efcff */
[----:B--2---:R0:W-:Y:S04]  /*13bb0*/  STL [R1+0x4c], R13 ;  /* 0x00004c0d01007387 */ /* 0x0041e80000100800 */
[----:B0-----:R-:W2:Y:S04]  /*13bc0*/  LDL.LU R13, [R1+0x1c1c] ;  /* 0x001c1c00010d7983 */ /* 0x001ea80000300800 */
[----:B------:R-:W3:Y:S04]  /*13bd0*/  LDL R3, [R1+0xaa8] ;  /* 0x000aa80001037983 */ /* 0x000ee80000100800 */
[----:B---3--:R0:W3:Y:S04]  /*13be0*/  @!P3 LDG.E.U16 R15, desc[UR12][R2.64] ;  /* 0x0000000c020fb981 */ /* 0x0080e8000c1e1500 */
[----:B------:R-:W0:Y:S04]  /*13bf0*/  LDL R2, [R1+0xaa4] ;  /* 0x000aa40001027983 */ /* 0x000e280000100800 */
[----:B------:R-:W0:Y:S01]  /*13c00*/  LDL R3, [R1+0xab4] ;  /* 0x000ab40001037983 */ /* 0x000e220000100800 */
[----:B------:R-:W-:-:S02]  /*13c10*/  ISETP.GE.AND P0, PT, R11, R5, PT ;  /* 0x000000050b00720c */ /* 0x000fc40003f06270 */
[----:B------:R-:W1:Y:S01]  /*13c20*/  S2R R11, SR_TID.X ;  /* 0x00000000000b7919 */ /* 0x000e620000002100 */
[----:B0-----:R-:W-:-:S04]  /*13c30*/  @!P4 LOP3.LUT R3, R3, R2, RZ, 0x3c, !PT ;  /* 0x000000020303c212 */ /* 0x001fc800078e3cff */
[----:B------:R-:W-:-:S04]  /*13c40*/  @!P4 LOP3.LUT R2, R3, R2, RZ, 0x3c, !PT ;  /* 0x000000020302c212 */ /* 0x000fc800078e3cff */
[----:B------:R-:W-:-:S05]  /*13c50*/  @!P4 LOP3.LUT R3, R3, R2, RZ, 0x3c, !PT ;  /* 0x000000020303c212 */ /* 0x000fca00078e3cff */
[----:B------:R0:W2:Y:S01]  /*13c60*/  @!P4 LDG.E.U16 R12, desc[UR12][R2.64] ;  /* 0x0000000c020cc981 */ /* 0x0000a2000c1e1500 */
[--C-:B-1----:R-:W-:Y:S02]  /*13c70*/  SHF.R.U32.HI R29, RZ, 0x5, R11.reuse ;  /* 0x00000005ff1d7819 */ /* 0x102fe4000001160b */
[----:B------:R-:W-:-:S04]  /*13c80*/  SHF.R.U32.HI R11, RZ, 0x5, R11 ;  /* 0x00000005ff0b7819 */ /* 0x000fc8000001160b */
[----:B------:R-:W-:-:S04]  /*13c90*/  SGXT.U32 R11, R11, 0x2 ;  /* 0x000000020b0b781a */ /* 0x000fc80000000000 */
[----:B0-----:R-:W-:Y:S01]  /*13ca0*/  LOP3.LUT R3, R11, 0x1c, RZ, 0xfc, !PT ;  /* 0x0000001c0b037812 */ /* 0x001fe200078efcff */
[----:B------:R-:W-:Y:S01]  /*13cb0*/  @!P1 IMAD.MOV.U32 R2, RZ, RZ, R10 ;  /* 0x000000ffff029224 */ /* 0x000fe200078e000a */
[----:B----4-:R-:W-:Y:S02]  /*13cc0*/  PRMT R14, RZ, 0x7610, R14 ;  /* 0x00007610ff0e7816 */ /* 0x010fe4000000000e */
[----:B------:R-:W-:Y:S01]  /*13cd0*/  ISETP.GE.AND P3, PT, R3, R5, PT ;  /* 0x000000050300720c */ /* 0x000fe20003f66270 */
[----:B------:R-:W-:-:S05]  /*13ce0*/  @!P1 IMAD.MOV.U32 R3, RZ, RZ, R28 ;  /* 0x000000ffff039224 */ /* 0x000fca00078e001c */
[----:B------:R-:W4:Y:S04]  /*13cf0*/  @!P1 LDG.E.U16 R14, desc[UR12][R2.64] ;  /* 0x0000000c020e9981 */ /* 0x000f28000c1e1500 */
[----:B--2---:R0:W-:Y:S04]  /*13d00*/  STL [R1+0x50], R12 ;  /* 0x0000500c01007387 */ /* 0x0041e80000100800 */
[----:B0-----:R-:W2:Y:S04]  /*13d10*/  LDL.LU R12, [R1+0x1c18] ;  /* 0x001c1800010c7983 */ /* 0x001ea80000300800 */
[----:B------:R-:W3:Y:S04]  /*13d20*/  LDL R2, [R1+0xaf4] ;  /* 0x000af40001027983 */ /* 0x000ee80000100800 */
[----:B------:R-:W3:Y:S01]  /*13d30*/  LDL R3, [R1+0xb08] ;  /* 0x000b080001037983 */ /* 0x000ee20000100800 */
[----:B------:R-:W-:-:S02]  /*13d40*/  SGXT.U32 R29, R29, 0x2 ;  /* 0x000000021d1d781a */ /* 0x000fc40000000000 */
[----:B------:R-:W-:Y:S01]  /*13d50*/  PRMT R25, RZ, 0x7610, R25 ;  /* 0x00007610ff197816 */ /* 0x000fe20000000019 */
[----:B------:R-:W2:Y:S01]  /*13d60*/  LDL R10, [R1+0xafc] ;  /* 0x000afc00010a7983 */ /* 0x000ea20000100800 */
[----:B------:R-:W-:-:S04]  /*13d70*/  LOP3.LUT R29, R29, 0x18, RZ, 0xfc, !PT ;  /* 0x000000181d1d7812 */ /* 0x000fc800078efcff */
[-C--:B------:R-:W-:Y:S02]  /*13d80*/  ISETP.GE.AND P2, PT, R29, R5.reuse, PT ;  /* 0x000000051d00720c */ /* 0x080fe40003f46270 */
[----:B------:R-:W-:Y:S02]  /*13d90*/  LOP3.LUT R29, R11, 0x20, RZ, 0xfc, !PT ;  /* 0x000000200b1d7812 */ /* 0x000fe400078efcff */
[----:B------:R-:W2:Y:S02]  /*13da0*/  LDL R11, [R1+0xb04] ;  /* 0x000b0400010b7983 */ /* 0x000ea40000100800 */
[----:B------:R-:W-:Y:S02]  /*13db0*/  ISETP.GE.AND P4, PT, R29, R5, PT ;  /* 0x000000051d00720c */ /* 0x000fe40003f86270 */
[----:B------:R-:W2:Y:S04]  /*13dc0*/  LDL R29, [R1+0xaf8] ;  /* 0x000af800011d7983 */ /* 0x000ea80000100800 */
[----:B----4-:R-:W-:Y:S01]  /*13dd0*/  STL [R1+0x1a80], R14 ;  /* 0x001a800e01007387 */ /* 0x010fe20000100800 */
[----:B------:R-:W0:Y:S01]  /*13de0*/  S2R R28, SR_TID.X ;  /* 0x00000000001c7919 */ /* 0x000e220000002100 */
[----:B---3--:R-:W-:-:S04]  /*13df0*/  @!P0 LOP3.LUT R3, R3, R2, RZ, 0x3c, !PT ;  /* 0x0000000203038212 */ /* 0x008fc800078e3cff */
[----:B------:R-:W-:-:S04]  /*13e00*/  @!P0 LOP3.LUT R2, R3, R2, RZ, 0x3c, !PT ;  /* 0x0000000203028212 */ /* 0x000fc800078e3cff */
[----:B------:R-:W-:-:S05]  /*13e10*/  @!P0 LOP3.LUT R3, R3, R2, RZ, 0x3c, !PT ;  /* 0x0000000203038212 */ /* 0x000fca00078e3cff */
[----:B------:R1:W3:Y:S04]  /*13e20*/  @!P0 LDG.E.U16 R25, desc[UR12][R2.64] ;  /* 0x0000000c02198981 */ /* 0x0002e8000c1e1500 */
[----:B------:R-:W4:Y:S01]  /*13e30*/  LDL R3, [R1+0xaf0] ;  /* 0x000af00001037983 */ /* 0x000f220000100800 */
[----:B0-----:R-:W-:-:S04]  /*13e40*/  SHF.R.U32.HI R28, RZ, 0x5, R28 ;  /* 0x00000005ff1c7819 */ /* 0x001fc8000001161c */
[----:B------:R-:W-:-:S04]  /*13e50*/  SGXT.U32 R28, R28, 0x2 ;  /* 0x000000021c1c781a */ /* 0x000fc80000000000 */
[----:B-1----:R-:W-:Y:S02]  /*13e60*/  LOP3.LUT R2, R28, 0x28, RZ, 0xfc, !PT ;  /* 0x000000281c027812 */ /* 0x002fe400078efcff */
[----:B------:R-:W-:Y:S02]  /*13e70*/  PRMT R13, RZ, 0x7610, R13 ;  /* 0x00007610ff0d7816 */ /* 0x000fe4000000000d */
[----:B------:R-:W-:Y:S01]  /*13e80*/  ISETP.GE.AND P0, PT, R2, R5, PT ;  /* 0x000000050200720c */ /* 0x000fe20003f06270 */
[----:B--2---:R-:W-:Y:S01]  /*13e90*/  @!P2 IMAD.MOV.U32 R2, RZ, RZ, R11 ;  /* 0x000000ffff02a224 */ /* 0x004fe200078e000b */
[----:B---3--:R0:W-:Y:S04]  /*13ea0*/  STL [R1+0x48], R25 ;  /* 0x0000481901007387 */ /* 0x0081e80000100800 */
[----:B----4-:R1:W2:Y:S04]  /*13eb0*/  @!P2 LDG.E.U16 R13, desc[UR12][R2.64] ;  /* 0x0000000c020da981 */ /* 0x0102a8000c1e1500 */
[----:B------:R-:W1:Y:S04]  /*13ec0*/  LDL R2, [R1+0xaec] ;  /* 0x000aec0001027983 */ /* 0x000e680000100800 */
[----:B------:R-:W1:Y:S01]  /*13ed0*/  LDL R3, [R1+0xb00] ;  /* 0x000b000001037983 */ /* 0x000e620000100800 */
[----:B------:R-:W-:-:S02]  /*13ee0*/  PRMT R9, RZ, 0x7610, R9 ;  /* 0x00007610ff097816 */ /* 0x000fc40000000009 */
[----:B-1----:R-:W-:-:S04]  /*13ef0*/  @!P3 LOP3.LUT R3, R3, R2, RZ, 0x3c, !PT ;  /* 0x000000020303b212 */ /* 0x002fc800078e3cff */
[----:B------:R-:W-:-:S04]  /*13f00*/  @!P3 LOP3.LUT R2, R3, R2, RZ, 0x3c, !PT ;  /* 0x000000020302b212 */ /* 0x000fc800078e3cff */
[----:B------:R-:W-:-:S05]  /*13f10*/  @!P3 LOP3.LUT R3, R3, R2, RZ, 0x3c, !PT ;  /* 0x000000020303b212 */ /* 0x000fca00078e3cff */
[----:B------:R1:W3:Y:S01]  /*13f20*/  @!P3 LDG.E.U16 R9, desc[UR12][R2.64] ;  /* 0x0000000c0209b981 */ /* 0x0002e2000c1e1500 */
[----:B0-----:R-:W-:Y:S02]  /*13f30*/  LOP3.LUT R25, R28, 0x24, RZ, 0xfc, !PT ;  /* 0x000000241c197812 */ /* 0x001fe400078efcff */
[----:B------:R-:W-:Y:S01]  /*13f40*/  PRMT R12, RZ, 0x7610, R12 ;  /* 0x00007610ff0c7816 */ /* 0x000fe2000000000c */
[----:B------:R-:W4:Y:S01]  /*13f50*/  LDL R28, [R1+0xadc] ;  /* 0x000adc00011c7983 */ /* 0x000f220000100800 */
[----:B------:R-:W-:-:S03]  /*13f60*/  ISETP.GE.AND P1, PT, R25, R5, PT ;  /* 0x000000051900720c */ /* 0x000fc60003f26270 */
[----:B------:R-:W2:Y:S01]  /*13f70*/  LDL R25, [R1+0xae0] ;  /* 0x000ae00001197983 */ /* 0x000ea20000100800 */
[----:B-1----:R-:W-:Y:S02]  /*13f80*/  @!P4 IMAD.MOV.U32 R2, RZ, RZ, R10 ;  /* 0x000000ffff02c224 */ /* 0x002fe400078e000a */
[----:B------:R-:W-:-:S05]  /*13f90*/  @!P4 IMAD.MOV.U32 R3, RZ, RZ, R29 ;  /* 0x000000ffff03c224 */ /* 0x000fca00078e001d */
[----:B------:R0:W4:Y:S01]  /*13fa0*/  @!P4 LDG.E.U16 R12, desc[UR12][R2.64] ;  /* 0x0000000c020cc981 */ /* 0x000122000c1e1500 */
[----:B------:R-:W1:Y:S03]  /*13fb0*/  S2R R11, SR_TID.X ;  /* 0x00000000000b7919 */ /* 0x000e660000002100 */
[----:B---3--:R3:W-:Y:S04]  /*13fc0*/  STL [R1+0x44], R9 ;  /* 0x0000440901007387 */ /* 0x0087e80000100800 */
[----:B---3--:R-:W3:Y:S04]  /*13fd0*/  LDL.LU R9, [R1+0x1c14] ;  /* 0x001c140001097983 */ /* 0x008ee80000300800 */
[----:B------:R-:W0:Y:S04]  /*13fe0*/  LDL R2, [R1+0xae4] ;  /* 0x000ae40001027983 */ /* 0x000e280000100800 */
[----:B------:R-:W0:Y:S01]  /*13ff0*/  LDL R3, [R1+0xae8] ;  /* 0x000ae80001037983 */ /* 0x000e220000100800 */
[----:B-1----:R-:W-:-:S04]  /*14000*/  SHF.R.U32.HI R29, RZ, 0x5, R11 ;  /* 0x00000005ff1d7819 */ /* 0x002fc8000001160b */
[----:B------:R-:W-:-:S04]  /*14010*/  SGXT.U32 R29, R29, 0x2 ;  /* 0x000000021d1d781a */ /* 0x000fc80000000000 */
[----:B------:R-:W-:Y:S02]  /*14020*/  LOP3.LUT R11, R29, 0x2c, RZ, 0xfc, !PT ;  /* 0x0000002c1d0b7812 */ /* 0x000fe400078efcff */
[----:B------:R-:W-:Y:S02]  /*14030*/  PRMT R26, RZ, 0x7610, R26 ;  /* 0x00007610ff1a7816 */ /* 0x000fe4000000001a */
[----:B------:R-:W-:Y:S02]  /*14040*/  ISETP.GE.AND P2, PT, R11, R5, PT ;  /* 0x000000050b00720c */ /* 0x000fe40003f46270 */
[----:B------:R-:W2:Y:S01]  /*14050*/  LDL.LU R11, [R1+0x1c10] ;  /* 0x001c1000010b7983 */ /* 0x000ea20000300800 */
[----:B0-----:R-:W-:-:S04]  /*14060*/  @!P1 LOP3.LUT R3, R3, R2, RZ, 0x3c, !PT ;  /* 0x0000000203039212 */ /* 0x001fc800078e3cff */
[----:B------:R-:W-:-:S04]  /*14070*/  @!P1 LOP3.LUT R2, R3, R2, RZ, 0x3c, !PT ;  /* 0x0000000203029212 */ /* 0x000fc800078e3cff */
[----:B------:R-:W-:-:S05]  /*14080*/  @!P1 LOP3.LUT R3, R3, R2, RZ, 0x3c, !PT ;  /* 0x0000000203039212 */ /* 0x000fca00078e3cff */
[----:B------:R0:W3:Y:S01]  /*14090*/  @!P1 LDG.E.U16 R26, desc[UR12][R2.64] ;  /* 0x0000000c021a9981 */ /* 0x0000e2000c1e1500 */
[C---:B------:R-:W-:Y:S02]  /*140a0*/  LOP3.LUT R10, R29.reuse, 0x30, RZ, 0xfc, !PT ;  /* 0x000000301d0a7812 */ /* 0x040fe400078efcff */
[----:B------:R-:W-:Y:S02]  /*140b0*/  LOP3.LUT R29, R29, 0x34, RZ, 0xfc, !PT ;  /* 0x000000341d1d7812 */ /* 0x000fe400078efcff */
[----:B--2---:R-:W-:Y:S02]  /*140c0*/  PRMT R11, RZ, 0x7610, R11 ;  /* 0x00007610ff0b7816 */ /* 0x004fe4000000000b */
[----:B------:R-:W-:Y:S02]  /*140d0*/  ISETP.GE.AND P3, PT, R10, R5, PT ;  /* 0x000000050a00720c */ /* 0x000fe40003f66270 */
[----:B------:R-:W2:Y:S01]  /*140e0*/  LDL.LU R10, [R1+0x1c0c] ;  /* 0x001c0c00010a7983 */ /* 0x000ea20000300800 */
[----:B0-----:R-:W-:-:S02]  /*140f0*/  @!P0 IMAD.MOV.U32 R2, RZ, RZ, R25 ;  /* 0x000000ffff028224 */ /* 0x001fc400078e0019 */
[----:B----4-:R-:W-:Y:S01]  /*14100*/  @!P0 IMAD.MOV.U32 R3, RZ, RZ, R28 ;  /* 0x000000ffff038224 */ /* 0x010fe200078e001c */
[----:B------:R-:W-:Y:S02]  /*14110*/  ISETP.GE.AND P4, PT, R29, R5, PT ;  /* 0x000000051d00720c */ /* 0x000fe40003f86270 */
[----:B------:R-:W4:Y:S04]  /*14120*/  LDL R29, [R1+0xac8] ;  /* 0x000ac800011d7983 */ /* 0x000f280000100800 */
[----:B------:R0:W4:Y:S04]  /*14130*/  @!P0 LDG.E.U16 R11, desc[UR12][R2.64] ;  /* 0x0000000c020b8981 */ /* 0x000128000c1e1500 */
[----:B---3--:R1:W-:Y:S04]  /*14140*/  STL [R1+0x40], R26 ;  /* 0x0000401a01007387 */ /* 0x0083e80000100800 */
[----:B------:R-:W0:Y:S04]  /*14150*/  LDL R2, [R1+0xad4] ;  /* 0x000ad40001027983 */ /* 0x000e280000100800 */
[----:B------:R-:W0:Y:S01]  /*14160*/  LDL R3, [R1+0xad8] ;  /* 0x000ad80001037983 */ /* 0x000e220000100800 */
[----:B-1----:R-:W1:Y:S01]  /*14170*/  S2R R26, SR_TID.X ;  /* 0x00000000001a7919 */ /* 0x002e620000002100 */
[----:B------:R-:W-:-:S02]  /*14180*/  PRMT R27, RZ, 0x7610, R27 ;  /* 0x00007610ff1b7816 */ /* 0x000fc4000000001b */
[----:B------:R-:W3:Y:S01]  /*14190*/  LDL R28, [R1+0xb1c] ;  /* 0x000b1c00011c7983 */ /* 0x000ee20000100800 */
[----:B-1----:R-:W-:-:S04]  /*141a0*/  SHF.R.U32.HI R26, RZ, 0x5, R26 ;  /* 0x00000005ff1a7819 */ /* 0x002fc8000001161a */
[----:B------:R-:W-:-:S04]  /*141b0*/  SGXT.U32 R26, R26, 0x2 ;  /* 0x000000021a1a781a */ /* 0x000fc80000000000 */
[C---:B------:R-:W-:Y:S02]  /*141c0*/  LOP3.LUT R25, R26.reuse, 0x38, RZ, 0xfc, !PT ;  /* 0x000000381a197812 */ /* 0x040fe400078efcff */
[----:B------:R-:W-:Y:S02]  /*141d0*/  LOP3.LUT R26, R26, 0x3c, RZ, 0xfc, !PT ;  /* 0x0000003c1a1a7812 */ /* 0x000fe400078efcff */
[-C--:B------:R-:W-:Y:S02]  /*141e0*/  ISETP.GE.AND P1, PT, R25, R5.reuse, PT ;  /* 0x000000051900720c */ /* 0x080fe40003f26270 */
[----:B------:R-:W3:Y:S01]  /*141f0*/  LDL R25, [R1+0xb18] ;  /* 0x000b180001197983 */ /* 0x000ee20000100800 */
[----:B------:R-:W-:-:S03]  /*14200*/  ISETP.GE.AND P0, PT, R26, R5, PT ;  /* 0x000000051a00720c */ /* 0x000fc60003f06270 */
[----:B------:R-:W3:Y:S01]  /*14210*/  LDL.LU R26, [R1+0x1c08] ;  /* 0x001c0800011a7983 */ /* 0x000ee20000300800 */
[----:B0-----:R-:W-:-:S04]  /*14220*/  @!P2 LOP3.LUT R3, R3, R2, RZ, 0x3c, !PT ;  /* 0x000000020303a212 */ /* 0x001fc800078e3cff */
[----:B------:R-:W-:-:S04]  /*14230*/  @!P2 LOP3.LUT R2, R3, R2, RZ, 0x3c, !PT ;  /* 0x000000020302a212 */ /* 0x000fc800078e3cff */
[----:B------:R-:W-:-:S05]  /*14240*/  @!P2 LOP3.LUT R3, R3, R2, RZ, 0x3c, !PT ;  /* 0x000000020303a212 */ /* 0x000fca00078e3cff */
[----:B------:R-:W4:Y:S04]  /*14250*/  @!P2 LDG.E.U16 R27, desc[UR12][R2.64] ;  /* 0x0000000c021ba981 */ /* 0x000f28000c1e1500 */
[----:B------:R-:W3:Y:S04]  /*14260*/  LDL R2, [R1+0xacc] ;  /* 0x000acc0001027983 */ /* 0x000ee80000100800 */
[----:B------:R-:W3:Y:S01]  /*14270*/  LDL R3, [R1+0xad0] ;  /* 0x000ad00001037983 */ /* 0x000ee20000100800 */
[----:B--2---:R-:W-:-:S03]  /*14280*/  PRMT R10, RZ, 0x7610, R10 ;  /* 0x00007610ff0a7816 */ /* 0x004fc6000000000a */
[----:B----4-:R0:W-:Y:S01]  /*14290*/  STL [R1+0x3c], R27 ;  /* 0x00003c1b01007387 */ /* 0x0101e20000100800 */
[----:B---3--:R-:W-:-:S04]  /*142a0*/  @!P3 LOP3.LUT R3, R3, R2, RZ, 0x3c, !PT ;  /* 0x000000020303b212 */ /* 0x008fc800078e3cff */
[----:B------:R-:W-:-:S04]  /*142b0*/  @!P3 LOP3.LUT R2, R3, R2, RZ, 0x3c, !PT ;  /* 0x000000020302b212 */ /* 0x000fc800078e3cff */
[----:B------:R-:W-:-:S05]  /*142c0*/  @!P3 LOP3.LUT R3, R3, R2, RZ, 0x3c, !PT ;  /* 0x000000020303b212 */ /* 0x000fca00078e3cff */
[----:B------:R1:W2:Y:S04]  /*142d0*/  @!P3 LDG.E.U16 R10, desc[UR12][R2.64] ;  /* 0x0000000c020ab981 */ /* 0x0002a8000c1e1500 */
[----:B------:R-:W3:Y:S01]  /*142e0*/  LDL R3, [R1+0xac4] ;  /* 0x000ac40001037983 */ /* 0x000ee20000100800 */
[----:B------:R-:W-:Y:S01]  /*142f0*/  PRMT R9, RZ, 0x7610, R9 ;  /* 0x00007610ff097816 */ /* 0x000fe20000000009 */
[----:B-1----:R-:W-:-:S05]  /*14300*/  @!P4 IMAD.MOV.U32 R2, RZ, RZ, R29 ;  /* 0x000000ffff02c224 */ /* 0x002fca00078e001d */
[----:B---3--:R-:W3:Y:S01]  /*14310*/  @!P4 LDG.E.U16 R9, desc[UR12][R2.64] ;  /* 0x0000000c0209c981 */ /* 0x008ee2000c1e1500 */
[----:B0-----:R-:W0:Y:S03]  /*14320*/  S2R R27, SR_TID.X ;  /* 0x00000000001b7919 */ /* 0x001e260000002100 */
[----:B---3--:R1:W-:Y:S04]  /*14330*/  STL [R1+0x290], R9 ;  /* 0x0002900901007387 */ /* 0x0083e80000100800 */
[----:B-1----:R-:W3:Y:S04]  /*14340*/  LDL.LU R9, [R1+0x1c04] ;  /* 0x001c040001097983 */ /* 0x002ee80000300800 */
[----:B------:R-:W4:Y:S01]  /*14350*/  LDL R3, [R1+0xac0] ;  /* 0x000ac00001037983 */ /* 0x000f220000100800 */
[----:B0-----:R-:W-:-:S02]  /*14360*/  SHF.R.U32.HI R2, RZ, 0x5, R27 ;  /* 0x00000005ff027819 */ /* 0x001fc4000001161b */
[----:B------:R-:W-:Y:S02]  /*14370*/  SHF.R.U32.HI R29, RZ, 0x5, R27 ;  /* 0x00000005ff1d7819 */ /* 0x000fe4000001161b */
[----:B------:R-:W-:Y:S02]  /*14380*/  SGXT.U32 R2, R2, 0x2 ;  /* 0x000000020202781a */ /* 0x000fe40000000000 */
[----:B------:R-:W-:Y:S02]  /*14390*/  SGXT.U32 R29, R29, 0x2 ;  /* 0x000000021d1d781a */ /* 0x000fe40000000000 */
[C---:B------:R-:W-:Y:S02]  /*143a0*/  LOP3.LUT R27, R2.reuse, 0x44, RZ, 0xfc, !PT ;  /* 0x00000044021b7812 */ /* 0x040fe400078efcff */
[----:B------:R-:W-:Y:S02]  /*143b0*/  LOP3.LUT R2, R2, 0x48, RZ, 0xfc, !PT ;  /* 0x0000004802027812 */ /* 0x000fe400078efcff */
[----:B------:R-:W-:-:S02]  /*143c0*/  LOP3.LUT R29, R29, 0x40, RZ, 0xfc, !PT ;  /* 0x000000401d1d7812 */ /* 0x000fc400078efcff */
[-C--:B------:R-:W-:Y:S01]  /*143d0*/  ISETP.GE.AND P4, PT, R2, R5.reuse, PT ;  /* 0x000000050200720c */ /* 0x080fe20003f86270 */
[----:B------:R-:W-:Y:S01]  /*143e0*/  @!P1 IMAD.MOV.U32 R2, RZ, RZ, R28 ;  /* 0x000000ffff029224 */ /* 0x000fe200078e001c */
[----:B------:R-:W-:Y:S02]  /*143f0*/  ISETP.GE.AND P2, PT, R29, R5, PT ;  /* 0x000000051d00720c */ /* 0x000fe40003f46270 */
[----:B------:R-:W2:Y:S01]  /*14400*/  LDL.LU R29, [R1+0x1c00] ;  /* 0x001c0000011d7983 */ /* 0x000ea20000300800 */
[----:B---3--:R-:W-:-:S06]  /*14410*/  PRMT R9, RZ, 0x7610, R9 ;  /* 0x00007610ff097816 */ /* 0x008fcc0000000009 */
[----:B----4-:R0:W3:Y:S04]  /*14420*/  @!P1 LDG.E.U16 R9, desc[UR12][R2.64] ;  /* 0x0000000c02099981 */ /* 0x0100e8000c1e1500 */
[----:B------:R-:W4:Y:S01]  /*14430*/  LDL R3, [R1+0xabc] ;  /* 0x000abc0001037983 */ /* 0x000f220000100800 */
[----:B------:R-:W-:Y:S01]  /*14440*/  PRMT R24, RZ, 0x7610, R24 ;  /* 0x00007610ff187816 */ /* 0x000fe20000000018 */
[----:B0-----:R-:W-:Y:S01]  /*14450*/  @!P0 IMAD.MOV.U32 R2, RZ, RZ, R25 ;  /* 0x000000ffff028224 */ /* 0x001fe200078e0019 */
[----:B------:R-:W0:Y:S04]  /*14460*/  S2R R28, SR_TID.X ;  /* 0x00000000001c7919 */ /* 0x000e280000002100 */
[----:B----4-:R-:W4:Y:S04]  /*14470*/  @!P0 LDG.E.U16 R24, desc[UR12][R2.64] ;  /* 0x0000000c02188981 */ /* 0x010f28000c1e1500 */
[----:B------:R-:W2:Y:S04]  /*14480*/  LDL R2, [R1+0xb0c] ;  /* 0x000b0c0001027983 */ /* 0x000ea80000100800 */
[----:B------:R-:W2:Y:S01]  /*14490*/  LDL R3, [R1+0xb14] ;  /* 0x000b140001037983 */ /* 0x000ea20000100800 */
[----:B0-----:R-:W-:-:S02]  /*144a0*/  SHF.R.U32.HI R25, RZ, 0x5, R28 ;  /* 0x00000005ff197819 */ /* 0x001fc4000001161c */
[----:B------:R-:W-:Y:S01]  /*144b0*/  ISETP.GE.AND P3, PT, R27, R5, PT ;  /* 0x000000051b00720c */ /* 0x000fe20003f66270 */
[----:B------:R-:W3:Y:S01]  /*144c0*/  LDL R28, [R1+0xb2c] ;  /* 0x000b2c00011c7983 */ /* 0x000ee20000100800 */
[----:B------:R-:W-:-:S03]  /*144d0*/  SGXT.U32 R25, R25, 0x2 ;  /* 0x000000021919781a */ /* 0x000fc60000000000 */
[----:B------:R-:W3:Y:S01]  /*144e0*/  LDL R27, [R1+0xb30] ;  /* 0x000b3000011b7983 */ /* 0x000ee20000100800 */
[----:B------:R-:W-:-:S03]  /*144f0*/  PRMT R4, RZ, 0x7610, R4 ;  /* 0x00007610ff047816 */ /* 0x000fc60000000004 */
[----:B----4-:R0:W-:Y:S01]  /*14500*/  STL [R1+0x38], R24 ;  /* 0x0000381801007387 */ /* 0x0101e20000100800 */
[-C--:B--2---:R-:W-:Y:S02]  /*14510*/  @!P2 LOP3.LUT R3, R3, R2.reuse, RZ, 0x3c, !PT ;  /* 0x000000020303a212 */ /* 0x084fe400078e3cff */
[----:B0-----:R-:W-:Y:S02]  /*14520*/  LOP3.LUT R24, R25, 0x4c, RZ, 0xfc, !PT ;  /* 0x0000004c19187812 */ /* 0x001fe400078efcff */
[----:B------:R-:W-:Y:S02]  /*14530*/  @!P2 LOP3.LUT R2, R3, R2, RZ, 0x3c, !PT ;  /* 0x000000020302a212 */ /* 0x000fe400078e3cff */
[----:B------:R-:W-:Y:S02]  /*14540*/  LOP3.LUT R25, R25, 0x50, RZ, 0xfc, !PT ;  /* 0x0000005019197812 */ /* 0x000fe400078efcff */
[----:B------:R-:W-:Y:S02]  /*14550*/  @!P2 LOP3.LUT R3, R3, R2, RZ, 0x3c, !PT ;  /* 0x000000020303a212 */ /* 0x000fe400078e3cff */
[----:B------:R-:W-:-:S02]  /*14560*/  ISETP.GE.AND P1, PT, R24, R5, PT ;  /* 0x000000051800720c */ /* 0x000fc40003f26270 */
[----:B------:R-:W2:Y:S01]  /*14570*/  LDL.LU R24, [R1+0x1bfc] ;  /* 0x001bfc0001187983 */ /* 0x000ea20000300800 */
[----:B------:R-:W-:-:S03]  /*14580*/  ISETP.GE.AND P0, PT, R25, R5, PT ;  /* 0x000000051900720c */ /* 0x000fc60003f06270 */
[----:B------:R-:W4:Y:S04]  /*14590*/  LDL.LU R25, [R1+0x1bf8] ;  /* 0x001bf80001197983 */ /* 0x000f280000300800 */
[----:B------:R0:W3:Y:S04]  /*145a0*/  @!P2 LDG.E.U16 R4, desc[UR12][R2.64] ;  /* 0x0000000c0204a981 */ /* 0x0000e8000c1e1500 */
[----:B------:R-:W0:Y:S04]  /*145b0*/  LDL R2, [R1+0xb10] ;  /* 0x000b100001027983 */ /* 0x000e280000100800 */
[----:B------:R-:W0:Y:S01]  /*145c0*/  LDL R3, [R1+0xb34] ;  /* 0x000b340001037983 */ /* 0x000e220000100800 */
[----:B------:R-:W-:-:S02]  /*145d0*/  PRMT R26, RZ, 0x7610, R26 ;  /* 0x00007610ff1a7816 */ /* 0x000fc4000000001a */
[----:B0-----:R-:W-:-:S04]  /*145e0*/  @!P3 LOP3.LUT R3, R3, R2, RZ, 0x3c, !PT ;  /* 0x000000020303b212 */ /* 0x001fc800078e3cff */
[----:B------:R-:W-:-:S04]  /*145f0*/  @!P3 LOP3.LUT R2, R3, R2, RZ, 0x3c, !PT ;  /* 0x000000020302b212 */ /* 0x000fc800078e3cff */
[----:B------:R-:W-:-:S05]  /*14600*/  @!P3 LOP3.LUT R3, R3, R2, RZ, 0x3c, !PT ;  /* 0x000000020303b212 */ /* 0x000fca00078e3cff */
[----:B------:R-:W2:Y:S04]  /*14610*/  @!P3 LDG.E.U16 R26, desc[UR12][R2.64] ;  /* 0x0000000c021ab981 */ /* 0x000ea8000c1e1500 */
[----:B---3--:R-:W-:Y:S04]  /*14620*/  STL [R1+0x18], R4 ;  /* 0x0000180401007387 */ /* 0x008fe80000100800 */
[----:B--2---:R0:W-:Y:S04]  /*14630*/  STL [R1+0x34], R26 ;  /* 0x0000341a01007387 */ /* 0x0041e80000100800 */
[----:B0-----:R-:W2:Y:S04]  /*14640*/  LDL.LU R26, [R1+0x1bf4] ;  /* 0x001bf400011a7983 */ /* 0x001ea80000300800 */
[----:B------:R-:W3:Y:S01]  /*14650*/  LDL R3, [R1+0xb20] ;  /* 0x000b200001037983 */ /* 0x000ee20000100800 */
[----:B------:R-:W-:Y:S01]  /*14660*/  PRMT R29, RZ, 0x7610, R29 ;  /* 0x00007610ff1d7816 */ /* 0x000fe2000000001d */
[----:B------:R-:W-:-:S05]  /*14670*/  @!P4 IMAD.MOV.U32 R2, RZ, RZ, R27 ;  /* 0x000000ffff02c224 */ /* 0x000fca00078e001b */
[----:B---3--:R-:W3:Y:S01]  /*14680*/  @!P4 LDG.E.U16 R29, desc[UR12][R2.64] ;  /* 0x0000000c021dc981 */ /* 0x008ee2000c1e1500 */
[----:B------:R-:W0:Y:S03]  /*14690*/  S2R R4, SR_TID.X ;  /* 0x0000000000047919 */ /* 0x000e260000002100 */
[----:B---3--:R1:W-:Y:S04]  /*146a0*/  STL [R1+0x1c], R29 ;  /* 0x00001c1d01007387 */ /* 0x0083e80000100800 */
[----:B-1----:R-:W3:Y:S04]  /*146b0*/  LDL.LU R29, [R1+0x1bf0] ;  /* 0x001bf000011d7983 */ /* 0x002ee80000300800 */
[----:B------:R-:W4:Y:S01]  /*146c0*/  LDL R3, [R1+0xb24] ;  /* 0x000b240001037983 */ /* 0x000f220000100800 */
[----:B0-----:R-:W-:-:S04]  /*146d0*/  SHF.R.U32.HI R2, RZ, 0x5, R4 ;  /* 0x00000005ff027819 */ /* 0x001fc80000011604 */
[----:B------:R-:W-:Y:S02]  /*146e0*/  SGXT.U32 R2, R2, 0x2 ;  /* 0x000000020202781a */ /* 0x000fe40000000000 */
[----:B------:R-:W-:Y:S02]  /*146f0*/  SHF.R.U32.HI R27, RZ, 0x5, R4 ;  /* 0x00000005ff1b7819 */ /* 0x000fe40000011604 */
[C---:B------:R-:W-:Y:S02]  /*14700*/  LOP3.LUT R4, R2.reuse, 0x58, RZ, 0xfc, !PT ;  /* 0x0000005802047812 */ /* 0x040fe400078efcff */
[----:B------:R-:W-:-:S04]  /*14710*/  LOP3.LUT R2, R2, 0x5c, RZ, 0xfc, !PT ;  /* 0x0000005c02027812 */ /* 0x000fc800078efcff */
[----:B------:R-:W-:Y:S01]  /*14720*/  ISETP.GE.AND P4, PT, R2, R5, PT ;  /* 0x000000050200720c */ /* 0x000fe20003f86270 */
[----:B------:R-:W-:Y:S01]  /*14730*/  @!P1 IMAD.MOV.U32 R2, RZ, RZ, R28 ;  /* 0x000000ffff029224 */ /* 0x000fe200078e001c */
[----:B---3--:R-:W-:-:S06]  /*14740*/  PRMT R29, RZ, 0x7610, R29 ;  /* 0x00007610ff1d7816 */ /* 0x008fcc000000001d */
[----:B----4-:R-:W3:Y:S01]  /*14750*/  @!P1 LDG.E.U16 R29, desc[UR12][R2.64] ;  /* 0x0000000c021d9981 */ /* 0x010ee2000c1e1500 */
[----:B------:R-:W-:-:S04]  /*14760*/  SGXT.U32 R27, R27, 0x2 ;  /* 0x000000021b1b781a */ /* 0x000fc80000000000 */
[----:B------:R-:W-:Y:S02]  /*14770*/  LOP3.LUT R27, R27, 0x54, RZ, 0xfc, !PT ;  /* 0x000000541b1b7812 */ /* 0x000fe400078efcff */
[-C--:B------:R-:W-:Y:S02]  /*14780*/  ISETP.GE.AND P3, PT, R4, R5.reuse, PT ;  /* 0x000000050400720c */ /* 0x080fe40003f66270 */
[----:B------:R-:W-:Y:S02]  /*14790*/  ISETP.GE.AND P2, PT, R27, R5, PT ;  /* 0x000000051b00720c */ /* 0x000fe40003f46270 */
[----:B------:R-:W4:Y:S04]  /*147a0*/  LDL.LU R27, [R1+0x1bec] ;  /* 0x001bec00011b7983 */ /* 0x000f280000300800 */
[----:B------:R-:W4:Y:S04]  /*147b0*/  LDL R4, [R1+0xb64] ;  /* 0x000b640001047983 */ /* 0x000f280000100800 */
[----:B---3--:R0:W-:Y:S04]  /*147c0*/  STL [R1+0x30], R29 ;  /* 0x0000301d01007387 */ /* 0x0081e80000100800 */
[----:B0-----:R-:W3:Y:S04]  /*147d0*/  LDL.LU R29, [R1+0x1be8] ;  /* 0x001be800011d7983 */ /* 0x001ee80000300800 */
[----:B------:R-:W2:Y:S04]  /*147e0*/  LDL R2, [R1+0xb28] ;  /* 0x000b280001027983 */ /* 0x000ea80000100800 */
[----:B------:R-:W2:Y:S01]  /*147f0*/  LDL R3, [R1+0xb4c] ;  /* 0x000b4c0001037983 */ /* 0x000ea20000100800 */
[----:B------:R-:W-:-:S02]  /*14800*/  PRMT R25, RZ, 0x7610, R25 ;  /* 0x00007610ff197816 */ /* 0x000fc40000000019 */
[----:B--2---:R-:W-:-:S04]  /*14810*/  @!P0 LOP3.LUT R3, R3, R2, RZ, 0x3c, !PT ;  /* 0x0000000203038212 */ /* 0x004fc800078e3cff */
[----:B------:R-:W-:-:S04]  /*14820*/  @!P0 LOP3.LUT R2, R3, R2, RZ, 0x3c, !PT ;  /* 0x0000000203028212 */ /* 0x000fc800078e3cff */
[----:B------:R-:W-:-:S05]  /*14830*/  @!P0 LOP3.LUT R3, R3, R2, RZ, 0x3c, !PT ;  /* 0x0000000203038212 */ /* 0x000fca00078e3cff */
[----:B------:R-:W2:Y:S01]  /*14840*/  @!P0 LDG.E.U16 R25, desc[UR12][R2.64] ;  /* 0x0000000c02198981 */ /* 0x000ea2000c1e1500 */
[----:B------:R-:W0:Y:S03]  /*14850*/  S2R R28, SR_TID.X ;  /* 0x00000000001c7919 */ /* 0x000e260000002100 */
[----:B--2---:R0:W-:Y:S04]  /*14860*/  STL [R1+0x14], R25 ;  /* 0x0000141901007387 */ /* 0x0041e80000100800 */
[----:B------:R-:W2:Y:S04]  /*14870*/  LDL R2, [R1+0xb38] ;  /* 0x000b380001027983 */ /* 0x000ea80000100800 */
[----:B------:R-:W2:Y:S01]  /*14880*/  LDL R3, [R1+0xb48] ;  /* 0x000b480001037983 */ /* 0x000ea20000100800 */
[----:B0-----:R-:W-:-:S04]  /*14890*/  SHF.R.U32.HI R25, RZ, 0x5, R28 ;  /* 0x00000005ff197819 */ /* 0x001fc8000001161c */
[----:B------:R-:W-:Y:S02]  /*148a0*/  SGXT.U32 R25, R25, 0x2 ;  /* 0x000000021919781a */ /* 0x000fe40000000000 */
[----:B---3--:R-:W-:Y:S02]  /*148b0*/  PRMT R29, RZ, 0x7610, R29 ;  /* 0x00007610ff1d7816 */ /* 0x008fe4000000001d */
[C---:B------:R-:W-:Y:S02]  /*148c0*/  LOP3.LUT R28, R25.reuse, 0x60, RZ, 0xfc, !PT ;  /* 0x00000060191c7812 */ /* 0x040fe400078efcff */
[----:B------:R-:W-:Y:S02]  /*148d0*/  LOP3.LUT R25, R25, 0x64, RZ, 0xfc, !PT ;  /* 0x0000006419197812 */ /* 0x000fe400078efcff */
[-C--:B------:R-:W-:Y:S02]  /*148e0*/  ISETP.GE.AND P1, PT, R28, R5.reuse, PT ;  /* 0x000000051c00720c */ /* 0x080fe40003f26270 */
[----:B------:R-:W3:Y:S01]  /*148f0*/  LDL R28, [R1+0xb5c] ;  /* 0x000b5c00011c7983 */ /* 0x000ee20000100800 */
[----:B------:R-:W-:-:S03]  /*14900*/  ISETP.GE.AND P0, PT, R25, R5, PT ;  /* 0x000000051900720c */ /* 0x000fc60003f06270 */
[----:B------:R-:W3:Y:S01]  /*14910*/  LDL.LU R25, [R1+0x1be4] ;  /* 0x001be40001197983 */ /* 0x000ee20000300800 */
[----:B--2---:R-:W-:-:S04]  /*14920*/  @!P2 LOP3.LUT R3, R3, R2, RZ, 0x3c, !PT ;  /* 0x000000020303a212 */ /* 0x004fc800078e3cff */
[----:B------:R-:W-:-:S04]  /*14930*/  @!P2 LOP3.LUT R2, R3, R2, RZ, 0x3c, !PT ;  /* 0x000000020302a212 */ /* 0x000fc800078e3cff */
[----:B------:R-:W-:-:S05]  /*14940*/  @!P2 LOP3.LUT R3, R3, R2, RZ, 0x3c, !PT ;  /* 0x000000020303a212 */ /* 0x000fca00078e3cff */
[----:B------:R0:W2:Y:S04]  /*14950*/  @!P2 LDG.E.U16 R29, desc[UR12][R2.64] ;  /* 0x0000000c021da981 */ /* 0x0000a8000c1e1500 */
[----:B------:R-:W0:Y:S04]  /*14960*/  LDL R2, [R1+0xb3c] ;  /* 0x000b3c0001027983 */ /* 0x000e280000100800 */
[----:B------:R-:W0:Y:S01]  /*14970*/  LDL R3, [R1+0xb44] ;  /* 0x000b440001037983 */ /* 0x000e220000100800 */
[----:B------:R-:W-:Y:S02]  /*14980*/  PRMT R26, RZ, 0x7610, R26 ;  /* 0x00007610ff1a7816 */ /* 0x000fe4000000001a */
[----:B0-----:R-:W-:-:S04]  /*14990*/  @!P3 LOP3.LUT R3, R3, R2, RZ, 0x3c, !PT ;  /* 0x000000020303b212 */ /* 0x001fc800078e3cff */
[----:B------:R-:W-:-:S04]  /*149a0*/  @!P3 LOP3.LUT R2, R3, R2, RZ, 0x3c, !PT ;  /* 0x000000020302b212 */ /* 0x000fc800078e3cff */
[----:B------:R-:W-:-:S05]  /*149b0*/  @!P3 LOP3.LUT R3, R3, R2, RZ, 0x3c, !PT ;  /* 0x000000020303b212 */ /* 0x000fca00078e3cff */
[----:B------:R-:W4:Y:S04]  /*149c0*/  @!P3 LDG.E.U16 R26, desc[UR12][R2.64] ;  /* 0x0000000c021ab981 */ /* 0x000f28000c1e1500 */
[----:B--2---:R-:W-:Y:S04]  /*149d0*/  STL [R1+0x2c], R29 ;  /* 0x00002c1d01007387 */ /* 0x004fe80000100800 */
[----:B----4-:R0:W-:Y:S04]  /*149e0*/  STL [R1+0x10], R26 ;  /* 0x0000101a01007387 */ /* 0x0101e80000100800 */
[----:B0-----:R-:W2:Y:S04]  /*149f0*/  LDL.LU R26, [R1+0x1be0] ;  /* 0x001be000011a7983 */ /* 0x001ea80000300800 */
[----:B------:R-:W4:Y:S01]  /*14a00*/  LDL R3, [R1+0xb40] ;  /* 0x000b400001037983 */ /* 0x000f220000100800 */
[----:B------:R-:W-:Y:S01]  /*14a10*/  PRMT R27, RZ, 0x7610, R27 ;  /* 0x00007610ff1b7816 */ /* 0x000fe2000000001b */
[----:B------:R-:W-:Y:S01]  /*14a20*/  @!P4 IMAD.MOV.U32 R2, RZ, RZ, R4 ;  /* 0x000000ffff02c224 */ /* 0x000fe200078e0004 */
[----:B------:R-:W0:Y:S04]  /*14a30*/  S2R R29, SR_TID.X ;  /* 0x00000000001d7919 */ /* 0x000e280000002100 */
[----:B----4-:R-:W4:Y:S04]  /*14a40*/  @!P4 LDG.E.U16 R27, desc[UR12][R2.64] ;  /* 0x0000000c021bc981 */ /* 0x010f28000c1e1500 */
[----:B------:R-:W3:Y:S04]  /*14a50*/  LDL R2, [R1+0xb50] ;  /* 0x000b500001027983 */ /* 0x000ee80000100800 */
[----:B------:R-:W3:Y:S01]  /*14a60*/  LDL R3, [R1+0xb60] ;  /* 0x000b600001037983 */ /* 0x000ee20000100800 */
[----:B0-----:R-:W-:-:S04]  /*14a70*/  SHF.R.U32.HI R4, RZ, 0x5, R29 ;  /* 0x00000005ff047819 */ /* 0x001fc8000001161d */
[----:B------:R-:W-:Y:S02]  /*14a80*/  SGXT.U32 R4, R4, 0x2 ;  /* 0x000000020404781a */ /* 0x000fe40000000000 */
[----:B--2---:R-:W-:Y:S02]  /*14a90*/  PRMT R26, RZ, 0x7610, R26 ;  /* 0x00007610ff1a7816 */ /* 0x004fe4000000001a */
[----:B------:R-:W-:-:S04]  /*14aa0*/  LOP3.LUT R29, R4, 0x6c, RZ, 0xfc, !PT ;  /* 0x0000006c041d7812 */ /* 0x000fc800078efcff */
[----:B------:R-:W-:Y:S01]  /*14ab0*/  ISETP.GE.AND P3, PT, R29, R5, PT ;  /* 0x000000051d00720c */ /* 0x000fe20003f66270 */
[----:B----4-:R0:W-:Y:S01]  /*14ac0*/  STL [R1+0x28c], R27 ;  /* 0x00028c1b01007387 */ /* 0x0101e20000100800 */
[-C--:B---3--:R-:W-:Y:S02]  /*14ad0*/  @!P1 LOP3.LUT R3, R3, R2.reuse, RZ, 0x3c, !PT ;  /* 0x0000000203039212 */ /* 0x088fe400078e3cff */
[----:B0-----:R-:W-:Y:S02]  /*14ae0*/  LOP3.LUT R27, R4, 0x68, RZ, 0xfc, !PT ;  /* 0x00000068041b7812 */ /* 0x001fe400078efcff */
[----:B------:R-:W-:-:S04]  /*14af0*/  @!P1 LOP3.LUT R2, R3, R2, RZ, 0x3c, !PT ;  /* 0x0000000203029212 */ /* 0x000fc800078e3cff */
[----:B------:R-:W-:Y:S02]  /*14b00*/  @!P1 LOP3.LUT R3, R3, R2, RZ, 0x3c, !PT ;  /* 0x0000000203039212 */ /* 0x000fe400078e3cff */
[----:B------:R-:W-:Y:S02]  /*14b10*/  ISETP.GE.AND P2, PT, R27, R5, PT ;  /* 0x000000051b00720c */ /* 0x000fe40003f46270 */
[----:B------:R-:W2:Y:S04]  /*14b20*/  LDL.LU R27, [R1+0x1bdc] ;  /* 0x001bdc00011b7983 */ /* 0x000ea80000300800 */
[----:B------:R-:W3:Y:S04]  /*14b30*/  LDL.LU R29, [R1+0x1bd8] ;  /* 0x001bd800011d7983 */ /* 0x000ee80000300800 */
[----:B------:R0:W4:Y:S04]  /*14b40*/  @!P1 LDG.E.U16 R26, desc[UR12][R2.64] ;  /* 0x0000000c021a9981 */ /* 0x000128000c1e1500 */
[----:B------:R-:W2:Y:S01]  /*14b50*/  LDL R3, [R1+0xb54] ;  /* 0x000b540001037983 */ /* 0x000ea20000100800 */
[----:B------:R-:W-:Y:S01]  /*14b60*/  PRMT R24, RZ, 0x7610, R24 ;  /* 0x00007610ff187816 */ /* 0x000fe20000000018 */
[----:B0-----:R-:W-:Y:S01]  /*14b70*/  @!P0 IMAD.MOV.U32 R2, RZ, RZ, R28 ;  /* 0x000000ffff028224 */ /* 0x001fe200078e001c */
[----:B------:R-:W-:-:S04]  /*14b80*/  LOP3.LUT R4, R4, 0x70, RZ, 0xfc, !PT ;  /* 0x0000007004047812 */ /* 0x000fc800078efcff */
[----:B--2---:R-:W2:Y:S01]  /*14b90*/  @!P0 LDG.E.U16 R24, desc[UR12][R2.64] ;  /* 0x0000000c02188981 */ /* 0x004ea2000c1e1500 */
[----:B------:R-:W-:-:S03]  /*14ba0*/  ISETP.GE.AND P4, PT, R4, R5, PT ;  /* 0x000000050400720c */ /* 0x000fc60003f86270 */
[----:B------:R-:W3:Y:S04]  /*14bb0*/  LDL R4, [R1+0xb74] ;  /* 0x000b740001047983 */ /* 0x000ee80000100800 */
[----:B----4-:R0:W-:Y:S04]  /*14bc0*/  STL [R1+0x8], R26 ;  /* 0x0000081a01007387 */ /* 0x0101e80000100800 */
[----:B------:R-:W4:Y:S01]  /*14bd0*/  LDL R2, [R1+0xb58] ;  /* 0x000b580001027983 */ /* 0x000f220000100800 */
[----:B0-----:R-:W0:Y:S03]  /*14be0*/  S2R R26, SR_TID.X ;  /* 0x00000000001a7919 */ /* 0x001e260000002100 */
[----:B--2---:R0:W-:Y:S04]  /*14bf0*/  STL [R1+0x28], R24 ;  /* 0x0000281801007387 */ /* 0x0041e80000100800 */
[----:B------:R-:W4:Y:S01]  /*14c00*/  LDL R3, [R1+0xb7c] ;  /* 0x000b7c0001037983 */ /* 0x000f220000100800 */
[----:B------:R-:W-:-:S03]  /*14c10*/  PRMT R27, RZ, 0x7610, R27 ;  /* 0x00007610ff1b7816 */ /* 0x000fc6000000001b */
[----:B------:R-:W2:Y:S01]  /*14c20*/  LDL R28, [R1+0xb94] ;  /* 0x000b9400011c7983 */ /* 0x000ea20000100800 */
[----:B0-----:R-:W-:-:S04]  /*14c30*/  SHF.R.U32.HI R24, RZ, 0x5, R26 ;  /* 0x00000005ff187819 */ /* 0x001fc8000001161a */
[----:B------:R-:W-:-:S04]  /*14c40*/  SGXT.U32 R24, R24, 0x2 ;  /* 0x000000021818781a */ /* 0x000fc80000000000 */
[----:B------:R-:W-:-:S04]  /*14c50*/  LOP3.LUT R26, R24, 0x74, RZ, 0xfc, !PT ;  /* 0x00000074181a7812 */ /* 0x000fc800078efcff */
[----:B------:R-:W-:Y:S02]  /*14c60*/  ISETP.GE.AND P1, PT, R26, R5, PT ;  /* 0x000000051a00720c */ /* 0x000fe40003f26270 */
[----:B------:R-:W2:Y:S01]  /*14c70*/  LDL.LU R26, [R1+0x1bd4] ;  /* 0x001bd400011a7983 */ /* 0x000ea20000300800 */
[----:B----4-:R-:W-:-:S04]  /*14c80*/  @!P2 LOP3.LUT R3, R3, R2, RZ, 0x3c, !PT ;  /* 0x000000020303a212 */ /* 0x010fc800078e3cff */
[----:B------:R-:W-:-:S04]  /*14c90*/  @!P2 LOP3.LUT R2, R3, R2, RZ, 0x3c, !PT ;  /* 0x000000020302a212 */ /* 0x000fc800078e3cff */
[----:B------:R-:W-:-:S05]  /*14ca0*/  @!P2 LOP3.LUT R3, R3, R2, RZ, 0x3c, !PT ;  /* 0x000000020303a212 */ /* 0x000fca00078e3cff */
[----:B------:R0:W4:Y:S04]  /*14cb0*/  @!P2 LDG.E.U16 R27, desc[UR12][R2.64] ;  /* 0x0000000c021ba981 */ /* 0x000128000c1e1500 */
[----:B------:R-:W0:Y:S04]  /*14cc0*/  LDL R2, [R1+0xb68] ;  /* 0x000b680001027983 */ /* 0x000e280000100800 */
[----:B------:R-:W0:Y:S01]  /*14cd0*/  LDL R3, [R1+0xb78] ;  /* 0x000b780001037983 */ /* 0x000e220000100800 */
[----:B---3--:R-:W-:Y:S02]  /*14ce0*/  PRMT R29, RZ, 0x7610, R29 ;  /* 0x00007610ff1d7816 */ /* 0x008fe4000000001d */
[----:B0-----:R-:W-:-:S04]  /*14cf0*/  @!P3 LOP3.LUT R3, R3, R2, RZ, 0x3c, !PT ;  /* 0x000000020303b212 */ /* 0x001fc800078e3cff */
[----:B------:R-:W-:-:S04]  /*14d00*/  @!P3 LOP3.LUT R2, R3, R2, RZ, 0x3c, !PT ;  /* 0x000000020302b212 */ /* 0x000fc800078e3cff */
[----:B------:R-:W-:-:S05]  /*14d10*/  @!P3 LOP3.LUT R3, R3, R2, RZ, 0x3c, !PT ;  /* 0x000000020303b212 */ /* 0x000fca00078e3cff */
[----:B------:R-:W3:Y:S01]  /*14d20*/  @!P3 LDG.E.U16 R29, desc[UR12][R2.64] ;  /* 0x0000000c021db981 */ /* 0x000ee2000c1e1500 */
[----:B------:R-:W-:-:S04]  /*14d30*/  LOP3.LUT R24, R24, 0x78, RZ, 0xfc, !PT ;  /* 0x0000007818187812 */ /* 0x000fc800078efcff */
[----:B------:R-:W-:Y:S02]  /*14d40*/  ISETP.GE.AND P0, PT, R24, R5, PT ;  /* 0x000000051800720c */ /* 0x000fe40003f06270 */
[----:B------:R-:W2:Y:S04]  /*14d50*/  LDL R24, [R1+0xb90] ;  /* 0x000b900001187983 */ /* 0x000ea80000100800 */
[----:B----4-:R-:W-:Y:S04]  /*14d60*/  STL [R1+0x4], R27 ;  /* 0x0000041b01007387 */ /* 0x010fe80000100800 */
[----:B---3--:R0:W-:Y:S04]  /*14d70*/  STL [R1+0x24], R29 ;  /* 0x0000241d01007387 */ /* 0x0081e80000100800 */
[----:B0-----:R-:W3:Y:S04]  /*14d80*/  LDL.LU R29, [R1+0x1bd0] ;  /* 0x001bd000011d7983 */ /* 0x001ee80000300800 */
[----:B------:R-:W4:Y:S01]  /*14d90*/  LDL R3, [R1+0xb6c] ;  /* 0x000b6c0001037983 */ /* 0x000f220000100800 */
[----:B------:R-:W-:Y:S01]  /*14da0*/  PRMT R19, RZ, 0x7610, R19 ;  /* 0x00007610ff137816 */ /* 0x000fe20000000013 */
[----:B------:R-:W-:Y:S01]  /*14db0*/  @!P4 IMAD.MOV.U32 R2, RZ, RZ, R4 ;  /* 0x000000ffff02c224 */ /* 0x000fe200078e0004 */
[----:B------:R-:W0:Y:S04]  /*14dc0*/  S2R R27, SR_TID.X ;  /* 0x00000000001b7919 */ /* 0x000e280000002100 */
[----:B----4-:R-:W4:Y:S04]  /*14dd0*/  @!P4 LDG.E.U16 R19, desc[UR12][R2.64] ;  /* 0x0000000c0213c981 */ /* 0x010f28000c1e1500 */
[----:B------:R-:W2:Y:S01]  /*14de0*/  LDL R3, [R1+0xb70] ;  /* 0x000b700001037983 */ /* 0x000ea20000100800 */
[----:B0-----:R-:W-:-:S04]  /*14df0*/  SHF.R.U32.HI R4, RZ, 0x5, R27 ;  /* 0x00000005ff047819 */ /* 0x001fc8000001161b */
[----:B------:R-:W-:Y:S02]  /*14e00*/  SGXT.U32 R4, R4, 0x2 ;  /* 0x000000020404781a */ /* 0x000fe40000000000 */
[----:B---3--:R-:W-:Y:S01]  /*14e10*/  PRMT R29, RZ, 0x7610, R29 ;  /* 0x00007610ff1d7816 */ /* 0x008fe2000000001d */
[----:B----4-:R0:W-:Y:S02]  /*14e20*/  STL [R1+0xc], R19 ;  /* 0x00000c1301007387 */ /* 0x0101e40000100800 */
[----:B0-----:R-:W-:Y:S02]  /*14e30*/  LOP3.LUT R19, R4, 0x7c, RZ, 0xfc, !PT ;  /* 0x0000007c04137812 */ /* 0x001fe400078efcff */
[----:B------:R-:W-:-:S04]  /*14e40*/  SHF.R.U32.HI R4, RZ, 0x5, R27 ;  /* 0x00000005ff047819 */ /* 0x000fc8000001161b */
[----:B------:R-:W-:-:S04]  /*14e50*/  SGXT.U32 R4, R4, 0x2 ;  /* 0x000000020404781a */ /* 0x000fc80000000000 */
[----:B------:R-:W-:-:S04]  /*14e60*/  LOP3.LUT R2, R4, 0x84, RZ, 0xfc, !PT ;  /* 0x0000008404027812 */ /* 0x000fc800078efcff */
[----:B------:R-:W-:Y:S01]  /*14e70*/  ISETP.GE.AND P4, PT, R2, R5, PT ;  /* 0x000000050200720c */ /* 0x000fe20003f86270 */
[----:B--2---:R-:W-:-:S05]  /*14e80*/  @!P1 IMAD.MOV.U32 R2, RZ, RZ, R28 ;  /* 0x000000ffff029224 */ /* 0x004fca00078e001c */
[----:B------:R-:W2:Y:S01]  /*14e90*/  @!P1 LDG.E.U16 R29, desc[UR12][R2.64] ;  /* 0x0000000c021d9981 */ /* 0x000ea2000c1e1500 */
[----:B------:R-:W-:Y:S02]  /*14ea0*/  LOP3.LUT R27, R4, 0x80, RZ, 0xfc, !PT ;  /* 0x00000080041b7812 */ /* 0x000fe400078efcff */
[-C--:B------:R-:W-:Y:S01]  /*14eb0*/  ISETP.GE.AND P2, PT, R19, R5.reuse, PT ;  /* 0x000000051300720c */ /* 0x080fe20003f46270 */
[----:B------:R-:W3:Y:S01]  /*14ec0*/  LDL R4, [R1+0xbac] ;  /* 0x000bac0001047983 */ /* 0x000ee20000100800 */
[----:B------:R-:W-:-:S03]  /*14ed0*/  ISETP.GE.AND P3, PT, R27, R5, PT ;  /* 0x000000051b00720c */ /* 0x000fc60003f66270 */
[----:B------:R-:W4:Y:S04]  /*14ee0*/  LDL R19, [R1+0xb88] ;  /* 0x000b880001137983 */ /* 0x000f280000100800 */
[----:B------:R-:W3:Y:S04]  /*14ef0*/  LDL.LU R27, [R1+0x1bcc] ;  /* 0x001bcc00011b7983 */ /* 0x000ee80000300800 */
[----:B--2---:R0:W-:Y:S04]  /*14f00*/  STL [R1+0x20], R29 ;  /* 0x0000201d01007387 */ /* 0x0041e80000100800 */
[----:B0-----:R-:W2:Y:S04]  /*14f10*/  LDL.LU R29, [R1+0x1bc8] ;  /* 0x001bc800011d7983 */ /* 0x001ea80000300800 */
[----:B------:R-:W4:Y:S01]  /*14f20*/  LDL R3, [R1+0xb80] ;  /* 0x000b800001037983 */ /* 0x000f220000100800 */
[----:B------:R-:W-:Y:S01]  /*14f30*/  PRMT R8, RZ, 0x7610, R8 ;  /* 0x00007610ff087816 */ /* 0x000fe20000000008 */
[----:B------:R-:W-:-:S05]  /*14f40*/  @!P0 IMAD.MOV.U32 R2, RZ, RZ, R24 ;  /* 0x000000ffff028224 */ /* 0x000fca00078e0018 */
[----:B----4-:R0:W4:Y:S04]  /*14f50*/  @!P0 LDG.E.U16 R8, desc[UR12][R2.64] ;  /* 0x0000000c02088981 */ /* 0x010128000c1e1500 */
[----:B------:R-:W0:Y:S04]  /*14f60*/  LDL R2, [R1+0xb84] ;  /* 0x000b840001027983 */ /* 0x000e280000100800 */
[----:B------:R-:W0:Y:S01]  /*14f70*/  LDL R3, [R1+0xb8c] ;  /* 0x000b8c0001037983 */ /* 0x000e220000100800 */
[----:B---3--:R-:W-:Y:S01]  /*14f80*/  PRMT R27, RZ, 0x7610, R27 ;  /* 0x00007610ff1b7816 */ /* 0x008fe2000000001b */
[----:B------:R-:W1:Y:S01]  /*14f90*/  S2R R28, SR_TID.X ;  /* 0x00000000001c7919 */ /* 0x000e620000002100 */
[----:B0-----:R-:W-:-:S04]  /*14fa0*/  @!P2 LOP3.LUT R3, R3, R2, RZ, 0x3c, !PT ;  /* 0x000000020303a212 */ /* 0x001fc800078e3cff */
[----:B------:R-:W-:-:S04]  /*14fb0*/  @!P2 LOP3.LUT R2, R3, R2, RZ, 0x3c, !PT ;  /* 0x000000020302a212 */ /* 0x000fc800078e3cff */
[----:B------:R-:W-:-:S05]  /*14fc0*/  @!P2 LOP3.LUT R3, R3, R2, RZ, 0x3c, !PT ;  /* 0x000000020303a212 */ /* 0x000fca00078e3cff */
[----:B------:R0:W3:Y:S01]  /*14fd0*/  @!P2 LDG.E.U16 R27, desc[UR12][R2.64] ;  /* 0x0000000c021ba981 */ /* 0x0000e2000c1e1500 */
[----:B-1----:R-:W-:-:S04]  /*14fe0*/  SHF.R.U32.HI R28, RZ, 0x5, R28 ;  /* 0x00000005ff1c7819 */ /* 0x002fc8000001161c */
[----:B------:R-:W-:Y:S01]  /*14ff0*/  SGXT.U32 R28, R28, 0x2 ;  /* 0x000000021c1c781a */ /* 0x000fe20000000000 */
[----:B----4-:R1:W-:Y:S01]  /*15000*/  STL [R1], R8 ;  /* 0x0000000801007387 */ /* 0x0103e20000100800 */
[----:B--2---:R-:W-:Y:S01]  /*15010*/  PRMT R29, RZ, 0x7610, R29 ;  /* 0x00007610ff1d7816 */ /* 0x004fe2000000001d */
[----:B0-----:R-:W-:Y:S02]  /*15020*/  @!P3 IMAD.MOV.U32 R2, RZ, RZ, R4 ;  /* 0x000000ffff02b224 */ /* 0x001fe400078e0004 */
[----:B------:R-:W2:Y:S01]  /*15030*/  LDL R24, [R1+0xb9c] ;  /* 0x000b9c0001187983 */ /* 0x000ea20000100800 */
[----:B------:R-:W-:Y:S01]  /*15040*/  @!P3 IMAD.MOV.U32 R3, RZ, RZ, R19 ;  /* 0x000000ffff03b224 */ /* 0x000fe200078e0013 */
[----:B-1----:R-:W-:-:S04]  /*15050*/  LOP3.LUT R8, R28, 0x88, RZ, 0xfc, !PT ;  /* 0x000000881c087812 */ /* 0x002fc800078efcff */
[----:B------:R0:W4:Y:S01]  /*15060*/  @!P3 LDG.E.U16 R29, desc[UR12][R2.64] ;  /* 0x0000000c021db981 */ /* 0x000122000c1e1500 */
[----:B------:R-:W-:Y:S02]  /*15070*/  LOP3.LUT R28, R28, 0x8c, RZ, 0xfc, !PT ;  /* 0x0000008c1c1c7812 */ /* 0x000fe400078efcff */
[-C--:B------:R-:W-:Y:S02]  /*15080*/  ISETP.GE.AND P1, PT, R8, R5.reuse, PT ;  /* 0x000000050800720c */ /* 0x080fe40003f26270 */
[----:B------:R-:W2:Y:S01]  /*15090*/  LDL R8, [R1+0xba4] ;  /* 0x000ba40001087983 */ /* 0x000ea20000100800 */
[----:B------:R-:W-:-:S03]  /*150a0*/  ISETP.GE.AND P0, PT, R28, R5, PT ;  /* 0x000000051c00720c */ /* 0x000fc60003f06270 */
[----:B------:R-:W4:Y:S04]  /*150b0*/  LDL.LU R28, [R1+0x1bc4] ;  /* 0x001bc400011c7983 */ /* 0x000f280000300800 */
[----:B---3--:R1:W-:Y:S04]  /*150c0*/  STL [R1+0x284], R27 ;  /* 0x0002841b01007387 */ /* 0x0083e80000100800 */
[----:B-1----:R-:W3:Y:S04]  /*150d0*/  LDL.LU R27, [R1+0x1bc0] ;  /* 0x001bc000011b7983 */ /* 0x002ee80000300800 */
[----:B------:R-:W0:Y:S04]  /*150e0*/  LDL R2, [R1+0xb98] ;  /* 0x000b980001027983 */ /* 0x000e280000100800 */
[----:B------:R-:W0:Y:S01]  /*150f0*/  LDL R3, [R1+0xba8] ;  /* 0x000ba80001037983 */ /* 0x000e220000100800 */
[----:B------:R-:W-:Y:S01]  /*15100*/  PRMT R26, RZ, 0x7610, R26 ;  /* 0x00007610ff1a7816 */ /* 0x000fe2000000001a */
[----:B------:R-:W1:Y:S01]  /*15110*/  S2R R4, SR_TID.X ;  /* 0x0000000000047919 */ /* 0x000e620000002100 */
[----:B0-----:R-:W-:-:S04]  /*15120*/  @!P4 LOP3.LUT R3, R3, R2, RZ, 0x3c, !PT ;  /* 0x000000020303c212 */ /* 0x001fc800078e3cff */
[----:B------:R-:W-:-:S04]  /*15130*/  @!P4 LOP3.LUT R2, R3, R2, RZ, 0x3c, !PT ;  /* 0x000000020302c212 */ /* 0x000fc800078e3cff */
[----:B------:R-:W-:-:S05]  /*15140*/  @!P4 LOP3.LUT R3, R3, R2, RZ, 0x3c, !PT ;  /* 0x000000020303c212 */ /* 0x000fca00078e3cff */
[----:B------:R0:W4:Y:S01]  /*15150*/  @!P4 LDG.E.U16 R26, desc[UR12][R2.64] ;  /* 0x0000000c021ac981 */ /* 0x000122000c1e1500 */
[--C-:B-1----:R-:W-:Y:S02]  /*15160*/  SHF.R.U32.HI R19, RZ, 0x5, R4.reuse ;  /* 0x00000005ff137819 */ /* 0x102fe40000011604 */
[----:B------:R-:W-:-:S04]  /*15170*/  SHF.R.U32.HI R4, RZ, 0x5, R4 ;  /* 0x00000005ff047819 */ /* 0x000fc80000011604 */
[----:B------:R-:W-:-:S04]  /*15180*/  SGXT.U32 R4, R4, 0x2 ;  /* 0x000000020404781a */ /* 0x000fc80000000000 */
[C---:B0-----:R-:W-:Y:S02]  /*15190*/  LOP3.LUT R2, R4.reuse, 0x94, RZ, 0xfc, !PT ;  /* 0x0000009404027812 */ /* 0x041fe400078efcff */
[----:B------:R-:W-:Y:S02]  /*151a0*/  LOP3.LUT R3, R4, 0x98, RZ, 0xfc, !PT ;  /* 0x0000009804037812 */ /* 0x000fe400078efcff */
[----:B---3--:R-:W-:Y:S02]  /*151b0*/  PRMT R27, RZ, 0x7610, R27 ;  /* 0x00007610ff1b7816 */ /* 0x008fe4000000001b */
[-C--:B------:R-:W-:Y:S01]  /*151c0*/  ISETP.GE.AND P3, PT, R2, R5.reuse, PT ;  /* 0x000000050200720c */ /* 0x080fe20003f66270 */
[----:B--2---:R-:W-:Y:S01]  /*151d0*/  @!P1 IMAD.MOV.U32 R2, RZ, RZ, R8 ;  /* 0x000000ffff029224 */ /* 0x004fe200078e0008 */
[----:B------:R-:W-:Y:S01]  /*151e0*/  ISETP.GE.AND P4, PT, R3, R5, PT ;  /* 0x000000050300720c */ /* 0x000fe20003f86270 */
[----:B------:R-:W-:Y:S01]  /*151f0*/  @!P1 IMAD.MOV.U32 R3, RZ, RZ, R24 ;  /* 0x000000ffff039224 */ /* 0x000fe200078e0018 */
[----:B----4-:R-:W-:Y:S04]  /*15200*/  STL [R1+0x1a40], R29 ;  /* 0x001a401d01007387 */ /* 0x010fe80000100800 */
[----:B------:R-:W-:Y:S04]  /*15210*/  STL [R1+0x1a44], R29 ;  /* 0x001a441d01007387 */ /* 0x000fe80000100800 */
[----:B------:R0:W2:Y:S04]  /*15220*/  @!P1 LDG.E.U16 R27, desc[UR12][R2.64] ;  /* 0x0000000c021b9981 */ /* 0x0000a8000c1e1500 */
[----:B------:R1:W-:Y:S04]  /*15230*/  STL [R1+0x288], R26 ;  /* 0x0002881a01007387 */ /* 0x0003e80000100800 */
[----:B-1----:R-:W3:Y:S04]  /*15240*/  LDL.LU R26, [R1+0x1bbc] ;  /* 0x001bbc00011a7983 */ /* 0x002ee80000300800 */
[----:B------:R-:W0:Y:S04]  /*15250*/  LDL R2, [R1+0xba0] ;  /* 0x000ba00001027983 */ /* 0x000e280000100800 */
[----:B------:R-:W0:Y:S01]  /*15260*/  LDL R3, [R1+0xbc4] ;  /* 0x000bc40001037983 */ /* 0x000e220000100800 */
[----:B------:R-:W-:-:S02]  /*15270*/  SGXT.U32 R19, R19, 0x2 ;  /* 0x000000021313781a */ /* 0x000fc40000000000 */
[----:B------:R-:W-:Y:S01]  /*15280*/  PRMT R28, RZ, 0x7610, R28 ;  /* 0x00007610ff1c7816 */ /* 0x000fe2000000001c */
[----:B------:R-:W4:Y:S01]  /*15290*/  LDL R4, [R1+0xbc0] ;  /* 0x000bc00001047983 */ /* 0x000f220000100800 */
[----:B------:R-:W-:-:S03]  /*152a0*/  LOP3.LUT R19, R19, 0x90, RZ, 0xfc, !PT ;  /* 0x0000009013137812 */ /* 0x000fc600078efcff */
[----:B------:R-:W4:Y:S01]  /*152b0*/  LDL R24, [R1+0xbb8] ;  /* 0x000bb80001187983 */ /* 0x000f220000100800 */
[----:B------:R-:W-:-:S03]  /*152c0*/  ISETP.GE.AND P2, PT, R19, R5, PT ;  /* 0x000000051300720c */ /* 0x000fc60003f46270 */
[----:B------:R-:W4:Y:S04]  /*152d0*/  LDL R19, [R1+0xbb0] ;  /* 0x000bb00001137983 */ /* 0x000f280000100800 */
[----:B------:R-:W4:Y:S01]  /*152e0*/  LDL R8, [R1+0xbdc] ;  /* 0x000bdc0001087983 */ /* 0x000f220000100800 */
[----:B0-----:R-:W-:-:S04]  /*152f0*/  @!P0 LOP3.LUT R3, R3, R2, RZ, 0x3c, !PT ;  /* 0x0000000203038212 */ /* 0x001fc800078e3cff */
[----:B------:R-:W-:-:S04]  /*15300*/  @!P0 LOP3.LUT R2, R3, R2, RZ, 0x3c, !PT ;  /* 0x0000000203028212 */ /* 0x000fc800078e3cff */
[----:B------:R-:W-:-:S05]  /*15310*/  @!P0 LOP3.LUT R3, R3, R2, RZ, 0x3c, !PT ;  /* 0x0000000203038212 */ /* 0x000fca00078e3cff */
[----:B------:R0:W4:Y:S02]  /*15320*/  @!P0 LDG.E.U16 R28, desc[UR12][R2.64] ;  /* 0x0000000c021c8981 */ /* 0x000124000c1e1500 */
[----:B0-----:R-:W0:Y:S01]  /*15330*/  S2R R3, SR_TID.X ;  /* 0x0000000000037919 */ /* 0x001e220000002100 */
[----:B---3--:R-:W-:Y:S01]  /*15340*/  PRMT R26, RZ, 0x7610, R26 ;  /* 0x00007610ff1a7816 */ /* 0x008fe2000000001a */
[----:B--2---:R-:W-:Y:S04]  /*15350*/  STL [R1+0x1a3c], R27 ;  /* 0x001a3c1b01007387 */ /* 0x004fe80000100800 */
[----:B------:R-:W-:Y:S04]  /*15360*/  STL [R1+0x1a48], R27 ;  /* 0x001a481b01007387 */ /* 0x000fe80000100800 */
[----:B------:R-:W-:Y:S01]  /*15370*/  STL [R1+0x1a4c], R27 ;  /* 0x001a4c1b01007387 */ /* 0x000fe20000100800 */
[----:B0-----:R-:W-:-:S04]  /*15380*/  SHF.R.U32.HI R3, RZ, 0x5, R3 ;  /* 0x00000005ff037819 */ /* 0x001fc80000011603 */
[----:B------:R-:W-:-:S04]  /*15390*/  SGXT.U32 R3, R3, 0x2 ;  /* 0x000000020303781a */ /* 0x000fc80000000000 */
[C---:B------:R-:W-:Y:S02]  /*153a0*/  LOP3.LUT R2, R3.reuse, 0x9c, RZ, 0xfc, !PT ;  /* 0x0000009c03027812 */ /* 0x040fe400078efcff */
[----:B------:R-:W-:Y:S02]  /*153b0*/  LOP3.LUT R3, R3, 0xa0, RZ, 0xfc, !PT ;  /* 0x000000a003037812 */ /* 0x000fe400078efcff */
[-C--:B------:R-:W-:Y:S01]  /*153c0*/  ISETP.GE.AND P1, PT, R2, R5.reuse, PT ;  /* 0x000000050200720c */ /* 0x080fe20003f26270 */
[----:B----4-:R-:W-:Y:S01]  /*153d0*/  @!P2 IMAD.MOV.U32 R2, RZ, RZ, R4 ;  /* 0x000000ffff02a224 */ /* 0x010fe200078e0004 */
[----:B------:R-:W-:Y:S01]  /*153e0*/  ISETP.GE.AND P0, PT, R3, R5, PT ;  /* 0x000000050300720c */ /* 0x000fe20003f06270 */
[----:B------:R-:W-:-:S05]  /*153f0*/  @!P2 IMAD.MOV.U32 R3, RZ, RZ, R19 ;  /* 0x000000ffff03a224 */ /* 0x000fca00078e0013 */
[----:B------:R-:W2:Y:S04]  /*15400*/  @!P2 LDG.E.U16 R26, desc[UR12][R2.64] ;  /* 0x0000000c021aa981 */ /* 0x000ea8000c1e1500 */
[----:B------:R0:W-:Y:S04]  /*15410*/  STL [R1+0x280], R28 ;  /* 0x0002801c01007387 */ /* 0x0001e80000100800 */
[----:B0-----:R-:W3:Y:S04]  /*15420*/  LDL.LU R28, [R1+0x1bb8] ;  /* 0x001bb800011c7983 */ /* 0x001ee80000300800 */
[----:B------:R-:W4:Y:S04]  /*15430*/  LDL R2, [R1+0xbb4] ;  /* 0x000bb40001027983 */ /* 0x000f280000100800 */
[----:B------:R-:W4:Y:S01]  /*15440*/  LDL R3, [R1+0xbbc] ;  /* 0x000bbc0001037983 */ /* 0x000f220000100800 */
[----:B------:R-:W-:-:S03]  /*15450*/  PRMT R25, RZ, 0x7610, R25 ;  /* 0x00007610ff197816 */ /* 0x000fc60000000019 */
[----:B------:R-:W3:Y:S04]  /*15460*/  LDL R19, [R1+0xbcc] ;  /* 0x000bcc0001137983 */ /* 0x000ee80000100800 */
[----:B------:R-:W3:Y:S04]  /*15470*/  LDL R4, [R1+0xbd4] ;  /* 0x000bd40001047983 */ /* 0x000ee80000100800 */
[----:B--2---:R-:W-:Y:S04]  /*15480*/  STL [R1+0x1a50], R26 ;  /* 0x001a501a01007387 */ /* 0x004fe80000100800 */
[----:B------:R-:W-:Y:S01]  /*15490*/  STL [R1+0x1a54], R26 ;  /* 0x001a541a01007387 */ /* 0x000fe20000100800 */
[----:B----4-:R-:W-:-:S04]  /*154a0*/  @!P3 LOP3.LUT R3, R3, R2, RZ, 0x3c, !PT ;  /* 0x000000020303b212 */ /* 0x010fc800078e3cff */
[----:B------:R-:W-:-:S04]  /*154b0*/  @!P3 LOP3.LUT R2, R3, R2, RZ, 0x3c, !PT ;  /* 0x000000020302b212 */ /* 0x000fc800078e3cff */
[----:B------:R-:W-:Y:S02]  /*154c0*/  @!P3 LOP3.LUT R3, R3, R2, RZ, 0x3c, !PT ;  /* 0x000000020303b212 */ /* 0x000fe400078e3cff */
[----:B---3--:R-:W-:-:S03]  /*154d0*/  PRMT R28, RZ, 0x7610, R28 ;  /* 0x00007610ff1c7816 */ /* 0x008fc6000000001c */
[----:B------:R0:W2:Y:S02]  /*154e0*/  @!P3 LDG.E.U16 R25, desc[UR12][R2.64] ;  /* 0x0000000c0219b981 */ /* 0x0000a4000c1e1500 */
[----:B0-----:R-:W-:Y:S02]  /*154f0*/  @!P4 IMAD.MOV.U32 R2, RZ, RZ, R8 ;  /* 0x000000ffff02c224 */ /* 0x001fe400078e0008 */
[----:B------:R-:W-:-:S05]  /*15500*/  @!P4 IMAD.MOV.U32 R3, RZ, RZ, R24 ;  /* 0x000000ffff03c224 */ /* 0x000fca00078e0018 */
[----:B------:R-:W3:Y:S04]  /*15510*/  @!P4 LDG.E.U16 R28, desc[UR12][R2.64] ;  /* 0x0000000c021cc981 */ /* 0x000ee8000c1e1500 */
[----:B------:R-:W4:Y:S04]  /*15520*/  LDL R2, [R1+0xbc8] ;  /* 0x000bc80001027983 */ /* 0x000f280000100800 */
[----:B------:R-:W4:Y:S01]  /*15530*/  LDL R3, [R1+0xbd8] ;  /* 0x000bd80001037983 */ /* 0x000f220000100800 */
[----:B------:R-:W0:Y:S01]  /*15540*/  S2R R24, SR_TID.X ;  /* 0x0000000000187919 */ /* 0x000e220000002100 */
[----:B------:R-:W-:-:S02]  /*15550*/  PRMT R22, RZ, 0x7610, R22 ;  /* 0x00007610ff167816 */ /* 0x000fc40000000016 */
[----:B--2---:R0:W-:Y:S02]  /*15560*/  STL [R1+0x27c], R25 ;  /* 0x00027c1901007387 */ /* 0x0041e40000100800 */
[----:B0-----:R-:W-:-:S04]  /*15570*/  SHF.R.U32.HI R25, RZ, 0x5, R24 ;  /* 0x00000005ff197819 */ /* 0x001fc80000011618 */
[----:B------:R-:W-:-:S04]  /*15580*/  SGXT.U32 R25, R25, 0x2 ;  /* 0x000000021919781a */ /* 0x000fc80000000000 */
[----:B------:R-:W-:Y:S01]  /*15590*/  LOP3.LUT R25, R25, 0xa4, RZ, 0xfc, !PT ;  /* 0x000000a419197812 */ /* 0x000fe200078efcff */
[----:B---3--:R-:W-:Y:S03]  /*155a0*/  STL [R1+0x1a58], R28 ;  /* 0x001a581c01007387 */ /* 0x008fe60000100800 */
[----:B------:R-:W-:Y:S01]  /*155b0*/  ISETP.GE.AND P2, PT, R25, R5, PT ;  /* 0x000000051900720c */ /* 0x000fe20003f46270 */
[----:B------:R-:W-:Y:S04]  /*155c0*/  STL [R1+0x1a5c], R28 ;  /* 0x001a5c1c01007387 */ /* 0x000fe80000100800 */
[----:B------:R-:W2:Y:S01]  /*155d0*/  LDL.LU R25, [R1+0x1bb4] ;  /* 0x001bb40001197983 */ /* 0x000ea20000300800 */
[----:B----4-:R-:W-:-:S04]  /*155e0*/  @!P1 LOP3.LUT R3, R3, R2, RZ, 0x3c, !PT ;  /* 0x0000000203039212 */ /* 0x010fc800078e3cff */
[----:B------:R-:W-:-:S04]  /*155f0*/  @!P1 LOP3.LUT R2, R3, R2, RZ, 0x3c, !PT ;  /* 0x0000000203029212 */ /* 0x000fc800078e3cff */
[----:B------:R-:W-:-:S05]  /*15600*/  @!P1 LOP3.LUT R3, R3, R2, RZ, 0x3c, !PT ;  /* 0x0000000203039212 */ /* 0x000fca00078e3cff */
[----:B------:R0:W3:Y:S01]  /*15610*/  @!P1 LDG.E.U16 R22, desc[UR12][R2.64] ;  /* 0x0000000c02169981 */ /* 0x0000e2000c1e1500 */
[----:B------:R-:W-:-:S04]  /*15620*/  SHF.R.U32.HI R24, RZ, 0x5, R24 ;  /* 0x00000005ff187819 */ /* 0x000fc80000011618 */
[----:B------:R-:W-:-:S04]  /*15630*/  SGXT.U32 R24, R24, 0x2 ;  /* 0x000000021818781a */ /* 0x000fc80000000000 */
[C---:B------:R-:W-:Y:S02]  /*15640*/  LOP3.LUT R8, R24.reuse, 0xa8, RZ, 0xfc, !PT ;  /* 0x000000a818087812 */ /* 0x040fe400078efcff */
[----:B------:R-:W-:Y:S01]  /*15650*/  LOP3.LUT R24, R24, 0xac, RZ, 0xfc, !PT ;  /* 0x000000ac18187812 */ /* 0x000fe200078efcff */
[----:B0-----:R-:W-:Y:S02]  /*15660*/  @!P0 IMAD.MOV.U32 R2, RZ, RZ, R4 ;  /* 0x000000ffff028224 */ /* 0x001fe400078e0004 */
[----:B------:R-:W-:Y:S01]  /*15670*/  @!P0 IMAD.MOV.U32 R3, RZ, RZ, R19 ;  /* 0x000000ffff038224 */ /* 0x000fe200078e0013 */
[-C--:B------:R-:W-:Y:S02]  /*15680*/  ISETP.GE.AND P3, PT, R8, R5.reuse, PT ;  /* 0x000000050800720c */ /* 0x080fe40003f66270 */
[----:B------:R-:W4:Y:S01]  /*15690*/  LDL R8, [R1+0xbe8] ;  /* 0x000be80001087983 */ /* 0x000f220000100800 */
[----:B------:R-:W-:-:S03]  /*156a0*/  ISETP.GE.AND P4, PT, R24, R5, PT ;  /* 0x000000051800720c */ /* 0x000fc60003f86270 */
[----:B------:R-:W4:Y:S01]  /*156b0*/  LDL.LU R24, [R1+0x1bb0] ;  /* 0x001bb00001187983 */ /* 0x000f220000300800 */
[----:B--2---:R-:W-:-:S06]  /*156c0*/  PRMT R25, RZ, 0x7610, R25 ;  /* 0x00007610ff197816 */ /* 0x004fcc0000000019 */
[----:B------:R0:W2:Y:S04]  /*156d0*/  @!P0 LDG.E.U16 R25, desc[UR12][R2.64] ;  /* 0x0000000c02198981 */ /* 0x0000a8000c1e1500 */
[----:B---3--:R1:W-:Y:S04]  /*156e0*/  STL [R1+0x270], R22 ;  /* 0x0002701601007387 */ /* 0x0083e80000100800 */
[----:B------:R-:W0:Y:S04]  /*156f0*/  LDL R2, [R1+0xbd0] ;  /* 0x000bd00001027983 */ /* 0x000e280000100800 */
[----:B------:R-:W0:Y:S01]  /*15700*/  LDL R3, [R1+0xbec] ;  /* 0x000bec0001037983 */ /* 0x000e220000100800 */
[----:B------:R-:W-:Y:S01]  /*15710*/  PRMT R21, RZ, 0x7610, R21 ;  /* 0x00007610ff157816 */ /* 0x000fe20000000015 */
[----:B-1----:R-:W1:Y:S01]  /*15720*/  S2R R22, SR_TID.X ;  /* 0x0000000000167919 */ /* 0x002e620000002100 */
[----:B0-----:R-:W-:-:S04]  /*15730*/  @!P2 LOP3.LUT R3, R3, R2, RZ, 0x3c, !PT ;  /* 0x000000020303a212 */ /* 0x001fc800078e3cff */
[----:B------:R-:W-:-:S04]  /*15740*/  @!P2 LOP3.LUT R2, R3, R2, RZ, 0x3c, !PT ;  /* 0x000000020302a212 */ /* 0x000fc800078e3cff */
[----:B------:R-:W-:-:S05]  /*15750*/  @!P2 LOP3.LUT R3, R3, R2, RZ, 0x3c, !PT ;  /* 0x000000020303a212 */ /* 0x000fca00078e3cff */
[----:B------:R-:W3:Y:S01]  /*15760*/  @!P2 LDG.E.U16 R21, desc[UR12][R2.64] ;  /* 0x0000000c0215a981 */ /* 0x000ee2000c1e1500 */
[----:B-1----:R-:W-:-:S04]  /*15770*/  SHF.R.U32.HI R22, RZ, 0x5, R22 ;  /* 0x00000005ff167819 */ /* 0x002fc80000011616 */
[----:B------:R-:W-:-:S04]  /*15780*/  SGXT.U32 R22, R22, 0x2 ;  /* 0x000000021616781a */ /* 0x000fc80000000000 */
[C---:B------:R-:W-:Y:S02]  /*15790*/  LOP3.LUT R4, R22.reuse, 0xb0, RZ, 0xfc, !PT ;  /* 0x000000b016047812 */ /* 0x040fe400078efcff */
[----:B------:R-:W-:Y:S01]  /*157a0*/  LOP3.LUT R22, R22, 0xb4, RZ, 0xfc, !PT ;  /* 0x000000b416167812 */ /* 0x000fe200078efcff */
[----:B--2---:R-:W-:Y:S01]  /*157b0*/  STL [R1+0x1a60], R25 ;  /* 0x001a601901007387 */ /* 0x004fe20000100800 */
[-C--:B------:R-:W-:Y:S02]  /*157c0*/  ISETP.GE.AND P1, PT, R4, R5.reuse, PT ;  /* 0x000000050400720c */ /* 0x080fe40003f26270 */
[----:B------:R-:W-:Y:S01]  /*157d0*/  ISETP.GE.AND P0, PT, R22, R5, PT ;  /* 0x000000051600720c */ /* 0x000fe20003f06270 */
[----:B------:R-:W-:Y:S04]  /*157e0*/  STL [R1+0x1a64], R25 ;  /* 0x001a641901007387 */ /* 0x000fe80000100800 */
[----:B------:R-:W2:Y:S04]  /*157f0*/  LDL R19, [R1+0xbf4] ;  /* 0x000bf40001137983 */ /* 0x000ea80000100800 */
[----:B------:R-:W2:Y:S04]  /*15800*/  LDL R4, [R1+0xc18] ;  /* 0x000c180001047983 */ /* 0x000ea80000100800 */
[----:B------:R-:W2:Y:S04]  /*15810*/  LDL.LU R22, [R1+0x1bac] ;  /* 0x001bac0001167983 */ /* 0x000ea80000300800 */
[----:B---3--:R0:W-:Y:S04]  /*15820*/  STL [R1+0x26c], R21 ;  /* 0x00026c1501007387 */ /* 0x0081e80000100800 */
[----:B0-----:R-:W3:Y:S04]  /*15830*/  LDL.LU R21, [R1+0x1ba8] ;  /* 0x001ba80001157983 */ /* 0x001ee80000300800 */
[----:B------:R-:W2:Y:S01]  /*15840*/  LDL R3, [R1+0xbe0] ;  /* 0x000be00001037983 */ /* 0x000ea20000100800 */
[----:B----4-:R-:W-:Y:S01]  /*15850*/  PRMT R24, RZ, 0x7610, R24 ;  /* 0x00007610ff187816 */ /* 0x010fe20000000018 */
[----:B------:R-:W-:-:S05]  /*15860*/  @!P3 IMAD.MOV.U32 R2, RZ, RZ, R8 ;  /* 0x000000ffff02b224 */ /* 0x000fca00078e0008 */
[----:B--2---:R0:W2:Y:S04]  /*15870*/  @!P3 LDG.E.U16 R24, desc[UR12][R2.64] ;  /* 0x0000000c0218b981 */ /* 0x0040a8000c1e1500 */
[----:B------:R-:W0:Y:S04]  /*15880*/  LDL R2, [R1+0xbe4] ;  /* 0x000be40001027983 */ /* 0x000e280000100800 */
[----:B------:R-:W0:Y:S01]  /*15890*/  LDL R3, [R1+0xc10] ;  /* 0x000c100001037983 */ /* 0x000e220000100800 */
[----:B------:R-:W-:Y:S01]  /*158a0*/  PRMT R23, RZ, 0x7610, R23 ;  /* 0x00007610ff177816 */ /* 0x000fe20000000017 */
[----:B------:R-:W1:Y:S01]  /*158b0*/  S2R R8, SR_TID.X ;  /* 0x0000000000087919 */ /* 0x000e620000002100 */
[----:B0-----:R-:W-:-:S04]  /*158c0*/  @!P4 LOP3.LUT R3, R3, R2, RZ, 0x3c, !PT ;  /* 0x000000020303c212 */ /* 0x001fc800078e3cff */
[----:B------:R-:W-:-:S04]  /*158d0*/  @!P4 LOP3.LUT R2, R3, R2, RZ, 0x3c, !PT ;  /* 0x000000020302c212 */ /* 0x000fc800078e3cff */
[----:B------:R-:W-:-:S05]  /*158e0*/  @!P4 LOP3.LUT R3, R3, R2, RZ, 0x3c, !PT ;  /* 0x000000020303c212 */ /* 0x000fca00078e3cff */
[----:B------:R0:W4:Y:S02]  /*158f0*/  @!P4 LDG.E.U16 R23, desc[UR12][R2.64] ;  /* 0x0000000c0217c981 */ /* 0x000124000c1e1500 */
[----:B0-----:R-:W0:Y:S01]  /*15900*/  S2R R3, SR_TID.X ;  /* 0x0000000000037919 */ /* 0x001e220000002100 */
[----:B-1----:R-:W-:-:S04]  /*15910*/  SHF.R.U32.HI R8, RZ, 0x5, R8 ;  /* 0x00000005ff087819 */ /* 0x002fc80000011608 */
[----:B------:R-:W-:-:S04]  /*15920*/  SGXT.U32 R8, R8, 0x2 ;  /* 0x000000020808781a */ /* 0x000fc80000000000 */
[----:B------:R-:W-:Y:S02]  /*15930*/  LOP3.LUT R2, R8, 0xbc, RZ, 0xfc, !PT ;  /* 0x000000bc08027812 */ /* 0x000fe400078efcff */
[----:B------:R-:W-:Y:S02]  /*15940*/  PRMT R22, RZ, 0x7610, R22 ;  /* 0x00007610ff167816 */ /* 0x000fe40000000016 */
[----:B------:R-:W-:Y:S01]  /*15950*/  ISETP.GE.AND P3, PT, R2, R5, PT ;  /* 0x000000050200720c */ /* 0x000fe20003f66270 */
[----:B------:R-:W-:Y:S01]  /*15960*/  @!P1 IMAD.MOV.U32 R2, RZ, RZ, R4 ;  /* 0x000000ffff029224 */ /* 0x000fe200078e0004 */
[----:B0-----:R-:W-:-:S04]  /*15970*/  SHF.R.U32.HI R3, RZ, 0x5, R3 ;  /* 0x00000005ff037819 */ /* 0x001fc80000011603 */
[----:B------:R-:W-:-:S04]  /*15980*/  SGXT.U32 R3, R3, 0x2 ;  /* 0x000000020303781a */ /* 0x000fc80000000000 */
[----:B------:R-:W-:-:S04]  /*15990*/  LOP3.LUT R3, R3, 0xb8, RZ, 0xfc, !PT ;  /* 0x000000b803037812 */ /* 0x000fc800078efcff */
[-C--:B------:R-:W-:Y:S02]  /*159a0*/  ISETP.GE.AND P2, PT, R3, R5.reuse, PT ;  /* 0x000000050300720c */ /* 0x080fe40003f46270 */
[----:B------:R-:W-:Y:S01]  /*159b0*/  LOP3.LUT R3, R8, 0xc0, RZ, 0xfc, !PT ;  /* 0x000000c008037812 */ /* 0x000fe200078efcff */
[----:B--2---:R-:W-:Y:S03]  /*159c0*/  STL [R1+0x1a38], R24 ;  /* 0x001a381801007387 */ /* 0x004fe60000100800 */
[----:B------:R-:W-:Y:S01]  /*159d0*/  ISETP.GE.AND P4, PT, R3, R5, PT ;  /* 0x000000050300720c */ /* 0x000fe20003f86270 */
[----:B------:R-:W-:Y:S01]  /*159e0*/  @!P1 IMAD.MOV.U32 R3, RZ, RZ, R19 ;  /* 0x000000ffff039224 */ /* 0x000fe200078e0013 */
[----:B------:R-:W-:Y:S04]  /*159f0*/  STL [R1+0x1a68], R24 ;  /* 0x001a681801007387 */ /* 0x000fe80000100800 */
[----:B------:R-:W-:Y:S04]  /*15a00*/  STL [R1+0x1a6c], R24 ;  /* 0x001a6c1801007387 */ /* 0x000fe80000100800 */
[----:B------:R0:W2:Y:S04]  /*15a10*/  @!P1 LDG.E.U16 R22, desc[UR12][R2.64] ;  /* 0x0000000c02169981 */ /* 0x0000a8000c1e1500 */
[----:B----4-:R1:W-:Y:S04]  /*15a20*/  STL [R1+0x278], R23 ;  /* 0x0002781701007387 */ /* 0x0103e80000100800 */
[----:B-1----:R-:W4:Y:S04]  /*15a30*/  LDL.LU R23, [R1+0x1ba4] ;  /* 0x001ba40001177983 */ /* 0x002f280000300800 */
[----:B------:R-:W0:Y:S04]  /*15a40*/  LDL R2, [R1+0xbf8] ;  /* 0x000bf80001027983 */ /* 0x000e280000100800 */
[----:B------:R-:W0:Y:S01]  /*15a50*/  LDL R3, [R1+0xc20] ;  /* 0x000c200001037983 */ /* 0x000e220000100800 */
[----:B------:R-:W-:-:S03]  /*15a60*/  PRMT R20, RZ, 0x7610, R20 ;  /* 0x00007610ff147816 */ /* 0x000fc60000000014 */
[----:B------:R-:W4:Y:S04]  /*15a70*/  LDL R8, [R1+0xc28] ;  /* 0x000c280001087983 */ /* 0x000f280000100800 */
[----:B------:R-:W4:Y:S01]  /*15a80*/  LDL R4, [R1+0xc38] ;  /* 0x000c380001047983 */ /* 0x000f220000100800 */
[----:B0-----:R-:W-:-:S04]  /*15a90*/  @!P0 LOP3.LUT R3, R3, R2, RZ, 0x3c, !PT ;  /* 0x0000000203038212 */ /* 0x001fc800078e3cff */
[----:B------:R-:W-:-:S04]  /*15aa0*/  @!P0 LOP3.LUT R2, R3, R2, RZ, 0x3c, !PT ;  /* 0x0000000203028212 */ /* 0x000fc800078e3cff */
[----:B------:R-:W-:-:S05]  /*15ab0*/  @!P0 LOP3.LUT R3, R3, R2, RZ, 0x3c, !PT ;  /* 0x0000000203038212 */ /* 0x000fca00078e3cff */
[----:B------:R-:W3:Y:S04]  /*15ac0*/  @!P0 LDG.E.U16 R20, desc[UR12][R2.64] ;  /* 0x0000000c02148981 */ /* 0x000ee8000c1e1500 */
[----:B--2---:R-:W-:Y:S04]  /*15ad0*/  STL [R1+0x1a70], R22 ;  /* 0x001a701601007387 */ /* 0x004fe80000100800 */
[----:B------:R-:W-:Y:S01]  /*15ae0*/  STL [R1+0x1a74], R22 ;  /* 0x001a741601007387 */ /* 0x000fe20000100800 */
[----:B------:R-:W0:Y:S03]  /*15af0*/  S2R R19, SR_TID.X ;  /* 0x0000000000137919 */ /* 0x000e260000002100 */
[----:B---3--:R1:W-:Y:S04]  /*15b00*/  STL [R1+0x268], R20 ;  /* 0x0002681401007387 */ /* 0x0083e80000100800 */
[----:B-1----:R-:W2:Y:S04]  /*15b10*/  LDL.LU R20, [R1+0x1ba0] ;  /* 0x001ba00001147983 */ /* 0x002ea80000300800 */
[----:B------:R-:W3:Y:S01]  /*15b20*/  LDL R3, [R1+0xbfc] ;  /* 0x000bfc0001037983 */ /* 0x000ee20000100800 */
[----:B0-----:R-:W-:-:S04]  /*15b30*/  SHF.R.U32.HI R2, RZ, 0x5, R19 ;  /* 0x00000005ff027819 */ /* 0x001fc80000011613 */
[----:B------:R-:W-:-:S04]  /*15b40*/  SGXT.U32 R2, R2, 0x2 ;  /* 0x000000020202781a */ /* 0x000fc80000000000 */
[C---:B------:R-:W-:Y:S02]  /*15b50*/  LOP3.LUT R19, R2.reuse, 0xc4, RZ, 0xfc, !PT ;  /* 0x000000c402137812 */ /* 0x040fe400078efcff */
[----:B------:R-:W-:Y:S02]  /*15b60*/  LOP3.LUT R2, R2, 0xc8, RZ, 0xfc, !PT ;  /* 0x000000c802027812 */ /* 0x000fe400078efcff */
[----:B------:R-:W-:Y:S02]  /*15b70*/  PRMT R21, RZ, 0x7610, R21 ;  /* 0x00007610ff157816 */ /* 0x000fe40000000015 */
[-C--:B------:R-:W-:Y:S01]  /*15b80*/  ISETP.GE.AND P0, PT, R2, R5.reuse, PT ;  /* 0x000000050200720c */ /* 0x080fe20003f06270 */
[----:B----4-:R-:W-:Y:S01]  /*15b90*/  @!P2 IMAD.MOV.U32 R2, RZ, RZ, R8 ;  /* 0x000000ffff02a224 */ /* 0x010fe200078e0008 */
[----:B------:R-:W-:Y:S01]  /*15ba0*/  PRMT R18, RZ, 0x7610, R18 ;  /* 0x00007610ff127816 */ /* 0x000fe20000000012 */
[----:B------:R-:W4:Y:S04]  /*15bb0*/  LDL R8, [R1+0xc48] ;  /* 0x000c480001087983 */ /* 0x000f280000100800 */
[----:B---3--:R-:W3:Y:S04]  /*15bc0*/  @!P2 LDG.E.U16 R21, desc[UR12][R2.64] ;  /* 0x0000000c0215a981 */ /* 0x008ee8000c1e1500 */
[----:B------:R-:W2:Y:S04]  /*15bd0*/  LDL R2, [R1+0xc00] ;  /* 0x000c000001027983 */ /* 0x000ea80000100800 */
[----:B------:R-:W2:Y:S01]  /*15be0*/  LDL R3, [R1+0xc30] ;  /* 0x000c300001037983 */ /* 0x000ea20000100800 */
[----:B------:R-:W-:-:S03]  /*15bf0*/  ISETP.GE.AND P1, PT, R19, R5, PT ;  /* 0x000000051300720c */ /* 0x000fc60003f26270 */
[----:B------:R-:W4:Y:S04]  /*15c00*/  LDL R19, [R1+0xc40] ;  /* 0x000c400001137983 */ /* 0x000f280000100800 */
[----:B---3--:R-:W-:Y:S01]  /*15c10*/  STL [R1+0x1a78], R21 ;  /* 0x001a781501007387 */ /* 0x008fe20000100800 */
[----:B--2---:R-:W-:-:S04]  /*15c20*/  @!P3 LOP3.LUT R3, R3, R2, RZ, 0x3c, !PT ;  /* 0x000000020303b212 */ /* 0x004fc800078e3cff */
[----:B------:R-:W-:-:S04]  /*15c30*/  @!P3 LOP3.LUT R2, R3, R2, RZ, 0x3c, !PT ;  /* 0x000000020302b212 */ /* 0x000fc800078e3cff */
[----:B------:R-:W-:Y:S01]  /*15c40*/  @!P3 LOP3.LUT R3, R3, R2, RZ, 0x3c, !PT ;  /* 0x000000020303b212 */ /* 0x000fe200078e3cff */
[----:B------:R-:W-:Y:S04]  /*15c50*/  STL [R1+0x1a7c], R21 ;  /* 0x001a7c1501007387 */ /* 0x000fe80000100800 */
[----:B------:R0:W2:Y:S04]  /*15c60*/  @!P3 LDG.E.U16 R18, desc[UR12][R2.64] ;  /* 0x0000000c0212b981 */ /* 0x0000a8000c1e1500 */
[----:B------:R-:W3:Y:S01]  /*15c70*/  LDL R3, [R1+0xc04] ;  /* 0x000c040001037983 */ /* 0x000ee20000100800 */
[----:B------:R-:W-:Y:S01]  /*15c80*/  PRMT R23, RZ, 0x7610, R23 ;  /* 0x00007610ff177816 */ /* 0x000fe20000000017 */
[----:B0-----:R-:W-:-:S02]  /*15c90*/  @!P4 IMAD.MOV.U32 R2, RZ, RZ, R4 ;  /* 0x000000ffff02c224 */ /* 0x001fc400078e0004 */
[----:B--2---:R0:W-:Y:S04]  /*15ca0*/  STL [R1+0x264], R18 ;  /* 0x0002641201007387 */ /* 0x0041e80000100800 */
[----:B---3--:R1:W2:Y:S04]  /*15cb0*/  @!P4 LDG.E.U16 R23, desc[UR12][R2.64] ;  /* 0x0000000c0217c981 */ /* 0x0082a8000c1e1500 */
[----:B------:R-:W3:Y:S01]  /*15cc0*/  LDL R3, [R1+0xc0c] ;  /* 0x000c0c0001037983 */ /* 0x000ee20000100800 */
[----:B0-----:R-:W1:Y:S01]  /*15cd0*/  S2R R18, SR_TID.X ;  /* 0x0000000000127919 */ /* 0x001e620000002100 */
[----:B------:R-:W-:-:S02]  /*15ce0*/  PRMT R6, RZ, 0x7610, R6 ;  /* 0x00007610ff067816 */ /* 0x000fc40000000006 */
[----:B-1----:R-:W-:-:S04]  /*15cf0*/  SHF.R.U32.HI R2, RZ, 0x5, R18 ;  /* 0x00000005ff027819 */ /* 0x002fc80000011612 */
[----:B------:R-:W-:-:S04]  /*15d00*/  SGXT.U32 R2, R2, 0x2 ;  /* 0x000000020202781a */ /* 0x000fc80000000000 */
[C---:B------:R-:W-:Y:S02]  /*15d10*/  LOP3.LUT R18, R2.reuse, 0xcc, RZ, 0xfc, !PT ;  /* 0x000000cc02127812 */ /* 0x040fe400078efcff */
[----:B------:R-:W-:-:S04]  /*15d20*/  LOP3.LUT R2, R2, 0xd0, RZ, 0xfc, !PT ;  /* 0x000000d002027812 */ /* 0x000fc800078efcff */
[----:B------:R-:W-:Y:S01]  /*15d30*/  ISETP.GE.AND P3, PT, R2, R5, PT ;  /* 0x000000050200720c */ /* 0x000fe20003f66270 */
[----:B----4-:R-:W-:-:S05]  /*15d40*/  @!P1 IMAD.MOV.U32 R2, RZ, RZ, R19 ;  /* 0x000000ffff029224 */ /* 0x010fca00078e0013 */
[----:B---3--:R-:W3:Y:S01]  /*15d50*/  @!P1 LDG.E.U16 R6, desc[UR12][R2.64] ;  /* 0x0000000c02069981 */ /* 0x008ee2000c1e1500 */
[----:B------:R-:W0:Y:S01]  /*15d60*/  S2R R4, SR_TID.X ;  /* 0x0000000000047919 */ /* 0x000e220000002100 */
[----:B------:R-:W-:Y:S02]  /*15d70*/  ISETP.GE.AND P2, PT, R18, R5, PT ;  /* 0x000000051200720c */ /* 0x000fe40003f46270 */
[----:B------:R-:W4:Y:S01]  /*15d80*/  LDL.LU R18, [R1+0x1b9c] ;  /* 0x001b9c0001127983 */ /* 0x000f220000300800 */
[----:B0-----:R-:W-:-:S04]  /*15d90*/  SHF.R.U32.HI R4, RZ, 0x5, R4 ;  /* 0x00000005ff047819 */ /* 0x001fc80000011604 */
[----:B------:R-:W-:-:S04]  /*15da0*/  SGXT.U32 R4, R4, 0x2 ;  /* 0x000000020404781a */ /* 0x000fc80000000000 */
[----:B------:R-:W-:Y:S02]  /*15db0*/  LOP3.LUT R19, R4, 0xd4, RZ, 0xfc, !PT ;  /* 0x000000d404137812 */ /* 0x000fe400078efcff */
[----:B------:R-:W2:Y:S04]  /*15dc0*/  LDL R4, [R1+0xc60] ;  /* 0x000c600001047983 */ /* 0x000ea80000100800 */
[----:B---3--:R0:W-:Y:S04]  /*15dd0*/  STL [R1+0x25c], R6 ;  /* 0x00025c0601007387 */ /* 0x0081e80000100800 */
[----:B0-----:R-:W3:Y:S04]  /*15de0*/  LDL.LU R6, [R1+0x1b98] ;  /* 0x001b980001067983 */ /* 0x001ee80000300800 */
[----:B------:R-:W4:Y:S01]  /*15df0*/  LDL R3, [R1+0xc14] ;  /* 0x000c140001037983 */ /* 0x000f220000100800 */
[----:B------:R-:W-:Y:S01]  /*15e00*/  PRMT R20, RZ, 0x7610, R20 ;  /* 0x00007610ff147816 */ /* 0x000fe20000000014 */
[----:B------:R-:W-:Y:S01]  /*15e10*/  @!P0 IMAD.MOV.U32 R2, RZ, RZ, R8 ;  /* 0x000000ffff028224 */ /* 0x000fe200078e0008 */
[----:B------:R-:W-:-:S02]  /*15e20*/  ISETP.GE.AND P4, PT, R19, R5, PT ;  /* 0x000000051300720c */ /* 0x000fc40003f86270 */
[----:B------:R-:W0:Y:S02]  /*15e30*/  S2R R19, SR_TID.X ;  /* 0x0000000000137919 */ /* 0x000e240000002100 */
[----:B----4-:R1:W4:Y:S04]  /*15e40*/  @!P0 LDG.E.U16 R20, desc[UR12][R2.64] ;  /* 0x0000000c02148981 */ /* 0x010328000c1e1500 */
[----:B------:R-:W1:Y:S04]  /*15e50*/  LDL R2, [R1+0xc1c] ;  /* 0x000c1c0001027983 */ /* 0x000e680000100800 */
[----:B------:R-:W1:Y:S01]  /*15e60*/  LDL R3, [R1+0xc50] ;  /* 0x000c500001037983 */ /* 0x000e620000100800 */
[----:B0-----:R-:W-:-:S04]  /*15e70*/  SHF.R.U32.HI R19, RZ, 0x5, R19 ;  /* 0x00000005ff137819 */ /* 0x001fc80000011613 */
[----:B------:R-:W-:Y:S02]  /*15e80*/  SGXT.U32 R19, R19, 0x2 ;  /* 0x000000021313781a */ /* 0x000fe40000000000 */
[----:B------:R-:W-:Y:S02]  /*15e90*/  PRMT R17, RZ, 0x7610, R17 ;  /* 0x00007610ff117816 */ /* 0x000fe40000000011 */
[C---:B------:R-:W-:Y:S02]  /*15ea0*/  LOP3.LUT R8, R19.reuse, 0xd8, RZ, 0xfc, !PT ;  /* 0x000000d813087812 */ /* 0x040fe400078efcff */
[----:B------:R-:W-:Y:S02]  /*15eb0*/  LOP3.LUT R19, R19, 0xdc, RZ, 0xfc, !PT ;  /* 0x000000dc13137812 */ /* 0x000fe400078efcff */
[-C--:B------:R-:W-:Y:S02]  /*15ec0*/  ISETP.GE.AND P1, PT, R8, R5.reuse, PT ;  /* 0x000000050800720c */ /* 0x080fe40003f26270 */
[----:B------:R-:W3:Y:S01]  /*15ed0*/  LDL R8, [R1+0xc78] ;  /* 0x000c780001087983 */ /* 0x000ee20000100800 */
[----:B------:R-:W-:-:S03]  /*15ee0*/  ISETP.GE.AND P0, PT, R19, R5, PT ;  /* 0x000000051300720c */ /* 0x000fc60003f06270 */
[----:B------:R-:W4:Y:S01]  /*15ef0*/  LDL.LU R19, [R1+0x1b94] ;  /* 0x001b940001137983 */ /* 0x000f220000300800 */
[----:B-1----:R-:W-:-:S04]  /*15f00*/  @!P2 LOP3.LUT R3, R3, R2, RZ, 0x3c, !PT ;  /* 0x000000020303a212 */ /* 0x002fc800078e3cff */
[----:B------:R-:W-:-:S04]  /*15f10*/  @!P2 LOP3.LUT R2, R3, R2, RZ, 0x3c, !PT ;  /* 0x000000020302a212 */ /* 0x000fc800078e3cff */
[----:B------:R-:W-:-:S05]  /*15f20*/  @!P2 LOP3.LUT R3, R3, R2, RZ, 0x3c, !PT ;  /* 0x000000020303a212 */ /* 0x000fca00078e3cff */
[----:B------:R-:W2:Y:S04]  /*15f30*/  @!P2 LDG.E.U16 R17, desc[UR12][R2.64] ;  /* 0x0000000c0211a981 */ /* 0x000ea8000c1e1500 */
[----:B------:R-:W3:Y:S04]  /*15f40*/  LDL R2, [R1+0xc24] ;  /* 0x000c240001027983 */ /* 0x000ee80000100800 */
[----:B------:R-:W3:Y:S01]  /*15f50*/  LDL R3, [R1+0xc58] ;  /* 0x000c580001037983 */ /* 0x000ee20000100800 */
[----:B------:R-:W-:-:S03]  /*15f60*/  PRMT R18, RZ, 0x7610, R18 ;  /* 0x00007610ff127816 */ /* 0x000fc60000000012 */
[----:B--2---:R0:W-:Y:S01]  /*15f70*/  STL [R1+0x258], R17 ;  /* 0x0002581101007387 */ /* 0x0041e20000100800 */
[----:B---3--:R-:W-:-:S04]  /*15f80*/  @!P3 LOP3.LUT R3, R3, R2, RZ, 0x3c, !PT ;  /* 0x000000020303b212 */ /* 0x008fc800078e3cff */
[----:B------:R-:W-:-:S04]  /*15f90*/  @!P3 LOP3.LUT R2, R3, R2, RZ, 0x3c, !PT ;  /* 0x000000020302b212 */ /* 0x000fc800078e3cff */
[----:B------:R-:W-:-:S05]  /*15fa0*/  @!P3 LOP3.LUT R3, R3, R2, RZ, 0x3c, !PT ;  /* 0x000000020303b212 */ /* 0x000fca00078e3cff */
[----:B------:R1:W2:Y:S04]  /*15fb0*/  @!P3 LDG.E.U16 R18, desc[UR12][R2.64] ;  /* 0x0000000c0212b981 */ /* 0x0002a8000c1e1500 */
[----:B------:R-:W3:Y:S01]  /*15fc0*/  LDL R3, [R1+0xc2c] ;  /* 0x000c2c0001037983 */ /* 0x000ee20000100800 */
[----:B------:R-:W-:Y:S01]  /*15fd0*/  PRMT R0, RZ, 0x7610, R0 ;  /* 0x00007610ff007816 */ /* 0x000fe20000000000 */
[----:B-1----:R-:W-:Y:S01]  /*15fe0*/  @!P4 IMAD.MOV.U32 R2, RZ, RZ, R4 ;  /* 0x000000ffff02c224 */ /* 0x002fe200078e0004 */
[----:B0-----:R-:W0:Y:S04]  /*15ff0*/  S2R R17, SR_TID.X ;  /* 0x0000000000117919 */ /* 0x001e280000002100 */
[----:B---3--:R-:W3:Y:S01]  /*16000*/  @!P4 LDG.E.U16 R0, desc[UR12][R2.64] ;  /* 0x0000000c0200c981 */ /* 0x008ee2000c1e1500 */
[----:B0-----:R-:W-:-:S04]  /*16010*/  SHF.R.U32.HI R4, RZ, 0x5, R17 ;  /* 0x00000005ff047819 */ /* 0x001fc80000011611 */
[----:B------:R-:W-:-:S04]  /*16020*/  SGXT.U32 R4, R4, 0x2 ;  /* 0x000000020404781a */ /* 0x000fc80000000000 */
[----:B------:R-:W-:Y:S01]  /*16030*/  LOP3.LUT R4, R4, 0xe0, RZ, 0xfc, !PT ;  /* 0x000000e004047812 */ /* 0x000fe200078efcff */
[----:B------:R-:W4:Y:S04]  /*16040*/  LDL R2, [R1+0xc34] ;  /* 0x000c340001027983 */ /* 0x000f280000100800 */
[----:B------:R-:W4:Y:S01]  /*16050*/  LDL R3, [R1+0xc68] ;  /* 0x000c680001037983 */ /* 0x000f220000100800 */
[----:B------:R-:W-:-:S03]  /*16060*/  ISETP.GE.AND P2, PT, R4, R5, PT ;  /* 0x000000050400720c */ /* 0x000fc60003f46270 */
[----:B---3--:R0:W-:Y:S04]  /*16070*/  STL [R1+0x260], R0 ;  /* 0x0002600001007387 */ /* 0x0081e80000100800 */
[----:B------:R-:W3:Y:S01]  /*16080*/  LDL.LU R4, [R1+0x1b90] ;  /* 0x001b900001047983 */ /* 0x000ee20000300800 */
[----:B------:R-:W-:-:S04]  /*16090*/  SHF.R.U32.HI R17, RZ, 0x5, R17 ;  /* 0x00000005ff117819 */ /* 0x000fc80000011611 */
[----:B------:R-:W-:Y:S02]  /*160a0*/  SGXT.U32 R17, R17, 0x2 ;  /* 0x000000021111781a */ /* 0x000fe40000000000 */
[----:B----4-:R-:W-:-:S04]  /*160b0*/  @!P1 LOP3.LUT R3, R3, R2, RZ, 0x3c, !PT ;  /* 0x0000000203039212 */ /* 0x010fc800078e3cff */
[----:B------:R-:W-:Y:S02]  /*160c0*/  @!P1 LOP3.LUT R2, R3, R2, RZ, 0x3c, !PT ;  /* 0x0000000203029212 */ /* 0x000fe400078e3cff */
[----:B0-----:R-:W-:Y:S02]  /*160d0*/  LOP3.LUT R0, R17, 0xe4, RZ, 0xfc, !PT ;  /* 0x000000e411007812 */ /* 0x001fe400078efcff */
[----:B------:R-:W-:Y:S02]  /*160e0*/  @!P1 LOP3.LUT R3, R3, R2, RZ, 0x3c, !PT ;  /* 0x0000000203039212 */ /* 0x000fe400078e3cff */
[----:B------:R-:W-:Y:S02]  /*160f0*/  ISETP.GE.AND P3, PT, R0, R5, PT ;  /* 0x000000050000720c */ /* 0x000fe40003f66270 */
[----:B------:R-:W4:Y:S01]  /*16100*/  LDL.LU R0, [R1+0x1b8c] ;  /* 0x001b8c0001007983 */ /* 0x000f220000300800 */
[----:B---3--:R-:W-:-:S06]  /*16110*/  PRMT R4, RZ, 0x7610, R4 ;  /* 0x00007610ff047816 */ /* 0x008fcc0000000004 */
[----:B------:R0:W3:Y:S04]  /*16120*/  @!P1 LDG.E.U16 R4, desc[UR12][R2.64] ;  /* 0x0000000c02049981 */ /* 0x0000e8000c1e1500 */
[----:B------:R-:W2:Y:S01]  /*16130*/  LDL R3, [R1+0xc3c] ;  /* 0x000c3c0001037983 */ /* 0x000ea20000100800 */
[----:B------:R-:W-:Y:S01]  /*16140*/  PRMT R19, RZ, 0x7610, R19 ;  /* 0x00007610ff137816 */ /* 0x000fe20000000013 */
[----:B0-----:R-:W-:Y:S02]  /*16150*/  @!P0 IMAD.MOV.U32 R2, RZ, RZ, R8 ;  /* 0x000000ffff028224 */ /* 0x001fe400078e0008 */
[----:B------:R-:W3:Y:S04]  /*16160*/  LDL R8, [R1+0xc94] ;  /* 0x000c940001087983 */ /* 0x000ee80000100800 */
[----:B--2---:R-:W2:Y:S04]  /*16170*/  @!P0 LDG.E.U16 R19, desc[UR12][R2.64] ;  /* 0x0000000c02138981 */ /* 0x004ea8000c1e1500 */
[----:B--2---:R0:W-:Y:S04]  /*16180*/  STL [R1+0x254], R19 ;  /* 0x0002541301007387 */ /* 0x0041e80000100800 */
[----:B0-----:R-:W2:Y:S04]  /*16190*/  LDL.LU R19, [R1+0x1b88] ;  /* 0x001b880001137983 */ /* 0x001ea80000300800 */
[----:B------:R-:W3:Y:S04]  /*161a0*/  LDL R2, [R1+0xc44] ;  /* 0x000c440001027983 */ /* 0x000ee80000100800 */
[----:B------:R-:W3:Y:S01]  /*161b0*/  LDL R3, [R1+0xc74] ;  /* 0x000c740001037983 */ /* 0x000ee20000100800 */
[----:B----4-:R-:W-:-:S02]  /*161c0*/  PRMT R0, RZ, 0x7610, R0 ;  /* 0x00007610ff007816 */ /* 0x010fc40000000000 */
[----:B---3--:R-:W-:-:S04]  /*161d0*/  @!P2 LOP3.LUT R3, R3, R2, RZ, 0x3c, !PT ;  /* 0x000000020303a212 */ /* 0x008fc800078e3cff */
[----:B------:R-:W-:-:S04]  /*161e0*/  @!P2 LOP3.LUT R2, R3, R2, RZ, 0x3c, !PT ;  /* 0x000000020302a212 */ /* 0x000fc800078e3cff */
[----:B------:R-:W-:-:S05]  /*161f0*/  @!P2 LOP3.LUT R3, R3, R2, RZ, 0x3c, !PT ;  /* 0x000000020303a212 */ /* 0x000fca00078e3cff */
[----:B------:R0:W3:Y:S04]  /*16200*/  @!P2 LDG.E.U16 R0, desc[UR12][R2.64] ;  /* 0x0000000c0200a981 */ /* 0x0000e8000c1e1500 */
[----:B------:R-:W0:Y:S04]  /*16210*/  LDL R2, [R1+0xc4c] ;  /* 0x000c4c0001027983 */ /* 0x000e280000100800 */
[----:B------:R-:W0:Y:S01]  /*16220*/  LDL R3, [R1+0xc80] ;  /* 0x000c800001037983 */ /* 0x000e220000100800 */
[----:B------:R-:W-:Y:S02]  /*16230*/  PRMT R16, RZ, 0x7610, R16 ;  /* 0x00007610ff107816 */ /* 0x000fe40000000010 */
[----:B0-----:R-:W-:-:S04]  /*16240*/  @!P3 LOP3.LUT R3, R3, R2, RZ, 0x3c, !PT ;  /* 0x000000020303b212 */ /* 0x001fc800078e3cff */
[----:B------:R-:W-:-:S04]  /*16250*/  @!P3 LOP3.LUT R2, R3, R2, RZ, 0x3c, !PT ;  /* 0x000000020302b212 */ /* 0x000fc800078e3cff */
[----:B------:R-:W-:-:S05]  /*16260*/  @!P3 LOP3.LUT R3, R3, R2, RZ, 0x3c, !PT ;  /* 0x000000020303b212 */ /* 0x000fca00078e3cff */
[----:B------:R-:W4:Y:S01]  /*16270*/  @!P3 LDG.E.U16 R16, desc[UR12][R2.64] ;  /* 0x0000000c0210b981 */ /* 0x000f22000c1e1500 */
[----:B------:R-:W-:-:S04]  /*16280*/  LOP3.LUT R17, R17, 0xe8, RZ, 0xfc, !PT ;  /* 0x000000e811117812 */ /* 0x000fc800078efcff */
[----:B------:R-:W-:Y:S01]  /*16290*/  ISETP.GE.AND P4, PT, R17, R5, PT ;  /* 0x000000051100720c */ /* 0x000fe20003f86270 */
[----:B----4-:R0:W-:Y:S04]  /*162a0*/  STL [R1+0x24c], R16 ;  /* 0x00024c1001007387 */ /* 0x0101e80000100800 */
[----:B0-----:R-:W4:Y:S04]  /*162b0*/  LDL.LU R16, [R1+0x1b84] ;  /* 0x001b840001107983 */ /* 0x001f280000300800 */
[----:B------:R-:W3:Y:S04]  /*162c0*/  LDL R2, [R1+0xc54] ;  /* 0x000c540001027983 */ /* 0x000ee80000100800 */
[----:B------:R-:W3:Y:S01]  /*162d0*/  LDL R3, [R1+0xc98] ;  /* 0x000c980001037983 */ /* 0x000ee20000100800 */
[----:B--2---:R-:W-:Y:S01]  /*162e0*/  PRMT R19, RZ, 0x7610, R19 ;  /* 0x00007610ff137816 */ /* 0x004fe20000000013 */
[----:B------:R-:W0:Y:S02]  /*162f0*/  S2R R17, SR_TID.X ;  /* 0x0000000000117919 */ /* 0x000e240000002100 */
[----:B0-----:R-:W-:-:S04]  /*16300*/  SHF.R.U32.HI R17, RZ, 0x5, R17 ;  /* 0x00000005ff117819 */ /* 0x001fc80000011611 */
[----:B------:R-:W-:Y:S02]  /*16310*/  SGXT.U32 R17, R17, 0x2 ;  /* 0x000000021111781a */ /* 0x000fe40000000000 */
[----:B---3--:R-:W-:-:S04]  /*16320*/  @!P4 LOP3.LUT R3, R3, R2, RZ, 0x3c, !PT ;  /* 0x000000020303c212 */ /* 0x008fc800078e3cff */
[----:B------:R-:W-:-:S04]  /*16330*/  @!P4 LOP3.LUT R2, R3, R2, RZ, 0x3c, !PT ;  /* 0x000000020302c212 */ /* 0x000fc800078e3cff */
[----:B------:R-:W-:-:S05]  /*16340*/  @!P4 LOP3.LUT R3, R3, R2, RZ, 0x3c, !PT ;  /* 0x000000020303c212 */ /* 0x000fca00078e3cff */
[----:B------:R0:W2:Y:S04]  /*16350*/  @!P4 LDG.E.U16 R19, desc[UR12][R2.64] ;  /* 0x0000000c0213c981 */ /* 0x0000a8000c1e1500 */
[----:B------:R-:W3:Y:S01]  /*16360*/  LDL R3, [R1+0xc5c] ;  /* 0x000c5c0001037983 */ /* 0x000ee20000100800 */
[----:B------:R-:W-:-:S04]  /*16370*/  LOP3.LUT R17, R17, 0xec, RZ, 0xfc, !PT ;  /* 0x000000ec11117812 */ /* 0x000fc800078efcff */
[----:B------:R-:W-:Y:S02]  /*16380*/  ISETP.GE.AND P5, PT, R17, R5, PT ;  /* 0x000000051100720c */ /* 0x000fe40003fa6270 */
[----:B------:R-:W1:Y:S01]  /*16390*/  S2R R17, SR_TID.X ;  /* 0x0000000000117919 */ /* 0x000e620000002100 */
[----:B------:R-:W-:Y:S02]  /*163a0*/  PRMT R7, RZ, 0x7610, R7 ;  /* 0x00007610ff077816 */ /* 0x000fe40000000007 */
[----:B-1----:R-:W-:-:S04]  /*163b0*/  SHF.R.U32.HI R17, RZ, 0x5, R17 ;  /* 0x00000005ff117819 */ /* 0x002fc80000011611 */
[----:B------:R-:W-:-:S04]  /*163c0*/  SGXT.U32 R17, R17, 0x2 ;  /* 0x000000021111781a */ /* 0x000fc80000000000 */
[----:B0-----:R-:W-:-:S04]  /*163d0*/  LOP3.LUT R2, R17, 0xf0, RZ, 0xfc, !PT ;  /* 0x000000f011027812 */ /* 0x001fc800078efcff */
[----:B------:R-:W-:Y:S01]  /*163e0*/  ISETP.GE.AND P1, PT, R2, R5, PT ;  /* 0x000000050200720c */ /* 0x000fe20003f26270 */
[----:B------:R-:W-:-:S05]  /*163f0*/  @!P5 IMAD.MOV.U32 R2, RZ, RZ, R8 ;  /* 0x000000ffff02d224 */ /* 0x000fca00078e0008 */
[----:B---3--:R0:W3:Y:S02]  /*16400*/  @!P5 LDG.E.U16 R7, desc[UR12][R2.64] ;  /* 0x0000000c0207d981 */ /* 0x0080e4000c1e1500 */
[----:B0-----:R-:W0:Y:S01]  /*16410*/  S2R R2, SR_TID.X ;  /* 0x0000000000027919 */ /* 0x001e220000002100 */
[----:B------:R-:W-:Y:S01]  /*16420*/  LOP3.LUT R17, R17, 0xf4, RZ, 0xfc, !PT ;  /* 0x000000f411117812 */ /* 0x000fe200078efcff */
[----:B------:R-:W2:Y:S03]  /*16430*/  LDL R3, [R1+0xc90] ;  /* 0x000c900001037983 */ /* 0x000ea60000100800 */
[----:B------:R-:W-:Y:S02]  /*16440*/  ISETP.GE.AND P0, PT, R17, R5, PT ;  /* 0x000000051100720c */ /* 0x000fe40003f06270 */
[----:B------:R-:W1:Y:S01]  /*16450*/  S2R R17, SR_TID.X ;  /* 0x0000000000117919 */ /* 0x000e620000002100 */
[----:B0-----:R-:W-:-:S04]  /*16460*/  LOP3.LUT R2, R2, 0x7f, RZ, 0xc0, !PT ;  /* 0x0000007f02027812 */ /* 0x001fc800078ec0ff */
[----:B------:R-:W-:Y:S02]  /*16470*/  ISETP.GE.AND P5, PT, R2, R5, PT ;  /* 0x000000050200720c */ /* 0x000fe40003fa6270 */
[----:B------:R-:W0:Y:S01]  /*16480*/  S2R R2, SR_TID.X ;  /* 0x0000000000027919 */ /* 0x000e220000002100 */
[----:B-1----:R-:W-:Y:S02]  /*16490*/  SHF.R.U32.HI R8, RZ, 0x5, R17 ;  /* 0x00000005ff087819 */ /* 0x002fe40000011611 */
[----:B------:R-:W-:Y:S02]  /*164a0*/  LOP3.LUT R17, R17, 0x7f, RZ, 0xc0, !PT ;  /* 0x0000007f11117812 */ /* 0x000fe400078ec0ff */
[----:B------:R-:W-:Y:S02]  /*164b0*/  SGXT.U32 R8, R8, 0x2 ;  /* 0x000000020808781a */ /* 0x000fe40000000000 */
[----:B------:R-:W-:-:S04]  /*164c0*/  LOP3.LUT R17, R17, 0x80, RZ, 0xfc, !PT ;  /* 0x0000008011117812 */ /* 0x000fc800078efcff */
[----:B------:R-:W-:Y:S02]  /*164d0*/  ISETP.GE.AND P6, PT, R17, R5, PT ;  /* 0x000000051100720c */ /* 0x000fe40003fc6270 */
[----:B0-----:R-:W-:-:S04]  /*164e0*/  SHF.R.U32.HI R2, RZ, 0x5, R2 ;  /* 0x00000005ff027819 */ /* 0x001fc80000011602 */
[----:B------:R-:W-:-:S04]  /*164f0*/  SGXT.U32 R2, R2, 0x2 ;  /* 0x000000020202781a */ /* 0x000fc80000000000 */
[-C--:B------:R-:W-:Y:S01]  /*16500*/  ISETP.GE.AND P2, PT, R2, R5.reuse, PT ;  /* 0x000000050200720c */ /* 0x080fe20003f46270 */
[----:B---3--:R0:W-:Y:S02]  /*16510*/  STL [R1+0x1bc], R7 ;  /* 0x0001bc0701007387 */ /* 0x0081e40000100800 */
[C---:B0-----:R-:W-:Y:S02]  /*16520*/  LOP3.LUT R7, R8.reuse, 0xf8, RZ, 0xfc, !PT ;  /* 0x000000f808077812 */ /* 0x041fe400078efcff */
[----:B------:R-:W-:Y:S02]  /*16530*/  LOP3.LUT R8, R8, 0xfc, RZ, 0xfc, !PT ;  /* 0x000000fc08087812 */ /* 0x000fe400078efcff */
[-C--:B------:R-:W-:Y:S02]  /*16540*/  ISETP.GE.AND P3, PT, R7, R5.reuse, PT ;  /* 0x000000050700720c */ /* 0x080fe40003f66270 */
[----:B------:R-:W3:Y:S01]  /*16550*/  LDL.LU R7, [R1+0x1b80] ;  /* 0x001b800001077983 */ /* 0x000ee20000300800 */
[----:B------:R-:W-:-:S03]  /*16560*/  ISETP.GE.AND P4, PT, R8, R5, PT ;  /* 0x000000050800720c */ /* 0x000fc60003f86270 */
[----:B------:R-:W3:Y:S04]  /*16570*/  LDL.LU R8, [R1+0x1b7c] ;  /* 0x001b7c0001087983 */ /* 0x000ee80000300800 */
[----:B------:R-:W3:Y:S04]  /*16580*/  LDL.LU R17, [R1+0x1b78] ;  /* 0x001b780001117983 */ /* 0x000ee80000300800 */
[----:B------:R-:W2:Y:S01]  /*16590*/  LDL R2, [R1+0xc64] ;  /* 0x000c640001027983 */ /* 0x000ea20000100800 */
[----:B----4-:R-:W-:Y:S02]  /*165a0*/  PRMT R16, RZ, 0x7610, R16 ;  /* 0x00007610ff107816 */ /* 0x010fe40000000010 */
[----:B--2---:R-:W-:-:S04]  /*165b0*/  @!P1 LOP3.LUT R3, R3, R2, RZ, 0x3c, !PT ;  /* 0x0000000203039212 */ /* 0x004fc800078e3cff */
[----:B------:R-:W-:-:S04]  /*165c0*/  @!P1 LOP3.LUT R2, R3, R2, RZ, 0x3c, !PT ;  /* 0x0000000203029212 */ /* 0x000fc800078e3cff */
[----:B------:R-:W-:-:S05]  /*165d0*/  @!P1 LOP3.LUT R3, R3, R2, RZ, 0x3c, !PT ;  /* 0x0000000203039212 */ /* 0x000fca00078e3cff */
[----:B------:R0:W2:Y:S04]  /*165e0*/  @!P1 LDG.E.U16 R16, desc[UR12][R2.64] ;  /* 0x0000000c02109981 */ /* 0x0000a8000c1e1500 */
[----:B------:R-:W0:Y:S04]  /*165f0*/  LDL R2, [R1+0xc70] ;  /* 0x000c700001027983 */ /* 0x000e280000100800 */
[----:B------:R-:W0:Y:S01]  /*16600*/  LDL R3, [R1+0xc8c] ;  /* 0x000c8c0001037983 */ /* 0x000e220000100800 */
[----:B---3--:R-:W-:Y:S02]  /*16610*/  PRMT R8, RZ, 0x7610, R8 ;  /* 0x00007610ff087816 */ /* 0x008fe40000000008 */
[----:B0-----:R-:W-:-:S04]  /*16620*/  @!P0 LOP3.LUT R3, R3, R2, RZ, 0x3c, !PT ;  /* 0x0000000203038212 */ /* 0x001fc800078e3cff */
[----:B------:R-:W-:-:S04]  /*16630*/  @!P0 LOP3.LUT R2, R3, R2, RZ, 0x3c, !PT ;  /* 0x0000000203028212 */ /* 0x000fc800078e3cff */
[----:B------:R-:W-:-:S05]  /*16640*/  @!P0 LOP3.LUT R3, R3, R2, RZ, 0x3c, !PT ;  /* 0x0000000203038212 */ /* 0x000fca00078e3cff */
[----:B------:R-:W3:Y:S04]  /*16650*/  @!P0 LDG.E.U16 R8, desc[UR12][R2.64] ;  /* 0x0000000c02088981 */ /* 0x000ee8000c1e1500 */
[----:B---3--:R0:W-:Y:S04]  /*16660*/  STL [R1+0x1b8], R8 ;  /* 0x0001b80801007387 */ /* 0x0081e80000100800 */
[----:B0-----:R-:W3:Y:S04]  /*16670*/  LDL.LU R8, [R1+0x1b74] ;  /* 0x001b740001087983 */ /* 0x001ee80000300800 */
[----:B------:R-:W4:Y:S04]  /*16680*/  LDL R2, [R1+0xc6c] ;  /* 0x000c6c0001027983 */ /* 0x000f280000100800 */
[----:B------:R-:W4:Y:S01]  /*16690*/  LDL R3, [R1+0xc88] ;  /* 0x000c880001037983 */ /* 0x000f220000100800 */
[----:B------:R-:W-:-:S02]  /*166a0*/  PRMT R17, RZ, 0x7610, R17 ;  /* 0x00007610ff117816 */ /* 0x000fc40000000011 */
        /* <DEDUP_REMOVED lines=19> */
[----:B------:R0:W2:Y:S04]  /*167e0*/  @!P2 LDG.E.U16 R5, desc[UR12][R2.64] ;  /* 0x0000000c0205a981 */ /* 0x0000a8000c1e1500 */
[----:B------:R-:W0:Y:S04]  /*167f0*/  LDL R2, [R1+0x2a4] ;  /* 0x0002a40001027983 */ /* 0x000e280000100800 */
[----:B------:R-:W0:Y:S01]  /*16800*/  LDL R3, [R1+0x2a8] ;  /* 0x0002a80001037983 */ /* 0x000e220000100800 */
[----:B------:R-:W-:Y:S01]  /*16810*/  PRMT R7, RZ, 0x7610, R7 ;  /* 0x00007610ff077816 */ /* 0x000fe20000000007 */
[----:B------:R-:W-:Y:S01]  /*16820*/  BAR.SYNC.DEFER_BLOCKING 0x0 ;  /* 0x0000000000007b1d */ /* 0x000fe20000010000 */
[----:B0-----:R-:W-:-:S04]  /*16830*/  @!P5 LOP3.LUT R3, R3, R2, RZ, 0x3c, !PT ;  /* 0x000000020303d212 */ /* 0x001fc800078e3cff */
[----:B------:R-:W-:-:S04]  /*16840*/  @!P5 LOP3.LUT R2, R3, R2, RZ, 0x3c, !PT ;  /* 0x000000020302d212 */ /* 0x000fc800078e3cff */
[----:B------:R-:W-:-:S05]  /*16850*/  @!P5 LOP3.LUT R3, R3, R2, RZ, 0x3c, !PT ;  /* 0x000000020303d212 */ /* 0x000fca00078e3cff */
[----:B------:R-:W4:Y:S04]  /*16860*/  @!P5 LDG.E.U16 R7, desc[UR12][R2.64] ;  /* 0x0000000c0207d981 */ /* 0x000f28000c1e1500 */
[----:B----4-:R0:W-:Y:S04]  /*16870*/  STL [R1+0x294], R7 ;  /* 0x0002940701007387 */ /* 0x0101e80000100800 */
[----:B0-----:R-:W4:Y:S04]  /*16880*/  LDL.LU R7, [R1+0x1b6c] ;  /* 0x001b6c0001077983 */ /* 0x001f280000300800 */
[----:B------:R-:W2:Y:S04]  /*16890*/  LDL R2, [R1+0xa94] ;  /* 0x000a940001027983 */ /* 0x000ea80000100800 */
[----:B------:R-:W2:Y:S01]  /*168a0*/  LDL R3, [R1+0xa98] ;  /* 0x000a980001037983 */ /* 0x000ea20000100800 */
[----:B---3--:R-:W-:-:S02]  /*168b0*/  PRMT R8, RZ, 0x7610, R8 ;  /* 0x00007610ff087816 */ /* 0x008fc40000000008 */
[----:B--2---:R-:W-:-:S04]  /*168c0*/  @!P5 LOP3.LUT R3, R3, R2, RZ, 0x3c, !PT ;  /* 0x000000020303d212 */ /* 0x004fc800078e3cff */
[----:B------:R-:W-:-:S04]  /*168d0*/  @!P5 LOP3.LUT R2, R3, R2, RZ, 0x3c, !PT ;  /* 0x000000020302d212 */ /* 0x000fc800078e3cff */
[----:B------:R-:W-:-:S05]  /*168e0*/  @!P5 LOP3.LUT R3, R3, R2, RZ, 0x3c, !PT ;  /* 0x000000020303d212 */ /* 0x000fca00078e3cff */
[----:B------:R-:W2:Y:S04]  /*168f0*/  @!P5 LDG.E.U16 R8, desc[UR12][R2.64] ;  /* 0x0000000c0208d981 */ /* 0x000ea8000c1e1500 */
        /* <DEDUP_REMOVED lines=8> */
[----:B------:R-:W3:Y:S04]  /*16980*/  @!P6 LDG.E.U16 R7, desc[UR12][R2.64] ;  /* 0x0000000c0207e981 */ /* 0x000ee8000c1e1500 */
[----:B---3--:R0:W-:Y:S04]  /*16990*/  STL [R1+0x19c], R7 ;  /* 0x00019c0701007387 */ /* 0x0081e80000100800 */
[----:B0-----:R-:W3:Y:S04]  /*169a0*/  LDL.LU R7, [R1+0x1b64] ;  /* 0x001b640001077983 */ /* 0x001ee80000300800 */
[----:B------:R-:W4:Y:S04]  /*169b0*/  LDL R2, [R1+0xa14] ;  /* 0x000a140001027983 */ /* 0x000f280000100800 */
[----:B------:R-:W4:Y:S01]  /*169c0*/  LDL R3, [R1+0xa18] ;  /* 0x000a180001037983 */ /* 0x000f220000100800 */
[----:B--2---:R-:W-:-:S02]  /*169d0*/  PRMT R8, RZ, 0x7610, R8 ;  /* 0x00007610ff087816 */ /* 0x004fc40000000008 */
[----:B----4-:R-:W-:-:S04]  /*169e0*/  @!P5 LOP3.LUT R3, R3, R2, RZ, 0x3c, !PT ;  /* 0x000000020303d212 */ /* 0x010fc800078e3cff */
[----:B------:R-:W-:-:S04]  /*169f0*/  @!P5 LOP3.LUT R2, R3, R2, RZ, 0x3c, !PT ;  /* 0x000000020302d212 */ /* 0x000fc800078e3cff */
[----:B------:R-:W-:-:S05]  /*16a00*/  @!P5 LOP3.LUT R3, R3, R2, RZ, 0x3c, !PT ;  /* 0x000000020303d212 */ /* 0x000fca00078e3cff */
[----:B------:R-:W2:Y:S04]  /*16a10*/  @!P5 LDG.E.U16 R8, desc[UR12][R2.64] ;  /* 0x0000000c0208d981 */ /* 0x000ea8000c1e1500 */
[----:B--2---:R0:W-:Y:S04]  /*16a20*/  STL [R1+0x1a4], R8 ;  /* 0x0001a40801007387 */ /* 0x0041e80000100800 */
[----:B0-----:R-:W2:Y:S04]  /*16a30*/  LDL.LU R8, [R1+0x1b60] ;  /* 0x001b600001087983 */ /* 0x001ea80000300800 */
[----:B------:R-:W4:Y:S04]  /*16a40*/  LDL R2, [R1+0xa0c] ;  /* 0x000a0c0001027983 */ /* 0x000f280000100800 */
[----:B------:R-:W4:Y:S01]  /*16a50*/  LDL R3, [R1+0xa10] ;  /* 0x000a100001037983 */ /* 0x000f220000100800 */
[----:B---3--:R-:W-:-:S02]  /*16a60*/  PRMT R7, RZ, 0x7610, R7 ;  /* 0x00007610ff077816 */ /* 0x008fc40000000007 */
[----:B----4-:R-:W-:-:S04]  /*16a70*/  @!P6 LOP3.LUT R3, R3, R2, RZ, 0x3c, !PT ;  /* 0x000000020303e212 */ /* 0x010fc800078e3cff */
        /* <DEDUP_REMOVED lines=410> */
[----:B--2---:R-:W-:Y:S02]  /*18420*/  PRMT R8, RZ, 0x7610, R8 ;  /* 0x00007610ff087816 */ /* 0x004fe40000000008 */
[----:B0-----:R-:W-:-:S04]  /*18430*/  @!P6 LOP3.LUT R3, R3, R2, RZ, 0x3c, !PT ;  /* 0x000000020303e212 */ /* 0x001fc800078e3cff */
[----:B------:R-:W-:-:S04]  /*18440*/  @!P6 LOP3.LUT R2, R3, R2, RZ, 0x3c, !PT ;  /* 0x000000020302e212 */ /* 0x000fc800078e3cff */
[----:B------:R-:W-:-:S05]  /*18450*/  @!P6 LOP3.LUT R3, R3, R2, RZ, 0x3c, !PT ;  /* 0x000000020303e212 */ /* 0x000fca00078e3cff */
[----:B------:R-:W2:Y:S04]  /*18460*/  @!P6 LDG.E.U16 R8, desc[UR12][R2.64] ;  /* 0x0000000c0208e981 */ /* 0x000ea8000c1e1500 */
[----:B----4-:R0:W-:Y:S04]  /*18470*/  STL [R1+0xec], R24 ;  /* 0x0000ec1801007387 */ /* 0x0101e80000100800 */
[----:B0-----:R-:W4:Y:S04]  /*18480*/  LDL R24, [R1+0x508] ;  /* 0x0005080001187983 */ /* 0x001f280000100800 */
[----:B--2---:R0:W-:Y:S04]  /*18490*/  STL [R1+0xe8], R8 ;  /* 0x0000e80801007387 */ /* 0x0041e80000100800 */
[----:B0-----:R-:W2:Y:S04]  /*184a0*/  LDL.LU R8, [R1+0x1aa8] ;  /* 0x001aa80001087983 */ /* 0x001ea80000300800 */
[----:B------:R-:W3:Y:S04]  /*184b0*/  LDL R2, [R1+0x604] ;  /* 0x0006040001027983 */ /* 0x000ee80000100800 */
[----:B------:R-:W3:Y:S01]  /*184c0*/  LDL R3, [R1+0x608] ;  /* 0x0006080001037983 */ /* 0x000ee20000100800 */
[----:B--2---:R-:W-:-:S02]  /*184d0*/  PRMT R8, RZ, 0x7610, R8 ;  /* 0x00007610ff087816 */ /* 0x004fc40000000008 */
[----:B---3--:R-:W-:-:S04]  /*184e0*/  @!P5 LOP3.LUT R3, R3, R2, RZ, 0x3c, !PT ;  /* 0x000000020303d212 */ /* 0x008fc800078e3cff */
[----:B------:R-:W-:-:S04]  /*184f0*/  @!P5 LOP3.LUT R2, R3, R2, RZ, 0x3c, !PT ;  /* 0x000000020302d212 */ /* 0x000fc800078e3cff */
[----:B------:R-:W-:-:S05]  /*18500*/  @!P5 LOP3.LUT R3, R3, R2, RZ, 0x3c, !PT ;  /* 0x000000020303d212 */ /* 0x000fca00078e3cff */
[----:B------:R-:W2:Y:S04]  /*18510*/  @!P5 LDG.E.U16 R8, desc[UR12][R2.64] ;  /* 0x0000000c0208d981 */ /* 0x000ea8000c1e1500 */
        /* <DEDUP_REMOVED lines=26> */
[----:B------:R-:W2:Y:S01]  /*186c0*/  @!P6 LDG.E.U16 R8, desc[UR12][R2.64] ;  /* 0x0000000c0208e981 */ /* 0x000ea2000c1e1500 */
[----:B------:R-:W-:-:S03]  /*186d0*/  PRMT R22, RZ, 0x7610, R22 ;  /* 0x00007610ff167816 */ /* 0x000fc60000000016 */
[----:B--2---:R0:W-:Y:S04]  /*186e0*/  STL [R1+0xd8], R8 ;  /* 0x0000d80801007387 */ /* 0x0041e80000100800 */
[----:B0-----:R-:W2:Y:S04]  /*186f0*/  LDL.LU R8, [R1+0x1a98] ;  /* 0x001a980001087983 */ /* 0x001ea80000300800 */
[----:B------:R-:W3:Y:S01]  /*18700*/  LDL R3, [R1+0x504] ;  /* 0x0005040001037983 */ /* 0x000ee20000100800 */
[----:B----4-:R-:W-:-:S03]  /*18710*/  @!P5 IMAD.MOV.U32 R2, RZ, RZ, R24 ;  /* 0x000000ffff02d224 */ /* 0x010fc600078e0018 */
[----:B------:R-:W4:Y:S04]  /*18720*/  LDL R24, [R1+0x384] ;  /* 0x0003840001187983 */ /* 0x000f280000100800 */
[----:B---3--:R0:W3:Y:S04]  /*18730*/  @!P5 LDG.E.U16 R22, desc[UR12][R2.64] ;  /* 0x0000000c0216d981 */ /* 0x0080e8000c1e1500 */
[----:B------:R-:W0:Y:S04]  /*18740*/  LDL R2, [R1+0x4fc] ;  /* 0x0004fc0001027983 */ /* 0x000e280000100800 */
[----:B------:R-:W0:Y:S01]  /*18750*/  LDL R3, [R1+0x500] ;  /* 0x0005000001037983 */ /* 0x000e220000100800 */
[----:B--2---:R-:W-:-:S02]  /*18760*/  PRMT R8, RZ, 0x7610, R8 ;  /* 0x00007610ff087816 */ /* 0x004fc40000000008 */
[----:B0-----:R-:W-:-:S04]  /*18770*/  @!P6 LOP3.LUT R3, R3, R2, RZ, 0x3c, !PT ;  /* 0x000000020303e212 */ /* 0x001fc800078e3cff */
[----:B------:R-:W-:-:S04]  /*18780*/  @!P6 LOP3.LUT R2, R3, R2, RZ, 0x3c, !PT ;  /* 0x000000020302e212 */ /* 0x000fc800078e3cff */
[----:B------:R-:W-:-:S05]  /*18790*/  @!P6 LOP3.LUT R3, R3, R2, RZ, 0x3c, !PT ;  /* 0x000000020303e212 */ /* 0x000fca00078e3cff */
[----:B------:R-:W2:Y:S04]  /*187a0*/  @!P6 LDG.E.U16 R8, desc[UR12][R2.64] ;  /* 0x0000000c0208e981 */ /* 0x000ea8000c1e1500 */
[----:B---3--:R0:W-:Y:S04]  /*187b0*/  STL [R1+0xd4], R22 ;  /* 0x0000d41601007387 */ /* 0x0081e80000100800 */
[----:B0-----:R-:W3:Y:S04]  /*187c0*/  LDL R22, [R1+0x388] ;  /* 0x0003880001167983 */ /* 0x001ee80000100800 */
        /* <DEDUP_REMOVED lines=35> */
[----:B------:R3:W4:Y:S01]  /*18a00*/  @!P6 LDG.E.U16 R7, desc[UR12][R2.64] ;  /* 0x0000000c0207e981 */ /* 0x000722000c1e1500 */
[----:B--2---:R-:W-:Y:S01]  /*18a10*/  PRMT R8, RZ, 0x7610, R8 ;  /* 0x00007610ff087816 */ /* 0x004fe20000000008 */
[----:B---3--:R-:W-:Y:S02]  /*18a20*/  @!P5 IMAD.MOV.U32 R2, RZ, RZ, R22 ;  /* 0x000000ffff02d224 */ /* 0x008fe400078e0016 */
[----:B------:R-:W-:-:S05]  /*18a30*/  @!P5 IMAD.MOV.U32 R3, RZ, RZ, R24 ;  /* 0x000000ffff03d224 */ /* 0x000fca00078e0018 */
[----:B------:R-:W2:Y:S04]  /*18a40*/  @!P5 LDG.E.U16 R8, desc[UR12][R2.64] ;  /* 0x0000000c0208d981 */ /* 0x000ea8000c1e1500 */
[----:B----4-:R0:W-:Y:S04]  /*18a50*/  STL [R1+0xc0], R7 ;  /* 0x0000c00701007387 */ /* 0x0101e80000100800 */
[----:B0-----:R-:W3:Y:S04]  /*18a60*/  LDL.LU R7, [R1+0x1a84] ;  /* 0x001a840001077983 */ /* 0x001ee80000300800 */
[----:B------:R-:W4:Y:S04]  /*18a70*/  LDL R2, [R1+0x37c] ;  /* 0x00037c0001027983 */ /* 0x000f280000100800 */
[----:B------:R-:W4:Y:S04]  /*18a80*/  LDL R3, [R1+0x380] ;  /* 0x0003800001037983 */ /* 0x000f280000100800 */
[----:B------:R-:W4:Y:S04]  /*18a90*/  LDL R24, [R1+0x2fc] ;  /* 0x0002fc0001187983 */ /* 0x000f280000100800 */
[----:B------:R-:W4:Y:S04]  /*18aa0*/  LDL R22, [R1+0x300] ;  /* 0x0003000001167983 */ /* 0x000f280000100800 */
[----:B--2---:R0:W-:Y:S01]  /*18ab0*/  STL [R1+0x19d0], R8 ;  /* 0x0019d00801007387 */ /* 0x0041e20000100800 */
[----:B---3--:R-:W-:-:S02]  /*18ac0*/  PRMT R7, RZ, 0x7610, R7 ;  /* 0x00007610ff077816 */ /* 0x008fc40000000007 */
[----:B----4-:R-:W-:-:S04]  /*18ad0*/  @!P6 LOP3.LUT R3, R3, R2, RZ, 0x3c, !PT ;  /* 0x000000020303e212 */ /* 0x010fc800078e3cff */
[----:B------:R-:W-:-:S04]  /*18ae0*/  @!P6 LOP3.LUT R2, R3, R2, RZ, 0x3c, !PT ;  /* 0x000000020302e212 */ /* 0x000fc800078e3cff */
[----:B------:R-:W-:-:S05]  /*18af0*/  @!P6 LOP3.LUT R3, R3, R2, RZ, 0x3c, !PT ;  /* 0x000000020303e212 */ /* 0x000fca00078e3cff */
[----:B------:R1:W2:Y:S04]  /*18b00*/  @!P6 LDG.E.U16 R7, desc[UR12][R2.64] ;  /* 0x0000000c0207e981 */ /* 0x0002a8000c1e1500 */
[----:B------:R-:W1:Y:S04]  /*18b10*/  LDL R2, [R1+0x304] ;  /* 0x0003040001027983 */ /* 0x000e680000100800 */
[----:B------:R-:W1:Y:S01]  /*18b20*/  LDL R3, [R1+0x308] ;  /* 0x0003080001037983 */ /* 0x000e620000100800 */
[----:B------:R-:W-:Y:S01]  /*18b30*/  PRMT R6, RZ, 0x7610, R6 ;  /* 0x00007610ff067816 */ /* 0x000fe20000000006 */
[----:B0-----:R-:W0:Y:S01]  /*18b40*/  S2R R8, SR_TID.X ;  /* 0x0000000000087919 */ /* 0x001e220000002100 */
[----:B-1----:R-:W-:-:S04]  /*18b50*/  @!P5 LOP3.LUT R3, R3, R2, RZ, 0x3c, !PT ;  /* 0x000000020303d212 */ /* 0x002fc800078e3cff */
[----:B------:R-:W-:-:S04]  /*18b60*/  @!P5 LOP3.LUT R2, R3, R2, RZ, 0x3c, !PT ;  /* 0x000000020302d212 */ /* 0x000fc800078e3cff */
[----:B------:R-:W-:-:S05]  /*18b70*/  @!P5 LOP3.LUT R3, R3, R2, RZ, 0x3c, !PT ;  /* 0x000000020303d212 */ /* 0x000fca00078e3cff */
[----:B------:R1:W3:Y:S02]  /*18b80*/  @!P5 LDG.E.U16 R6, desc[UR12][R2.64] ;  /* 0x0000000c0206d981 */ /* 0x0002e4000c1e1500 */
[----:B-1----:R-:W1:Y:S01]  /*18b90*/  S2R R3, SR_TID.X ;  /* 0x0000000000037919 */ /* 0x002e620000002100 */
[----:B0-----:R-:W-:-:S04]  /*18ba0*/  SHF.R.S32.HI R8, RZ, 0x6, R8 ;  /* 0x00000006ff087819 */ /* 0x001fc80000011408 */
[----:B------:R-:W-:-:S04]  /*18bb0*/  SGXT R8, R8, 0x1 ;  /* 0x000000010808781a */ /* 0x000fc80000000200 */
[----:B------:R-:W-:Y:S01]  /*18bc0*/  LOP3.LUT R8, R8, 0x90, RZ, 0xc0, !PT ;  /* 0x0000009008087812 */ /* 0x000fe200078ec0ff */
[----:B------:R-:W-:Y:S01]  /*18bd0*/  @!P6 IMAD.MOV.U32 R2, RZ, RZ, R22 ;  /* 0x000000ffff02e224 */ /* 0x000fe200078e0016 */
[----:B--2---:R-:W-:Y:S01]  /*18be0*/  STL [R1+0x19d4], R7 ;  /* 0x0019d40701007387 */ /* 0x004fe20000100800 */
[----:B-1----:R-:W-:-:S05]  /*18bf0*/  IMAD.SHL.U32 R3, R3, 0x2, RZ ;  /* 0x0000000203037824 */ /* 0x002fca00078e00ff */
[----:B------:R-:W-:Y:S01]  /*18c00*/  LOP3.LUT R8, R8, 0x7e, R3, 0x78, !PT ;  /* 0x0000007e08087812 */ /* 0x000fe200078e7803 */
[----:B------:R-:W-:-:S04]  /*18c10*/  @!P6 IMAD.MOV.U32 R3, RZ, RZ, R24 ;  /* 0x000000ffff03e224 */ /* 0x000fc800078e0018 */
[----:B------:R0:W-:Y:S02]  /*18c20*/  STS.U16 [R8+UR4+0x10000], R5 ;  /* 0x0100000508007988 */ /* 0x0001e40008000404 */
[----:B0-----:R-:W-:-:S06]  /*18c30*/  PRMT R5, RZ, 0x7610, R5 ;  /* 0x00007610ff057816 */ /* 0x001fcc0000000005 */
[----:B------:R0:W2:Y:S04]  /*18c40*/  @!P6 LDG.E.U16 R5, desc[UR12][R2.64] ;  /* 0x0000000c0205e981 */ /* 0x0000a8000c1e1500 */
[----:B---3--:R-:W-:Y:S04]  /*18c50*/  STL [R1+0x19d8], R6 ;  /* 0x0019d80601007387 */ /* 0x008fe80000100800 */
[----:B------:R-:W-:Y:S04]  /*18c60*/  STL [R1+0x1a1c], R6 ;  /* 0x001a1c0601007387 */ /* 0x000fe80000100800 */
[----:B------:R-:W-:Y:S04]  /*18c70*/  STL [R1+0x1a20], R6 ;  /* 0x001a200601007387 */ /* 0x000fe80000100800 */
[----:B------:R-:W0:Y:S04]  /*18c80*/  LDL R2, [R1+0xa74] ;  /* 0x000a740001027983 */ /* 0x000e280000100800 */
[----:B------:R-:W0:Y:S01]  /*18c90*/  LDL R3, [R1+0xa78] ;  /* 0x000a780001037983 */ /* 0x000e220000100800 */
[----:B------:R-:W-:-:S03]  /*18ca0*/  PRMT R14, RZ, 0x7610, R14 ;  /* 0x00007610ff0e7816 */ /* 0x000fc6000000000e */
[----:B------:R-:W3:Y:S04]  /*18cb0*/  LDL R24, [R1+0x9f4] ;  /* 0x0009f40001187983 */ /* 0x000ee80000100800 */
[----:B------:R-:W4:Y:S01]  /*18cc0*/  LDL R22, [R1+0x9f8] ;  /* 0x0009f80001167983 */ /* 0x000f220000100800 */
[----:B0-----:R-:W-:-:S04]  /*18cd0*/  @!P5 LOP3.LUT R3, R3, R2, RZ, 0x3c, !PT ;  /* 0x000000020303d212 */ /* 0x001fc800078e3cff */
[----:B------:R-:W-:-:S04]  /*18ce0*/  @!P5 LOP3.LUT R2, R3, R2, RZ, 0x3c, !PT ;  /* 0x000000020302d212 */ /* 0x000fc800078e3cff */
[----:B------:R-:W-:-:S05]  /*18cf0*/  @!P5 LOP3.LUT R3, R3, R2, RZ, 0x3c, !PT ;  /* 0x000000020303d212 */ /* 0x000fca00078e3cff */
[----:B------:R-:W3:Y:S04]  /*18d00*/  @!P5 LDG.E.U16 R14, desc[UR12][R2.64] ;  /* 0x0000000c020ed981 */ /* 0x000ee8000c1e1500 */
[----:B--2---:R-:W-:Y:S04]  /*18d10*/  STL [R1+0x19dc], R5 ;  /* 0x0019dc0501007387 */ /* 0x004fe80000100800 */
[----:B------:R-:W-:Y:S04]  /*18d20*/  STL [R1+0x1a00], R5 ;  /* 0x001a000501007387 */ /* 0x000fe80000100800 */
[----:B------:R-:W-:Y:S04]  /*18d30*/  STL [R1+0x1a04], R5 ;  /* 0x001a040501007387 */ /* 0x000fe80000100800 */
[----:B------:R-:W-:Y:S04]  /*18d40*/  STL [R1+0x1a24], R15 ;  /* 0x001a240f01007387 */ /* 0x000fe80000100800 */
[----:B------:R-:W-:Y:S04]  /*18d50*/  STL [R1+0x1a28], R15 ;  /* 0x001a280f01007387 */ /* 0x000fe80000100800 */
[----:B------:R-:W-:Y:S04]  /*18d60*/  STL [R1+0x1a2c], R15 ;  /* 0x001a2c0f01007387 */ /* 0x000fe80000100800 */
[----:B---3--:R0:W-:Y:S04]  /*18d70*/  STL [R1+0xbc], R14 ;  /* 0x0000bc0e01007387 */ /* 0x0081e80000100800 */
[----:B0-----:R-:W2:Y:S04]  /*18d80*/  LDL.LU R14, [R1+0x1a80] ;  /* 0x001a8000010e7983 */ /* 0x001ea80000300800 */
[----:B------:R-:W3:Y:S04]  /*18d90*/  LDL R2, [R1+0xa6c] ;  /* 0x000a6c0001027983 */ /* 0x000ee80000100800 */
[----:B------:R-:W3:Y:S01]  /*18da0*/  LDL R3, [R1+0xa70] ;  /* 0x000a700001037983 */ /* 0x000ee20000100800 */
[----:B------:R-:W-:-:S02]  /*18db0*/  PRMT R28, RZ, 0x7610, R28 ;  /* 0x00007610ff1c7816 */ /* 0x000fc4000000001c */
[----:B------:R-:W-:Y:S01]  /*18dc0*/  PRMT R21, RZ, 0x7610, R21 ;  /* 0x00007610ff157816 */ /* 0x000fe20000000015 */
[----:B------:R-:W-:Y:S04]  /*18dd0*/  STL [R1+0x1a0c], R13 ;  /* 0x001a0c0d01007387 */ /* 0x000fe80000100800 */
[----:B------:R-:W-:Y:S04]  /*18de0*/  STL [R1+0x1a10], R13 ;  /* 0x001a100d01007387 */ /* 0x000fe80000100800 */
[----:B------:R-:W-:Y:S01]  /*18df0*/  STL [R1+0x1a14], R13 ;  /* 0x001a140d01007387 */ /* 0x000fe20000100800 */
[----:B---3--:R-:W-:-:S04]  /*18e00*/  @!P6 LOP3.LUT R3, R3, R2, RZ, 0x3c, !PT ;  /* 0x000000020303e212 */ /* 0x008fc800078e3cff */
[----:B------:R-:W-:-:S04]  /*18e10*/  @!P6 LOP3.LUT R2, R3, R2, RZ, 0x3c, !PT ;  /* 0x000000020302e212 */ /* 0x000fc800078e3cff */
[----:B------:R-:W-:-:S05]  /*18e20*/  @!P6 LOP3.LUT R3, R3, R2, RZ, 0x3c, !PT ;  /* 0x000000020303e212 */ /* 0x000fca00078e3cff */
[----:B------:R4:W3:Y:S02]  /*18e30*/  @!P6 LDG.E.U16 R28, desc[UR12][R2.64] ;  /* 0x0000000c021ce981 */ /* 0x0008e4000c1e1500 */
[----:B----4-:R-:W-:Y:S02]  /*18e40*/  @!P5 IMAD.MOV.U32 R2, RZ, RZ, R22 ;  /* 0x000000ffff02d224 */ /* 0x010fe400078e0016 */
[----:B------:R-:W-:-:S05]  /*18e50*/  @!P5 IMAD.MOV.U32 R3, RZ, RZ, R24 ;  /* 0x000000ffff03d224 */ /* 0x000fca00078e0018 */
[----:B------:R-:W4:Y:S04]  /*18e60*/  @!P5 LDG.E.U16 R21, desc[UR12][R2.64] ;  /* 0x0000000c0215d981 */ /* 0x000f28000c1e1500 */
[----:B------:R-:W2:Y:S04]  /*18e70*/  LDL R2, [R1+0x9ec] ;  /* 0x0009ec0001027983 */ /* 0x000ea80000100800 */
[----:B------:R-:W2:Y:S01]  /*18e80*/  LDL R3, [R1+0x9f0] ;  /* 0x0009f00001037983 */ /* 0x000ea20000100800 */
[----:B------:R-:W-:-:S03]  /*18e90*/  PRMT R25, RZ, 0x7610, R25 ;  /* 0x00007610ff197816 */ /* 0x000fc60000000019 */
[----:B---3--:R0:W-:Y:S04]  /*18ea0*/  STL [R1+0xb8], R28 ;  /* 0x0000b81c01007387 */ /* 0x0081e80000100800 */
[----:B0-----:R-:W3:Y:S04]  /*18eb0*/  LDL R28, [R1+0x978] ;  /* 0x00097800011c7983 */ /* 0x001ee80000100800 */
[----:B----4-:R0:W-:Y:S04]  /*18ec0*/  STL [R1+0xb4], R21 ;  /* 0x0000b41501007387 */ /* 0x0101e80000100800 */
[----:B0-----:R-:W4:Y:S01]  /*18ed0*/  LDL.LU R21, [R1+0x18] ;  /* 0x0000180001157983 */ /* 0x001f220000300800 */
[----:B--2---:R-:W-:-:S03]  /*18ee0*/  @!P6 LOP3.LUT R3, R3, R2, RZ, 0x3c, !PT ;  /* 0x000000020303e212 */ /* 0x004fc600078e3cff */
[----:B------:R-:W2:Y:S01]  /*18ef0*/  LDL.LU R22, [R1+0x1c] ;  /* 0x00001c0001167983 */ /* 0x000ea20000300800 */
[----:B------:R-:W-:-:S03]  /*18f00*/  @!P6 LOP3.LUT R2, R3, R2, RZ, 0x3c, !PT ;  /* 0x000000020302e212 */ /* 0x000fc600078e3cff */
[----:B------:R-:W2:Y:S01]  /*18f10*/  LDL.LU R24, [R1+0x14] ;  /* 0x0000140001187983 */ /* 0x000ea20000300800 */
[----:B------:R-:W-:-:S03]  /*18f20*/  @!P6 LOP3.LUT R3, R3, R2, RZ, 0x3c, !PT ;  /* 0x000000020303e212 */ /* 0x000fc600078e3cff */
[----:B------:R-:W-:Y:S04]  /*18f30*/  STL [R1+0x19f8], R12 ;  /* 0x0019f80c01007387 */ /* 0x000fe80000100800 */
[----:B------:R-:W-:Y:S04]  /*18f40*/  STL [R1+0x19fc], R12 ;  /* 0x0019fc0c01007387 */ /* 0x000fe80000100800 */
[----:B------:R-:W-:Y:S04]  /*18f50*/  STL [R1+0x1a08], R12 ;  /* 0x001a080c01007387 */ /* 0x000fe80000100800 */
[----:B------:R-:W-:Y:S04]  /*18f60*/  STL [R1+0x1a18], R12 ;  /* 0x001a180c01007387 */ /* 0x000fe80000100800 */
[----:B------:R-:W-:Y:S04]  /*18f70*/  STL [R1+0x1a30], R12 ;  /* 0x001a300c01007387 */ /* 0x000fe80000100800 */
[----:B------:R3:W4:Y:S04]  /*18f80*/  @!P6 LDG.E.U16 R25, desc[UR12][R2.64] ;  /* 0x0000000c0219e981 */ /* 0x000728000c1e1500 */
[----:B------:R-:W-:Y:S04]  /*18f90*/  STL [R1+0x1a34], R12 ;  /* 0x001a340c01007387 */ /* 0x000fe80000100800 */
[----:B------:R-:W2:Y:S01]  /*18fa0*/  LDL R3, [R1+0x974] ;  /* 0x0009740001037983 */ /* 0x000ea20000100800 */
[----:B------:R-:W-:Y:S01]  /*18fb0*/  PRMT R26, RZ, 0x7610, R26 ;  /* 0x00007610ff1a7816 */ /* 0x000fe2000000001a */
[----:B---3--:R-:W-:-:S02]  /*18fc0*/  @!P5 IMAD.MOV.U32 R2, RZ, RZ, R28 ;  /* 0x000000ffff02d224 */ /* 0x008fc400078e001c */
[----:B----4-:R0:W-:Y:S04]  /*18fd0*/  STL [R1+0xb0], R25 ;  /* 0x0000b01901007387 */ /* 0x0101e80000100800 */
[----:B0-----:R-:W3:Y:S04]  /*18fe0*/  LDL.LU R25, [R1+0x10] ;  /* 0x0000100001197983 */ /* 0x001ee80000300800 */
[----:B------:R-:W4:Y:S04]  /*18ff0*/  LDL.LU R28, [R1+0x8] ;  /* 0x00000800011c7983 */ /* 0x000f280000300800 */
[----:B--2---:R-:W2:Y:S04]  /*19000*/  @!P5 LDG.E.U16 R26, desc[UR12][R2.64] ;  /* 0x0000000c021ad981 */ /* 0x004ea8000c1e1500 */
[----:B------:R-:W3:Y:S04]  /*19010*/  LDL R2, [R1+0x96c] ;  /* 0x00096c0001027983 */ /* 0x000ee80000100800 */
[----:B------:R-:W3:Y:S01]  /*19020*/  LDL R3, [R1+0x970] ;  /* 0x0009700001037983 */ /* 0x000ee20000100800 */
[----:B------:R-:W-:-:S03]  /*19030*/  PRMT R27, RZ, 0x7610, R27 ;  /* 0x00007610ff1b7816 */ /* 0x000fc6000000001b */
[----:B--2---:R0:W-:Y:S04]  /*19040*/  STL [R1+0xac], R26 ;  /* 0x0000ac1a01007387 */ /* 0x0041e80000100800 */
[----:B0-----:R-:W2:Y:S01]  /*19050*/  LDL.LU R26, [R1+0x4] ;  /* 0x00000400011a7983 */ /* 0x001ea20000300800 */
        /* <DEDUP_REMOVED lines=10> */
[----:B------:R-:W4:Y:S04]  /*19100*/  @!P5 LDG.E.U16 R29, desc[UR12][R2.64] ;  /* 0x0000000c021dd981 */ /* 0x000f28000c1e1500 */
[----:B---3--:R0:W-:Y:S04]  /*19110*/  STL [R1+0xa8], R27 ;  /* 0x0000a81b01007387 */ /* 0x0081e80000100800 */
[----:B------:R-:W-:Y:S04]  /*19120*/  STS.U16 [R8+UR4+0x10200], R15 ;  /* 0x0102000f08007988 */ /* 0x000fe80008000404 */
[----:B------:R-:W-:Y:S04]  /*19130*/  STS.U16 [R8+UR4+0x10400], R14 ;  /* 0x0104000e08007988 */ /* 0x000fe80008000404 */
[----:B0-----:R-:W3:Y:S04]  /*19140*/  LDL.LU R27, [R1+0xc] ;  /* 0x00000c00011b7983 */ /* 0x001ee80000300800 */
[----:B------:R-:W2:Y:S04]  /*19150*/  LDL R2, [R1+0x8ec] ;  /* 0x0008ec0001027983 */ /* 0x000ea80000100800 */
[----:B------:R-:W2:Y:S04]  /*19160*/  LDL R3, [R1+0x8f0] ;  /* 0x0008f00001037983 */ /* 0x000ea80000100800 */
[----:B------:R-:W-:Y:S04]  /*19170*/  STS.U16 [R8+UR4+0x10600], R13 ;  /* 0x0106000d08007988 */ /* 0x000fe80008000404 */
[----:B------:R-:W-:Y:S04]  /*19180*/  STS.U16 [R8+UR4+0x10800], R12 ;  /* 0x0108000c08007988 */ /* 0x000fe80008000404 */
[----:B------:R-:W-:Y:S04]  /*19190*/  STS.U16 [R8+UR4+0x10a00], R11 ;  /* 0x010a000b08007988 */ /* 0x000fe80008000404 */
[----:B------:R-:W-:Y:S04]  /*191a0*/  STS.U16 [R8+UR4+0x10c00], R10 ;  /* 0x010c000a08007988 */ /* 0x000fe80008000404 */
[----:B------:R-:W-:Y:S04]  /*191b0*/  STS.U16 [R8+UR4+0x10e00], R9 ;  /* 0x010e000908007988 */ /* 0x000fe80008000404 */
[----:B------:R-:W-:Y:S04]  /*191c0*/  STS.U16 [R8+UR4+0x11000], R21 ;  /* 0x0110001508007988 */ /* 0x000fe80008000404 */
[----:B----4-:R0:W-:Y:S04]  /*191d0*/  STL [R1+0xa4], R29 ;  /* 0x0000a41d01007387 */ /* 0x0101e80000100800 */
[----:B0-----:R-:W4:Y:S04]  /*191e0*/  LDL.LU R29, [R1] ;  /* 0x00000000011d7983 */ /* 0x001f280000300800 */
[----:B------:R-:W3:Y:S01]  /*191f0*/  LDL.LU R21, [R1+0x1a7c] ;  /* 0x001a7c0001157983 */ /* 0x000ee20000300800 */
[----:B--2---:R-:W-:-:S04]  /*19200*/  @!P6 LOP3.LUT R3, R3, R2, RZ, 0x3c, !PT ;  /* 0x000000020303e212 */ /* 0x004fc800078e3cff */
[----:B------:R-:W-:-:S04]  /*19210*/  @!P6 LOP3.LUT R2, R3, R2, RZ, 0x3c, !PT ;  /* 0x000000020302e212 */ /* 0x000fc800078e3cff */
[----:B------:R-:W-:Y:S02]  /*19220*/  @!P6 LOP3.LUT R3, R3, R2, RZ, 0x3c, !PT ;  /* 0x000000020303e212 */ /* 0x000fe400078e3cff */
[----:B---3--:R-:W-:-:S06]  /*19230*/  PRMT R21, RZ, 0x7610, R21 ;  /* 0x00007610ff157816 */ /* 0x008fcc0000000015 */
[----:B------:R-:W2:Y:S04]  /*19240*/  @!P6 LDG.E.U16 R21, desc[UR12][R2.64] ;  /* 0x0000000c0215e981 */ /* 0x000ea8000c1e1500 */
[----:B------:R-:W-:Y:S04]  /*19250*/  STS.U16 [R8+UR4+0x11200], R22 ;  /* 0x0112001608007988 */ /* 0x000fe80008000404 */
[----:B--2---:R0:W-:Y:S04]  /*19260*/  STL [R1+0xa0], R21 ;  /* 0x0000a01501007387 */ /* 0x0041e80000100800 */
[----:B0-----:R-:W2:Y:S04]  /*19270*/  LDL.LU R21, [R1+0x1a78] ;  /* 0x001a780001157983 */ /* 0x001ea80000300800 */
[----:B------:R-:W3:Y:S04]  /*19280*/  LDL R2, [R1+0x874] ;  /* 0x0008740001027983 */ /* 0x000ee80000100800 */
[----:B------:R-:W3:Y:S04]  /*19290*/  LDL R3, [R1+0x878] ;  /* 0x0008780001037983 */ /* 0x000ee80000100800 */
[----:B------:R-:W4:Y:S01]  /*192a0*/  LDL.LU R22, [R1+0x1a74] ;  /* 0x001a740001167983 */ /* 0x000f220000300800 */
[----:B---3--:R-:W-:-:S04]  /*192b0*/  @!P5 LOP3.LUT R3, R3, R2, RZ, 0x3c, !PT ;  /* 0x000000020303d212 */ /* 0x008fc800078e3cff */
[C---:B------:R-:W-:Y:S02]  /*192c0*/  @!P5 LOP3.LUT R2, R3.reuse, R2, RZ, 0x3c, !PT ;  /* 0x000000020302d212 */ /* 0x040fe400078e3cff */
[----:B----4-:R-:W-:Y:S02]  /*192d0*/  PRMT R22, RZ, 0x7610, R22 ;  /* 0x00007610ff167816 */ /* 0x010fe40000000016 */
[----:B------:R-:W-:-:S05]  /*192e0*/  @!P5 LOP3.LUT R3, R3, R2, RZ, 0x3c, !PT ;  /* 0x000000020303d212 */ /* 0x000fca00078e3cff */
[----:B------:R-:W3:Y:S04]  /*192f0*/  @!P5 LDG.E.U16 R22, desc[UR12][R2.64] ;  /* 0x0000000c0216d981 */ /* 0x000ee8000c1e1500 */
[----:B------:R-:W-:Y:S04]  /*19300*/  STS.U16 [R8+UR4+0x11400], R24 ;  /* 0x0114001808007988 */ /* 0x000fe80008000404 */
[----:B---3--:R0:W-:Y:S04]  /*19310*/  STL [R1+0x9c], R22 ;  /* 0x00009c1601007387 */ /* 0x0081e80000100800 */
[----:B0-----:R-:W3:Y:S04]  /*19320*/  LDL.LU R22, [R1+0x1a70] ;  /* 0x001a700001167983 */ /* 0x001ee80000300800 */
[----:B------:R-:W4:Y:S04]  /*19330*/  LDL R2, [R1+0x86c] ;  /* 0x00086c0001027983 */ /* 0x000f280000100800 */
[----:B------:R-:W4:Y:S04]  /*19340*/  LDL R3, [R1+0x870] ;  /* 0x0008700001037983 */ /* 0x000f280000100800 */
[----:B------:R-:W2:Y:S01]  /*19350*/  LDL.LU R24, [R1+0x1a6c] ;  /* 0x001a6c0001187983 */ /* 0x000ea20000300800 */
[----:B----4-:R-:W-:-:S04]  /*19360*/  @!P6 LOP3.LUT R3, R3, R2, RZ, 0x3c, !PT ;  /* 0x000000020303e212 */ /* 0x010fc800078e3cff */
[C---:B------:R-:W-:Y:S02]  /*19370*/  @!P6 LOP3.LUT R2, R3.reuse, R2, RZ, 0x3c, !PT ;  /* 0x000000020302e212 */ /* 0x040fe400078e3cff */
[----:B--2---:R-:W-:Y:S02]  /*19380*/  PRMT R24, RZ, 0x7610, R24 ;  /* 0x00007610ff187816 */ /* 0x004fe40000000018 */
[----:B------:R-:W-:-:S05]  /*19390*/  @!P6 LOP3.LUT R3, R3, R2, RZ, 0x3c, !PT ;  /* 0x000000020303e212 */ /* 0x000fca00078e3cff */
[----:B------:R-:W2:Y:S04]  /*193a0*/  @!P6 LDG.E.U16 R24, desc[UR12][R2.64] ;  /* 0x0000000c0218e981 */ /* 0x000ea8000c1e1500 */
[----:B------:R-:W-:Y:S04]  /*193b0*/  STS.U16 [R8+UR4+0x11600], R25 ;  /* 0x0116001908007988 */ /* 0x000fe80008000404 */
[----:B--2---:R0:W-:Y:S04]  /*193c0*/  STL [R1+0x98], R24 ;  /* 0x0000981801007387 */ /* 0x0041e80000100800 */
[----:B0-----:R-:W2:Y:S04]  /*193d0*/  LDL.LU R24, [R1+0x1a68] ;  /* 0x001a680001187983 */ /* 0x001ea80000300800 */
[----:B------:R-:W4:Y:S04]  /*193e0*/  LDL R2, [R1+0x7f4] ;  /* 0x0007f40001027983 */ /* 0x000f280000100800 */
[----:B------:R-:W4:Y:S04]  /*193f0*/  LDL R3, [R1+0x7f8] ;  /* 0x0007f80001037983 */ /* 0x000f280000100800 */
[----:B------:R-:W3:Y:S01]  /*19400*/  LDL.LU R25, [R1+0x1a64] ;  /* 0x001a640001197983 */ /* 0x000ee20000300800 */
[----:B----4-:R-:W-:-:S04]  /*19410*/  @!P5 LOP3.LUT R3, R3, R2, RZ, 0x3c, !PT ;  /* 0x000000020303d212 */ /* 0x010fc800078e3cff */
[C---:B------:R-:W-:Y:S02]  /*19420*/  @!P5 LOP3.LUT R2, R3.reuse, R2, RZ, 0x3c, !PT ;  /* 0x000000020302d212 */ /* 0x040fe400078e3cff */
[----:B---3--:R-:W-:Y:S02]  /*19430*/  PRMT R25, RZ, 0x7610, R25 ;  /* 0x00007610ff197816 */ /* 0x008fe40000000019 */
        /* <DEDUP_REMOVED lines=63> */
[----:B------:R-:W4:Y:S04]  /*19830*/  @!P5 LDG.E.U16 R12, desc[UR12][R2.64] ;  /* 0x0000000c020cd981 */ /* 0x000f28000c1e1500 */
[----:B------:R-:W3:Y:S04]  /*19840*/  LDL R2, [R1+0x66c] ;  /* 0x00066c0001027983 */ /* 0x000ee80000100800 */
[----:B------:R-:W3:Y:S01]  /*19850*/  LDL R3, [R1+0x670] ;  /* 0x0006700001037983 */ /* 0x000ee20000100800 */
[----:B------:R-:W-:-:S03]  /*19860*/  PRMT R6, RZ, 0x7610, R6 ;  /* 0x00007610ff067816 */ /* 0x000fc60000000006 */
[----:B----4-:R0:W-:Y:S01]  /*19870*/  STL [R1+0x7c], R12 ;  /* 0x00007c0c01007387 */ /* 0x0101e20000100800 */
[----:B------:R-:W-:-:S03]  /*19880*/  PRMT R11, RZ, 0x7610, R11 ;  /* 0x00007610ff0b7816 */ /* 0x000fc6000000000b */
[----:B0-----:R-:W4:Y:S01]  /*19890*/  LDL R12, [R1+0x578] ;  /* 0x00057800010c7983 */ /* 0x001f220000100800 */
[----:B---3--:R-:W-:-:S04]  /*198a0*/  @!P6 LOP3.LUT R3, R3, R2, RZ, 0x3c, !PT ;  /* 0x000000020303e212 */ /* 0x008fc800078e3cff */
[----:B------:R-:W-:-:S04]  /*198b0*/  @!P6 LOP3.LUT R2, R3, R2, RZ, 0x3c, !PT ;  /* 0x000000020302e212 */ /* 0x000fc800078e3cff */
[----:B------:R-:W-:-:S05]  /*198c0*/  @!P6 LOP3.LUT R3, R3, R2, RZ, 0x3c, !PT ;  /* 0x000000020303e212 */ /* 0x000fca00078e3cff */
[----:B------:R-:W3:Y:S04]  /*198d0*/  @!P6 LDG.E.U16 R6, desc[UR12][R2.64] ;  /* 0x0000000c0206e981 */ /* 0x000ee8000c1e1500 */
[----:B------:R-:W2:Y:S04]  /*198e0*/  LDL R2, [R1+0x5f4] ;  /* 0x0005f40001027983 */ /* 0x000ea80000100800 */
[----:B------:R-:W2:Y:S04]  /*198f0*/  LDL R3, [R1+0x5f8] ;  /* 0x0005f80001037983 */ /* 0x000ea80000100800 */
[----:B---3--:R0:W-:Y:S01]  /*19900*/  STL [R1+0x78], R6 ;  /* 0x0000780601007387 */ /* 0x0081e20000100800 */
[----:B------:R-:W-:-:S03]  /*19910*/  PRMT R24, RZ, 0x7610, R24 ;  /* 0x00007610ff187816 */ /* 0x000fc60000000018 */
[----:B0-----:R-:W3:Y:S01]  /*19920*/  LDL R6, [R1+0x570] ;  /* 0x0005700001067983 */ /* 0x001ee20000100800 */
[----:B--2---:R-:W-:-:S04]  /*19930*/  @!P5 LOP3.LUT R3, R3, R2, RZ, 0x3c, !PT ;  /* 0x000000020303d212 */ /* 0x004fc800078e3cff */
[----:B------:R-:W-:-:S04]  /*19940*/  @!P5 LOP3.LUT R2, R3, R2, RZ, 0x3c, !PT ;  /* 0x000000020302d212 */ /* 0x000fc800078e3cff */
[----:B------:R-:W-:-:S05]  /*19950*/  @!P5 LOP3.LUT R3, R3, R2, RZ, 0x3c, !PT ;  /* 0x000000020303d212 */ /* 0x000fca00078e3cff */
[----:B------:R0:W2:Y:S04]  /*19960*/  @!P5 LDG.E.U16 R11, desc[UR12][R2.64] ;  /* 0x0000000c020bd981 */ /* 0x0000a8000c1e1500 */
[----:B------:R-:W0:Y:S04]  /*19970*/  LDL R2, [R1+0x5ec] ;  /* 0x0005ec0001027983 */ /* 0x000e280000100800 */
[----:B------:R-:W0:Y:S02]  /*19980*/  LDL R3, [R1+0x5f0] ;  /* 0x0005f00001037983 */ /* 0x000e240000100800 */
[----:B0-----:R-:W-:-:S04]  /*19990*/  @!P6 LOP3.LUT R3, R3, R2, RZ, 0x3c, !PT ;  /* 0x000000020303e212 */ /* 0x001fc800078e3cff */
[----:B------:R-:W-:-:S04]  /*199a0*/  @!P6 LOP3.LUT R2, R3, R2, RZ, 0x3c, !PT ;  /* 0x000000020302e212 */ /* 0x000fc800078e3cff */
[----:B------:R-:W-:-:S05]  /*199b0*/  @!P6 LOP3.LUT R3, R3, R2, RZ, 0x3c, !PT ;  /* 0x000000020303e212 */ /* 0x000fca00078e3cff */
[----:B------:R-:W4:Y:S04]  /*199c0*/  @!P6 LDG.E.U16 R24, desc[UR12][R2.64] ;  /* 0x0000000c0218e981 */ /* 0x000f28000c1e1500 */
[----:B--2---:R0:W-:Y:S04]  /*199d0*/  STL [R1+0x74], R11 ;  /* 0x0000740b01007387 */ /* 0x0041e80000100800 */
[----:B0-----:R-:W2:Y:S04]  /*199e0*/  LDL R11, [R1+0x4f8] ;  /* 0x0004f800010b7983 */ /* 0x001ea80000100800 */
[----:B----4-:R0:W-:Y:S04]  /*199f0*/  STL [R1+0x70], R24 ;  /* 0x0000701801007387 */ /* 0x0101e80000100800 */
[----:B0-----:R-:W4:Y:S04]  /*19a00*/  LDL.LU R24, [R1+0x1a38] ;  /* 0x001a380001187983 */ /* 0x001f280000300800 */
[----:B------:R-:W3:Y:S01]  /*19a10*/  LDL R3, [R1+0x574] ;  /* 0x0005740001037983 */ /* 0x000ee20000100800 */
[----:B------:R-:W-:Y:S01]  /*19a20*/  PRMT R7, RZ, 0x7610, R7 ;  /* 0x00007610ff077816 */ /* 0x000fe20000000007 */
[----:B------:R-:W-:Y:S01]  /*19a30*/  @!P5 IMAD.MOV.U32 R2, RZ, RZ, R12 ;  /* 0x000000ffff02d224 */ /* 0x000fe200078e000c */
[----:B------:R-:W-:Y:S01]  /*19a40*/  PRMT R5, RZ, 0x7610, R5 ;  /* 0x00007610ff057816 */ /* 0x000fe20000000005 */
[----:B------:R-:W4:Y:S04]  /*19a50*/  LDL R12, [R1+0x474] ;  /* 0x00047400010c7983 */ /* 0x000f280000100800 */
[----:B---3--:R0:W3:Y:S04]  /*19a60*/  @!P5 LDG.E.U16 R7, desc[UR12][R2.64] ;  /* 0x0000000c0207d981 */ /* 0x0080e8000c1e1500 */
[----:B------:R-:W2:Y:S01]  /*19a70*/  LDL R3, [R1+0x56c] ;  /* 0x00056c0001037983 */ /* 0x000ea20000100800 */
[----:B0-----:R-:W-:-:S03]  /*19a80*/  @!P6 IMAD.MOV.U32 R2, RZ, RZ, R6 ;  /* 0x000000ffff02e224 */ /* 0x001fc600078e0006 */
[----:B---3--:R0:W-:Y:S01]  /*19a90*/  STL [R1+0x6c], R7 ;  /* 0x00006c0701007387 */ /* 0x0081e20000100800 */
[----:B------:R-:W-:-:S03]  /*19aa0*/  PRMT R10, RZ, 0x7610, R10 ;  /* 0x00007610ff0a7816 */ /* 0x000fc6000000000a */
[----:B------:R-:W3:Y:S04]  /*19ab0*/  LDL R6, [R1+0x46c] ;  /* 0x00046c0001067983 */ /* 0x000ee80000100800 */
[----:B--2---:R1:W2:Y:S04]  /*19ac0*/  @!P6 LDG.E.U16 R5, desc[UR12][R2.64] ;  /* 0x0000000c0205e981 */ /* 0x0042a8000c1e1500 */
[----:B0-----:R-:W4:Y:S04]  /*19ad0*/  LDL R7, [R1+0x478] ;  /* 0x0004780001077983 */ /* 0x001f280000100800 */
[----:B------:R-:W3:Y:S01]  /*19ae0*/  LDL R3, [R1+0x4f4] ;  /* 0x0004f40001037983 */ /* 0x000ee20000100800 */
[----:B-1----:R-:W-:-:S03]  /*19af0*/  @!P5 IMAD.MOV.U32 R2, RZ, RZ, R11 ;  /* 0x000000ffff02d224 */ /* 0x002fc600078e000b */
[----:B--2---:R0:W-:Y:S01]  /*19b00*/  STL [R1+0x68], R5 ;  /* 0x0000680501007387 */ /* 0x0041e20000100800 */
[----:B------:R-:W-:-:S03]  /*19b10*/  PRMT R15, RZ, 0x7610, R15 ;  /* 0x00007610ff0f7816 */ /* 0x000fc6000000000f */
[----:B------:R-:W2:Y:S04]  /*19b20*/  LDL R11, [R1+0x3f4] ;  /* 0x0003f400010b7983 */ /* 0x000ea80000100800 */
[----:B---3--:R-:W3:Y:S04]  /*19b30*/  @!P5 LDG.E.U16 R10, desc[UR12][R2.64] ;  /* 0x0000000c020ad981 */ /* 0x008ee8000c1e1500 */
[----:B0-----:R-:W2:Y:S04]  /*19b40*/  LDL R5, [R1+0x470] ;  /* 0x0004700001057983 */ /* 0x001ea80000100800 */
[----:B------:R-:W4:Y:S04]  /*19b50*/  LDL R2, [R1+0x4ec] ;  /* 0x0004ec0001027983 */ /* 0x000f280000100800 */
[----:B------:R-:W4:Y:S01]  /*19b60*/  LDL R3, [R1+0x4f0] ;  /* 0x0004f00001037983 */ /* 0x000f220000100800 */
[----:B------:R-:W-:-:S03]  /*19b70*/  PRMT R14, RZ, 0x7610, R14 ;  /* 0x00007610ff0e7816 */ /* 0x000fc6000000000e */
[----:B---3--:R0:W-:Y:S04]  /*19b80*/  STL [R1+0x64], R10 ;  /* 0x0000640a01007387 */ /* 0x0081e80000100800 */
[----:B0-----:R-:W3:Y:S01]  /*19b90*/  LDL R10, [R1+0x3f8] ;  /* 0x0003f800010a7983 */ /* 0x001ee20000100800 */
[----:B----4-:R-:W-:-:S04]  /*19ba0*/  @!P6 LOP3.LUT R3, R3, R2, RZ, 0x3c, !PT ;  /* 0x000000020303e212 */ /* 0x010fc800078e3cff */
[----:B------:R-:W-:-:S04]  /*19bb0*/  @!P6 LOP3.LUT R2, R3, R2, RZ, 0x3c, !PT ;  /* 0x000000020302e212 */ /* 0x000fc800078e3cff */
[----:B------:R-:W-:-:S05]  /*19bc0*/  @!P6 LOP3.LUT R3, R3, R2, RZ, 0x3c, !PT ;  /* 0x000000020303e212 */ /* 0x000fca00078e3cff */
[----:B------:R0:W4:Y:S02]  /*19bd0*/  @!P6 LDG.E.U16 R15, desc[UR12][R2.64] ;  /* 0x0000000c020fe981 */ /* 0x000124000c1e1500 */
[----:B0-----:R-:W-:Y:S02]  /*19be0*/  @!P5 IMAD.MOV.U32 R2, RZ, RZ, R7 ;  /* 0x000000ffff02d224 */ /* 0x001fe400078e0007 */
[----:B------:R-:W-:Y:S01]  /*19bf0*/  @!P5 IMAD.MOV.U32 R3, RZ, RZ, R12 ;  /* 0x000000ffff03d224 */ /* 0x000fe200078e000c */
[----:B------:R-:W4:Y:S04]  /*19c00*/  LDL R7, [R1+0x3f0] ;  /* 0x0003f00001077983 */ /* 0x000f280000100800 */
[----:B------:R-:W4:Y:S04]  /*19c10*/  LDL R12, [R1+0x3ec] ;  /* 0x0003ec00010c7983 */ /* 0x000f280000100800 */
[----:B------:R2:W4:Y:S02]  /*19c20*/  @!P5 LDG.E.U16 R14, desc[UR12][R2.64] ;  /* 0x0000000c020ed981 */ /* 0x000524000c1e1500 */
[----:B--2---:R-:W-:-:S02]  /*19c30*/  @!P6 IMAD.MOV.U32 R2, RZ, RZ, R5 ;  /* 0x000000ffff02e224 */ /* 0x004fc400078e0005 */
[----:B------:R-:W-:Y:S01]  /*19c40*/  @!P6 IMAD.MOV.U32 R3, RZ, RZ, R6 ;  /* 0x000000ffff03e224 */ /* 0x000fe200078e0006 */
[----:B------:R-:W2:Y:S04]  /*19c50*/  LDL R5, [R1+0x378] ;  /* 0x0003780001057983 */ /* 0x000ea80000100800 */
[----:B------:R-:W2:Y:S04]  /*19c60*/  LDL R6, [R1+0x374] ;  /* 0x0003740001067983 */ /* 0x000ea80000100800 */
[----:B------:R-:W-:Y:S01]  /*19c70*/  STS.U16 [R8+UR4+0x12000], R29 ;  /* 0x0120001d08007988 */ /* 0x000fe20008000404 */
[----:B------:R-:W-:-:S03]  /*19c80*/  PRMT R13, RZ, 0x7610, R13 ;  /* 0x00007610ff0d7816 */ /* 0x000fc6000000000d */
[----:B------:R-:W-:Y:S04]  /*19c90*/  STS.U16 [R8+UR4+0x12200], R27 ;  /* 0x0122001b08007988 */ /* 0x000fe80008000404 */
[----:B------:R-:W-:Y:S04]  /*19ca0*/  STS.U16 [R8+UR4+0x12400], R26 ;  /* 0x0124001a08007988 */ /* 0x000fe80008000404 */
[----:B------:R-:W-:Y:S04]  /*19cb0*/  STS.U16 [R8+UR4+0x12600], R28 ;  /* 0x0126001c08007988 */ /* 0x000fe80008000404 */
[----:B------:R-:W-:Y:S04]  /*19cc0*/  STS.U16 [R8+UR4+0x12800], R25 ;  /* 0x0128001908007988 */ /* 0x000fe80008000404 */
[----:B------:R-:W-:Y:S04]  /*19cd0*/  STS.U16 [R8+UR4+0x12a00], R24 ;  /* 0x012a001808007988 */ /* 0x000fe80008000404 */
[----:B------:R-:W-:Y:S04]  /*19ce0*/  STS.U16 [R8+UR4+0x12c00], R22 ;  /* 0x012c001608007988 */ /* 0x000fe80008000404 */
[----:B------:R-:W-:Y:S04]  /*19cf0*/  STS.U16 [R8+UR4+0x12e00], R21 ;  /* 0x012e001508007988 */ /* 0x000fe80008000404 */
[----:B------:R-:W-:Y:S04]  /*19d00*/  STS.U16 [R8+UR4+0x13000], R23 ;  /* 0x0130001708007988 */ /* 0x000fe80008000404 */
[----:B------:R0:W-:Y:S04]  /*19d10*/  STS.U16 [R8+UR4+0x13200], R20 ;  /* 0x0132001408007988 */ /* 0x0001e80008000404 */
[----:B------:R1:W2:Y:S01]  /*19d20*/  @!P6 LDG.E.U16 R13, desc[UR12][R2.64] ;  /* 0x0000000c020de981 */ /* 0x0002a2000c1e1500 */
[----:B0-----:R-:W-:Y:S01]  /*19d30*/  PRMT R20, RZ, 0x7610, R20 ;  /* 0x00007610ff147816 */ /* 0x001fe20000000014 */
[----:B-1----:R-:W-:-:S02]  /*19d40*/  @!P5 IMAD.MOV.U32 R3, RZ, RZ, R11 ;  /* 0x000000ffff03d224 */ /* 0x002fc400078e000b */
[----:B------:R0:W-:Y:S04]  /*19d50*/  STS.U16 [R8+UR4+0x13400], R18 ;  /* 0x0134001208007988 */ /* 0x0001e80008000404 */
[----:B------:R1:W-:Y:S04]  /*19d60*/  STS.U16 [R8+UR4+0x13600], R4 ;  /* 0x0136000408007988 */ /* 0x0003e80008000404 */
[----:B------:R-:W2:Y:S01]  /*19d70*/  LDL R11, [R1+0x36c] ;  /* 0x00036c00010b7983 */ /* 0x000ea20000100800 */
[----:B0-----:R-:W-:Y:S02]  /*19d80*/  PRMT R18, RZ, 0x7610, R18 ;  /* 0x00007610ff127816 */ /* 0x001fe40000000012 */
[----:B-1----:R-:W-:Y:S01]  /*19d90*/  PRMT R4, RZ, 0x7610, R4 ;  /* 0x00007610ff047816 */ /* 0x002fe20000000004 */
[----:B---3--:R-:W-:-:S02]  /*19da0*/  @!P5 IMAD.MOV.U32 R2, RZ, RZ, R10 ;  /* 0x000000ffff02d224 */ /* 0x008fc400078e000a */
[----:B------:R-:W3:Y:S04]  /*19db0*/  LDL R10, [R1+0x370] ;  /* 0x00037000010a7983 */ /* 0x000ee80000100800 */
[----:B------:R4:W3:Y:S02]  /*19dc0*/  @!P5 LDG.E.U16 R20, desc[UR12][R2.64] ;  /* 0x0000000c0214d981 */ /* 0x0008e4000c1e1500 */
[----:B----4-:R-:W-:Y:S02]  /*19dd0*/  @!P6 IMAD.MOV.U32 R2, RZ, RZ, R7 ;  /* 0x000000ffff02e224 */ /* 0x010fe400078e0007 */
[----:B------:R-:W-:-:S05]  /*19de0*/  @!P6 IMAD.MOV.U32 R3, RZ, RZ, R12 ;  /* 0x000000ffff03e224 */ /* 0x000fca00078e000c */
[----:B------:R2:W4:Y:S02]  /*19df0*/  @!P6 LDG.E.U16 R18, desc[UR12][R2.64] ;  /* 0x0000000c0212e981 */ /* 0x000524000c1e1500 */
[----:B--2---:R-:W-:Y:S02]  /*19e00*/  @!P5 IMAD.MOV.U32 R2, RZ, RZ, R5 ;  /* 0x000000ffff02d224 */ /* 0x004fe400078e0005 */
[----:B------:R-:W-:-:S05]  /*19e10*/  @!P5 IMAD.MOV.U32 R3, RZ, RZ, R6 ;  /* 0x000000ffff03d224 */ /* 0x000fca00078e0006 */
[----:B------:R0:W2:Y:S02]  /*19e20*/  @!P5 LDG.E.U16 R4, desc[UR12][R2.64] ;  /* 0x0000000c0204d981 */ /* 0x0000a4000c1e1500 */
[----:B0-----:R-:W-:-:S06]  /*19e30*/  PRMT R3, RZ, 0x7610, R3 ;  /* 0x00007610ff037816 */ /* 0x001fcc0000000003 */
[----:B---3--:R0:W3:Y:S04]  /*19e40*/  @!P6 LDG.E.U16 R3, desc[UR12][R10.64] ;  /* 0x0000000c0a03e981 */ /* 0x0080e8000c1e1500 */
[----:B------:R-:W-:Y:S04]  /*19e50*/  STL [R1+0x19c0], R20 ;  /* 0x0019c01401007387 */ /* 0x000fe80000100800 */
[----:B------:R-:W3:Y:S04]  /*19e60*/  LDL.LU R12, [R1+0x50] ;  /* 0x00005000010c7983 */ /* 0x000ee80000300800 */
[----:B----4-:R-:W-:Y:S04]  /*19e70*/  STL [R1+0x19c4], R18 ;  /* 0x0019c41201007387 */ /* 0x010fe80000100800 */
[----:B------:R-:W4:Y:S04]  /*19e80*/  LDL R5, [R1+0x2f8] ;  /* 0x0002f80001057983 */ /* 0x000f280000100800 */
[----:B------:R-:W4:Y:S04]  /*19e90*/  LDL R7, [R1+0x2ec] ;  /* 0x0002ec0001077983 */ /* 0x000f280000100800 */
[----:B------:R-:W4:Y:S04]  /*19ea0*/  LDL R6, [R1+0x2f0] ;  /* 0x0002f00001067983 */ /* 0x000f280000100800 */
[----:B------:R1:W-:Y:S04]  /*19eb0*/  STL [R1+0x60], R15 ;  /* 0x0000600f01007387 */ /* 0x0003e80000100800 */
[----:B-1----:R-:W4:Y:S04]  /*19ec0*/  LDL.LU R15, [R1+0x48] ;  /* 0x00004800010f7983 */ /* 0x002f280000300800 */
[----:B------:R1:W-:Y:S04]  /*19ed0*/  STL [R1+0x58], R13 ;  /* 0x0000580d01007387 */ /* 0x0003e80000100800 */
[----:B-1----:R-:W4:Y:S04]  /*19ee0*/  LDL.LU R13, [R1+0x44] ;  /* 0x00004400010d7983 */ /* 0x002f280000300800 */
[----:B--2---:R-:W-:Y:S04]  /*19ef0*/  STL [R1+0x19c8], R4 ;  /* 0x0019c80401007387 */ /* 0x004fe80000100800 */
[----:B------:R1:W-:Y:S04]  /*19f00*/  STL [R1+0x5c], R14 ;  /* 0x00005c0e01007387 */ /* 0x0003e80000100800 */
[----:B------:R-:W2:Y:S01]  /*19f10*/  LDL R11, [R1+0x2f4] ;  /* 0x0002f400010b7983 */ /* 0x000ea20000100800 */
[----:B-1----:R-:W1:Y:S03]  /*19f20*/  S2R R14, SR_TID.X ;  /* 0x00000000000e7919 */ /* 0x002e660000002100 */
[----:B------:R-:W-:Y:S04]  /*19f30*/  STS.U16 [R8+UR4+0x13800], R0 ;  /* 0x0138000008007988 */ /* 0x000fe80008000404 */
[----:B------:R-:W-:Y:S04]  /*19f40*/  STS.U16 [R8+UR4+0x13a00], R19 ;  /* 0x013a001308007988 */ /* 0x000fe80008000404 */
[----:B------:R-:W-:Y:S04]  /*19f50*/  STS.U16 [R8+UR4+0x13c00], R16 ;  /* 0x013c001008007988 */ /* 0x000fe80008000404 */
[----:B------:R0:W-:Y:S02]  /*19f60*/  STS.U16 [R8+UR4+0x13e00], R17 ;  /* 0x013e001108007988 */ /* 0x0001e40008000404 */
[----:B0-----:R-:W0:Y:S01]  /*19f70*/  S2R R8, SR_TID.X ;  /* 0x0000000000087919 */ /* 0x001e220000002100 */
[----:B-1----:R-:W-:-:S04]  /*19f80*/  SHF.R.S32.HI R14, RZ, 0x6, R14 ;  /* 0x00000006ff0e7819 */ /* 0x002fc8000001140e */
[----:B------:R-:W-:-:S04]  /*19f90*/  SGXT R14, R14, 0x1 ;  /* 0x000000010e0e781a */ /* 0x000fc80000000200 */
[----:B------:R-:W-:Y:S02]  /*19fa0*/  LOP3.LUT R14, R14, 0x90, RZ, 0xc0, !PT ;  /* 0x000000900e0e7812 */ /* 0x000fe400078ec0ff */
[----:B------:R-:W-:Y:S01]  /*19fb0*/  PRMT R2, RZ, 0x7610, R2 ;  /* 0x00007610ff027816 */ /* 0x000fe20000000002 */
[----:B0-----:R-:W-:-:S05]  /*19fc0*/  IMAD.SHL.U32 R10, R8, 0x2, RZ ;  /* 0x00000002080a7824 */ /* 0x001fca00078e00ff */
[----:B------:R-:W-:Y:S01]  /*19fd0*/  LOP3.LUT R14, R14, 0x7e, R10, 0x78, !PT ;  /* 0x0000007e0e0e7812 */ /* 0x000fe200078e780a */
[----:B---3--:R-:W-:Y:S04]  /*19fe0*/  STL [R1+0x19cc], R3 ;  /* 0x0019cc0301007387 */ /* 0x008fe80000100800 */
[----:B------:R-:W3:Y:S01]  /*19ff0*/  LDL.LU R8, [R1+0x40] ;  /* 0x0000400001087983 */ /* 0x000ee20000300800 */
[----:B----4-:R-:W-:-:S03]  /*1a000*/  @!P5 IMAD.MOV.U32 R10, RZ, RZ, R5 ;  /* 0x000000ffff0ad224 */ /* 0x010fc600078e0005 */
[----:B------:R-:W4:Y:S04]  /*1a010*/  LDL.LU R5, [R1+0x3c] ;  /* 0x00003c0001057983 */ /* 0x000f280000300800 */
[----:B--2---:R0:W2:Y:S04]  /*1a020*/  @!P5 LDG.E.U16 R2, desc[UR12][R10.64] ;  /* 0x0000000c0a02d981 */ /* 0x0040a8000c1e1500 */
[----:B------:R-:W3:Y:S01]  /*1a030*/  LDL.LU R11, [R1+0x4c] ;  /* 0x00004c00010b7983 */ /* 0x000ee20000300800 */
[----:B------:R-:W-:Y:S01]  /*1a040*/  LOP3.LUT R14, R14, 0x20, RZ, 0x3c, !PT ;  /* 0x000000200e0e7812 */ /* 0x000fe200078e3cff */
[----:B0-----:R-:W-:Y:S01]  /*1a050*/  @!P6 IMAD.MOV.U32 R10, RZ, RZ, R6 ;  /* 0x000000ffff0ae224 */ /* 0x001fe200078e0006 */
[----:B------:R-:W-:-:S03]  /*1a060*/  PRMT R0, RZ, 0x7610, R0 ;  /* 0x00007610ff007816 */ /* 0x000fc60000000000 */
[----:B---3--:R0:W-:Y:S02]  /*1a070*/  STS.U16 [R14+UR4+0x10100], R11 ;  /* 0x0101000b0e007988 */ /* 0x0081e40008000404 */
[----:B0-----:R-:W-:-:S05]  /*1a080*/  @!P6 IMAD.MOV.U32 R11, RZ, RZ, R7 ;  /* 0x000000ffff0be224 */ /* 0x001fca00078e0007 */
[----:B------:R-:W3:Y:S04]  /*1a090*/  @!P6 LDG.E.U16 R0, desc[UR12][R10.64] ;  /* 0x0000000c0a00e981 */ /* 0x000ee8000c1e1500 */
[----:B--2---:R-:W-:Y:S04]  /*1a0a0*/  STL [R1+0x19e0], R2 ;  /* 0x0019e00201007387 */ /* 0x004fe80000100800 */
[----:B------:R-:W2:Y:S04]  /*1a0b0*/  LDL.LU R6, [R1+0x290] ;  /* 0x0002900001067983 */ /* 0x000ea80000300800 */
[----:B------:R-:W2:Y:S04]  /*1a0c0*/  LDL.LU R7, [R1+0x38] ;  /* 0x0000380001077983 */ /* 0x000ea80000300800 */
[----:B------:R-:W4:Y:S04]  /*1a0d0*/  LDL R10, [R1+0xa64] ;  /* 0x000a6400010a7983 */ /* 0x000f280000100800 */
[----:B------:R-:W4:Y:S04]  /*1a0e0*/  LDL R11, [R1+0xa68] ;  /* 0x000a6800010b7983 */ /* 0x000f280000100800 */
[----:B------:R0:W-:Y:S04]  /*1a0f0*/  STS.U16 [R14+UR4+0x10300], R12 ;  /* 0x0103000c0e007988 */ /* 0x0001e80008000404 */
[----:B---3--:R-:W-:Y:S04]  /*1a100*/  STL [R1+0x19e4], R0 ;  /* 0x0019e40001007387 */ /* 0x008fe80000100800 */
[----:B0-----:R-:W3:Y:S01]  /*1a110*/  LDL.LU R12, [R1+0x1a34] ;  /* 0x001a3400010c7983 */ /* 0x001ee20000300800 */
[----:B----4-:R-:W-:-:S04]  /*1a120*/  @!P5 LOP3.LUT R11, R11, R10, RZ, 0x3c, !PT ;  /* 0x0000000a0b0bd212 */ /* 0x010fc800078e3cff */
[----:B------:R-:W-:-:S04]  /*1a130*/  @!P5 LOP3.LUT R10, R11, R10, RZ, 0x3c, !PT ;  /* 0x0000000a0b0ad212 */ /* 0x000fc800078e3cff */
[----:B------:R-:W-:Y:S02]  /*1a140*/  @!P5 LOP3.LUT R11, R11, R10, RZ, 0x3c, !PT ;  /* 0x0000000a0b0bd212 */ /* 0x000fe400078e3cff */
[----:B---3--:R-:W-:-:S06]  /*1a150*/  PRMT R12, RZ, 0x7610, R12 ;  /* 0x00007610ff0c7816 */ /* 0x008fcc000000000c */
        /* <DEDUP_REMOVED lines=12> */
[----:B--2---:R0:W-:Y:S04]  /*1a220*/  STL [R1+0x50], R15 ;  /* 0x0000500f01007387 */ /* 0x0041e80000100800 */
[----:B0-----:R-:W2:Y:S04]  /*1a230*/  LDL.LU R15, [R1+0x1a28] ;  /* 0x001a2800010f7983 */ /* 0x001ea80000300800 */
[----:B------:R-:W4:Y:S04]  /*1a240*/  LDL R10, [R1+0x9e4] ;  /* 0x0009e400010a7983 */ /* 0x000f280000100800 */
[----:B------:R-:W4:Y:S01]  /*1a250*/  LDL R11, [R1+0x9e8] ;  /* 0x0009e800010b7983 */ /* 0x000f220000100800 */
[----:B------:R-:W-:-:S03]  /*1a260*/  PRMT R20, RZ, 0x7610, R20 ;  /* 0x00007610ff147816 */ /* 0x000fc60000000014 */
[----:B------:R0:W-:Y:S04]  /*1a270*/  STS.U16 [R14+UR4+0x10700], R13 ;  /* 0x0107000d0e007988 */ /* 0x0001e80008000404 */
[----:B0-----:R-:W3:Y:S01]  /*1a280*/  LDL.LU R13, [R1+0x30] ;  /* 0x00003000010d7983 */ /* 0x001ee20000300800 */
        /* <DEDUP_REMOVED lines=12> */
[----:B------:R1:W-:Y:S04]  /*1a350*/  STS.U16 [R14+UR4+0x10900], R8 ;  /* 0x010900080e007988 */ /* 0x0003e80008000404 */
[----:B0-----:R-:W4:Y:S04]  /*1a360*/  LDL R20, [R1+0x8e8] ;  /* 0x0008e80001147983 */ /* 0x001f280000100800 */
[----:B-1----:R-:W3:Y:S04]  /*1a370*/  LDL.LU R8, [R1+0x2c] ;  /* 0x00002c0001087983 */ /* 0x002ee80000300800 */
        /* <DEDUP_REMOVED lines=9> */
[----:B------:R0:W-:Y:S04]  /*1a410*/  STS.U16 [R14+UR4+0x10b00], R5 ;  /* 0x010b00050e007988 */ /* 0x0001e80008000404 */
[----:B------:R-:W4:Y:S04]  /*1a420*/  LDL R10, [R1+0x95c] ;  /* 0x00095c00010a7983 */ /* 0x000f280000100800 */
[----:B------:R-:W4:Y:S04]  /*1a430*/  LDL R11, [R1+0x960] ;  /* 0x00096000010b7983 */ /* 0x000f280000100800 */
[----:B0-----:R-:W3:Y:S04]  /*1a440*/  LDL R5, [R1+0x8e0] ;  /* 0x0008e00001057983 */ /* 0x001ee80000100800 */
[----:B------:R-:W-:Y:S04]  /*1a450*/  STS.U16 [R14+UR4+0x10d00], R6 ;  /* 0x010d00060e007988 */ /* 0x000fe80008000404 */
[----:B--2---:R0:W-:Y:S04]  /*1a460*/  STL [R1+0x44], R15 ;  /* 0x0000440f01007387 */ /* 0x0041e80000100800 */
[----:B0-----:R-:W2:Y:S04]  /*1a470*/  LDL.LU R15, [R1+0x28] ;  /* 0x00002800010f7983 */ /* 0x001ea80000300800 */
[----:B------:R-:W3:Y:S01]  /*1a480*/  LDL.LU R6, [R1+0x1a20] ;  /* 0x001a200001067983 */ /* 0x000ee20000300800 */
[----:B----4-:R-:W-:-:S04]  /*1a490*/  @!P6 LOP3.LUT R11, R11, R10, RZ, 0x3c, !PT ;  /* 0x0000000a0b0be212 */ /* 0x010fc800078e3cff */
[----:B------:R-:W-:-:S04]  /*1a4a0*/  @!P6 LOP3.LUT R10, R11, R10, RZ, 0x3c, !PT ;  /* 0x0000000a0b0ae212 */ /* 0x000fc800078e3cff */
[----:B------:R-:W-:Y:S02]  /*1a4b0*/  @!P6 LOP3.LUT R11, R11, R10, RZ, 0x3c, !PT ;  /* 0x0000000a0b0be212 */ /* 0x000fe400078e3cff */
[----:B---3--:R-:W-:-:S06]  /*1a4c0*/  PRMT R6, RZ, 0x7610, R6 ;  /* 0x00007610ff067816 */ /* 0x008fcc0000000006 */
[----:B------:R-:W3:Y:S04]  /*1a4d0*/  @!P6 LDG.E.U16 R6, desc[UR12][R10.64] ;  /* 0x0000000c0a06e981 */ /* 0x000ee8000c1e1500 */
[----:B---3--:R0:W-:Y:S04]  /*1a4e0*/  STL [R1+0x40], R6 ;  /* 0x0000400601007387 */ /* 0x0081e80000100800 */
[----:B0-----:R-:W3:Y:S04]  /*1a4f0*/  LDL.LU R6, [R1+0x1a1c] ;  /* 0x001a1c0001067983 */ /* 0x001ee80000300800 */
[----:B------:R-:W4:Y:S01]  /*1a500*/  LDL R11, [R1+0x8e4] ;  /* 0x0008e400010b7983 */ /* 0x000f220000100800 */
[----:B------:R-:W-:-:S03]  /*1a510*/  @!P5 IMAD.MOV.U32 R10, RZ, RZ, R20 ;  /* 0x000000ffff0ad224 */ /* 0x000fc600078e0014 */
[----:B------:R0:W-:Y:S04]  /*1a520*/  STS.U16 [R14+UR4+0x10f00], R7 ;  /* 0x010f00070e007988 */ /* 0x0001e80008000404 */
[----:B0-----:R-:W2:Y:S01]  /*1a530*/  LDL.LU R7, [R1+0x24] ;  /* 0x0000240001077983 */ /* 0x001ea20000300800 */
[----:B---3--:R-:W-:-:S06]  /*1a540*/  PRMT R6, RZ, 0x7610, R6 ;  /* 0x00007610ff067816 */ /* 0x008fcc0000000006 */
[----:B----4-:R0:W3:Y:S04]  /*1a550*/  @!P5 LDG.E.U16 R6, desc[UR12][R10.64] ;  /* 0x0000000c0a06d981 */ /* 0x0100e8000c1e1500 */
[----:B------:R-:W4:Y:S04]  /*1a560*/  LDL.LU R10, [R1+0x34] ;  /* 0x00003400010a7983 */ /* 0x000f280000300800 */
[----:B------:R-:W2:Y:S01]  /*1a570*/  LDL R11, [R1+0x8dc] ;  /* 0x0008dc00010b7983 */ /* 0x000ea20000100800 */
[----:B------:R-:W-:-:S03]  /*1a580*/  PRMT R12, RZ, 0x7610, R12 ;  /* 0x00007610ff0c7816 */ /* 0x000fc6000000000c */
[----:B------:R-:W3:Y:S04]  /*1a590*/  LDL R20, [R1+0x7e4] ;  /* 0x0007e40001147983 */ /* 0x000ee80000100800 */
[----:B----4-:R0:W-:Y:S02]  /*1a5a0*/  STS.U16 [R14+UR4+0x11100], R10 ;  /* 0x0111000a0e007988 */ /* 0x0101e40008000404 */
[----:B0-----:R-:W-:-:S05]  /*1a5b0*/  @!P6 IMAD.MOV.U32 R10, RZ, RZ, R5 ;  /* 0x000000ffff0ae224 */ /* 0x001fca00078e0005 */
[----:B--2---:R-:W2:Y:S04]  /*1a5c0*/  @!P6 LDG.E.U16 R12, desc[UR12][R10.64] ;  /* 0x0000000c0a0ce981 */ /* 0x004ea8000c1e1500 */
[----:B---3--:R0:W-:Y:S04]  /*1a5d0*/  STL [R1+0x3c], R6 ;  /* 0x00003c0601007387 */ /* 0x0081e80000100800 */
[----:B0-----:R-:W3:Y:S04]  /*1a5e0*/  LDL R6, [R1+0x7e8] ;  /* 0x0007e80001067983 */ /* 0x001ee80000100800 */
[----:B------:R-:W4:Y:S04]  /*1a5f0*/  LDL.LU R5, [R1+0x20] ;  /* 0x0000200001057983 */ /* 0x000f280000300800 */
        /* <DEDUP_REMOVED lines=11> */
[----:B---3--:R0:W-:Y:S04]  /*1a6b0*/  STL [R1+0x34], R13 ;  /* 0x0000340d01007387 */ /* 0x0081e80000100800 */
[----:B0-----:R-:W3:Y:S04]  /*1a6c0*/  LDL.LU R13, [R1+0x1a10] ;  /* 0x001a1000010d7983 */ /* 0x001ee80000300800 */
[----:B------:R-:W4:Y:S04]  /*1a6d0*/  LDL R10, [R1+0x85c] ;  /* 0x00085c00010a7983 */ /* 0x000f280000100800 */
[----:B------:R-:W4:Y:S01]  /*1a6e0*/  LDL R11, [R1+0x860] ;  /* 0x00086000010b7983 */ /* 0x000f220000100800 */
[----:B---3--:R-:W-:-:S02]  /*1a6f0*/  PRMT R13, RZ, 0x7610, R13 ;  /* 0x00007610ff0d7816 */ /* 0x008fc4000000000d */
[----:B----4-:R-:W-:-:S04]  /*1a700*/  @!P6 LOP3.LUT R11, R11, R10, RZ, 0x3c, !PT ;  /* 0x0000000a0b0be212 */ /* 0x010fc800078e3cff */
[----:B------:R-:W-:-:S04]  /*1a710*/  @!P6 LOP3.LUT R10, R11, R10, RZ, 0x3c, !PT ;  /* 0x0000000a0b0ae212 */ /* 0x000fc800078e3cff */
[----:B------:R-:W-:-:S05]  /*1a720*/  @!P6 LOP3.LUT R11, R11, R10, RZ, 0x3c, !PT ;  /* 0x0000000a0b0be212 */ /* 0x000fca00078e3cff */
[----:B------:R-:W3:Y:S04]  /*1a730*/  @!P6 LDG.E.U16 R13, desc[UR12][R10.64] ;  /* 0x0000000c0a0de981 */ /* 0x000ee8000c1e1500 */
[----:B------:R0:W-:Y:S04]  /*1a740*/  STS.U16 [R14+UR4+0x11500], R8 ;  /* 0x011500080e007988 */ /* 0x0001e80008000404 */
[----:B0-----:R-:W4:Y:S04]  /*1a750*/  LDL.LU R8, [R1+0x288] ;  /* 0x0002880001087983 */ /* 0x001f280000300800 */
[----:B---3--:R0:W-:Y:S04]  /*1a760*/  STL [R1+0x30], R13 ;  /* 0x0000300d01007387 */ /* 0x0081e80000100800 */
[----:B0-----:R-:W3:Y:S04]  /*1a770*/  LDL.LU R13, [R1+0x1a0c] ;  /* 0x001a0c00010d7983 */ /* 0x001ee80000300800 */
[----:B------:R-:W2:Y:S01]  /*1a780*/  LDL.LU R11, [R1+0x28c] ;  /* 0x00028c00010b7983 */ /* 0x000ea20000300800 */
[----:B------:R-:W-:Y:S01]  /*1a790*/  PRMT R18, RZ, 0x7610, R18 ;  /* 0x00007610ff127816 */ /* 0x000fe20000000012 */
[----:B------:R-:W-:-:S02]  /*1a7a0*/  @!P5 IMAD.MOV.U32 R10, RZ, RZ, R6 ;  /* 0x000000ffff0ad224 */ /* 0x000fc400078e0006 */
[----:B------:R-:W4:Y:S04]  /*1a7b0*/  LDL.LU R6, [R1+0x280] ;  /* 0x0002800001067983 */ /* 0x000f280000300800 */
[----:B--2---:R0:W-:Y:S02]  /*1a7c0*/  STS.U16 [R14+UR4+0x11700], R11 ;  /* 0x0117000b0e007988 */ /* 0x0041e40008000404 */
[----:B0-----:R-:W-:Y:S01]  /*1a7d0*/  @!P5 IMAD.MOV.U32 R11, RZ, RZ, R20 ;  /* 0x000000ffff0bd224 */ /* 0x001fe200078e0014 */
[----:B---3--:R-:W-:Y:S01]  /*1a7e0*/  PRMT R13, RZ, 0x7610, R13 ;  /* 0x00007610ff0d7816 */ /* 0x008fe2000000000d */
[----:B------:R0:W-:Y:S04]  /*1a7f0*/  STS.U16 [R14+UR4+0x11900], R15 ;  /* 0x0119000f0e007988 */ /* 0x0001e80008000404 */
[----:B------:R-:W2:Y:S04]  /*1a800*/  @!P5 LDG.E.U16 R18, desc[UR12][R10.64] ;  /* 0x0000000c0a12d981 */ /* 0x000ea8000c1e1500 */
[----:B------:R-:W3:Y:S04]  /*1a810*/  LDL R20, [R1+0x6e4] ;  /* 0x0006e40001147983 */ /* 0x000ee80000100800 */
[----:B0-----:R-:W4:Y:S04]  /*1a820*/  LDL R15, [R1+0x6e8] ;  /* 0x0006e800010f7983 */ /* 0x001f280000100800 */
[----:B------:R-:W3:Y:S04]  /*1a830*/  LDL R10, [R1+0x7dc] ;  /* 0x0007dc00010a7983 */ /* 0x000ee80000100800 */
[----:B------:R-:W3:Y:S04]  /*1a840*/  LDL R11, [R1+0x7e0] ;  /* 0x0007e000010b7983 */ /* 0x000ee80000100800 */
        /* <DEDUP_REMOVED lines=13> */
[----:B------:R0:W-:Y:S04]  /*1a920*/  STS.U16 [R14+UR4+0x11b00], R7 ;  /* 0x011b00070e007988 */ /* 0x0001e80008000404 */
[----:B---3--:R1:W-:Y:S04]  /*1a930*/  STL [R1+0x28], R13 ;  /* 0x0000280d01007387 */ /* 0x0083e80000100800 */
[----:B0-----:R-:W3:Y:S04]  /*1a940*/  LDL R7, [R1+0x6e0] ;  /* 0x0006e00001077983 */ /* 0x001ee80000100800 */
[----:B-1----:R-:W2:Y:S04]  /*1a950*/  LDL R13, [R1+0x6dc] ;  /* 0x0006dc00010d7983 */ /* 0x002ea80000100800 */
[----:B------:R-:W-:Y:S04]  /*1a960*/  STS.U16 [R14+UR4+0x11d00], R5 ;  /* 0x011d00050e007988 */ /* 0x000fe80008000404 */
[----:B----4-:R0:W-:Y:S04]  /*1a970*/  STL [R1+0x24], R12 ;  /* 0x0000240c01007387 */ /* 0x0101e80000100800 */
[----:B0-----:R-:W4:Y:S04]  /*1a980*/  LDL.LU R12, [R1+0x1a08] ;  /* 0x001a0800010c7983 */ /* 0x001f280000300800 */
[----:B------:R-:W3:Y:S04]  /*1a990*/  LDL R10, [R1+0x75c] ;  /* 0x00075c00010a7983 */ /* 0x000ee80000100800 */
[----:B------:R-:W3:Y:S04]  /*1a9a0*/  LDL R11, [R1+0x760] ;  /* 0x00076000010b7983 */ /* 0x000ee80000100800 */
[----:B------:R-:W2:Y:S01]  /*1a9b0*/  LDL.LU R5, [R1+0x1a04] ;  /* 0x001a040001057983 */ /* 0x000ea20000300800 */
[----:B---3--:R-:W-:-:S04]  /*1a9c0*/  @!P6 LOP3.LUT R11, R11, R10, RZ, 0x3c, !PT ;  /* 0x0000000a0b0be212 */ /* 0x008fc800078e3cff */
[C---:B------:R-:W-:Y:S02]  /*1a9d0*/  @!P6 LOP3.LUT R10, R11.reuse, R10, RZ, 0x3c, !PT ;  /* 0x0000000a0b0ae212 */ /* 0x040fe400078e3cff */
[----:B--2---:R-:W-:Y:S02]  /*1a9e0*/  PRMT R5, RZ, 0x7610, R5 ;  /* 0x00007610ff057816 */ /* 0x004fe40000000005 */
[----:B------:R-:W-:-:S05]  /*1a9f0*/  @!P6 LOP3.LUT R11, R11, R10, RZ, 0x3c, !PT ;  /* 0x0000000a0b0be212 */ /* 0x000fca00078e3cff */
[----:B------:R-:W2:Y:S04]  /*1aa00*/  @!P6 LDG.E.U16 R5, desc[UR12][R10.64] ;  /* 0x0000000c0a05e981 */ /* 0x000ea8000c1e1500 */
[----:B--2---:R0:W-:Y:S04]  /*1aa10*/  STL [R1+0x20], R5 ;  /* 0x0000200501007387 */ /* 0x0041e80000100800 */
[----:B0-----:R-:W2:Y:S04]  /*1aa20*/  LDL.LU R5, [R1+0x1a00] ;  /* 0x001a000001057983 */ /* 0x001ea80000300800 */
[----:B------:R-:W3:Y:S01]  /*1aa30*/  LDL.LU R11, [R1+0x284] ;  /* 0x00028400010b7983 */ /* 0x000ee20000300800 */
[----:B------:R-:W-:Y:S01]  /*1aa40*/  @!P5 IMAD.MOV.U32 R10, RZ, RZ, R15 ;  /* 0x000000ffff0ad224 */ /* 0x000fe200078e000f */
[----:B----4-:R-:W-:-:S02]  /*1aa50*/  PRMT R12, RZ, 0x7610, R12 ;  /* 0x00007610ff0c7816 */ /* 0x010fc4000000000c */
[----:B------:R-:W4:Y:S01]  /*1aa60*/  LDL R15, [R1+0x65c] ;  /* 0x00065c00010f7983 */ /* 0x000f220000100800 */
[----:B--2---:R-:W-:-:S03]  /*1aa70*/  PRMT R5, RZ, 0x7610, R5 ;  /* 0x00007610ff057816 */ /* 0x004fc60000000005 */
[----:B---3--:R0:W-:Y:S02]  /*1aa80*/  STS.U16 [R14+UR4+0x11f00], R11 ;  /* 0x011f000b0e007988 */ /* 0x0081e40008000404 */
[----:B0-----:R-:W-:-:S05]  /*1aa90*/  @!P5 IMAD.MOV.U32 R11, RZ, RZ, R20 ;  /* 0x000000ffff0bd224 */ /* 0x001fca00078e0014 */
[----:B------:R0:W2:Y:S02]  /*1aaa0*/  @!P5 LDG.E.U16 R5, desc[UR12][R10.64] ;  /* 0x0000000c0a05d981 */ /* 0x0000a4000c1e1500 */
[----:B0-----:R-:W-:Y:S02]  /*1aab0*/  @!P6 IMAD.MOV.U32 R10, RZ, RZ, R7 ;  /* 0x000000ffff0ae224 */ /* 0x001fe400078e0007 */
[----:B------:R-:W-:-:S05]  /*1aac0*/  @!P6 IMAD.MOV.U32 R11, RZ, RZ, R13 ;  /* 0x000000ffff0be224 */ /* 0x000fca00078e000d */
[----:B------:R-:W3:Y:S04]  /*1aad0*/  @!P6 LDG.E.U16 R12, desc[UR12][R10.64] ;  /* 0x0000000c0a0ce981 */ /* 0x000ee8000c1e1500 */
[----:B------:R-:W-:Y:S04]  /*1aae0*/  STS.U16 [R14+UR4+0x12100], R8 ;  /* 0x012100080e007988 */ /* 0x000fe80008000404 */
[----:B--2---:R0:W-:Y:S04]  /*1aaf0*/  STL [R1+0x1c], R5 ;  /* 0x00001c0501007387 */ /* 0x0041e80000100800 */
[----:B0-----:R-:W2:Y:S04]  /*1ab00*/  LDL R5, [R1+0x660] ;  /* 0x0006600001057983 */ /* 0x001ea80000100800 */
[----:B------:R-:W4:Y:S04]  /*1ab10*/  LDL.LU R20, [R1+0x278] ;  /* 0x0002780001147983 */ /* 0x000f280000300800 */
[----:B------:R-:W4:Y:S04]  /*1ab20*/  LDL.LU R8, [R1+0x268] ;  /* 0x0002680001087983 */ /* 0x000f280000300800 */
[----:B------:R-:W4:Y:S04]  /*1ab30*/  LDL R13, [R1+0x5e4] ;  /* 0x0005e400010d7983 */ /* 0x000f280000100800 */
        /* <DEDUP_REMOVED lines=8> */
[----:B------:R-:W-:Y:S02]  /*1abc0*/  @!P5 LOP3.LUT R11, R11, R10, RZ, 0x3c, !PT ;  /* 0x0000000a0b0bd212 */ /* 0x000fe400078e3cff */
[----:B---3--:R-:W-:-:S03]  /*1abd0*/  PRMT R12, RZ, 0x7610, R12 ;  /* 0x00007610ff0c7816 */ /* 0x008fc6000000000c */
[----:B------:R0:W2:Y:S02]  /*1abe0*/  @!P5 LDG.E.U16 R3, desc[UR12][R10.64] ;  /* 0x0000000c0a03d981 */ /* 0x0000a4000c1e1500 */
[----:B0-----:R-:W-:Y:S02]  /*1abf0*/  @!P6 IMAD.MOV.U32 R10, RZ, RZ, R5 ;  /* 0x000000ffff0ae224 */ /* 0x001fe400078e0005 */
[----:B----4-:R-:W-:-:S05]  /*1ac00*/  @!P6 IMAD.MOV.U32 R11, RZ, RZ, R15 ;  /* 0x000000ffff0be224 */ /* 0x010fca00078e000f */
[----:B------:R-:W3:Y:S04]  /*1ac10*/  @!P6 LDG.E.U16 R12, desc[UR12][R10.64] ;  /* 0x0000000c0a0ce981 */ /* 0x000ee8000c1e1500 */
[----:B------:R0:W-:Y:S04]  /*1ac20*/  STS.U16 [R14+UR4+0x12300], R6 ;  /* 0x012300060e007988 */ /* 0x0001e80008000404 */
[----:B------:R1:W-:Y:S04]  /*1ac30*/  STS.U16 [R14+UR4+0x12500], R18 ;  /* 0x012500120e007988 */ /* 0x0003e80008000404 */
[----:B0-----:R-:W4:Y:S04]  /*1ac40*/  LDL.LU R6, [R1+0x264] ;  /* 0x0002640001067983 */ /* 0x001f280000300800 */
[----:B--2---:R0:W-:Y:S04]  /*1ac50*/  STL [R1+0x14], R3 ;  /* 0x0000140301007387 */ /* 0x0041e80000100800 */
[----:B-1----:R-:W2:Y:S04]  /*1ac60*/  LDL R18, [R1+0x564] ;  /* 0x0005640001127983 */ /* 0x002ea80000100800 */
[----:B------:R-:W4:Y:S04]  /*1ac70*/  LDL R5, [R1+0x568] ;  /* 0x0005680001057983 */ /* 0x000f280000100800 */
[----:B0-----:R-:W2:Y:S04]  /*1ac80*/  LDL R3, [R1+0x5e0] ;  /* 0x0005e00001037983 */ /* 0x001ea80000100800 */
[----:B------:R-:W4:Y:S04]  /*1ac90*/  LDL.LU R15, [R1+0x25c] ;  /* 0x00025c00010f7983 */ /* 0x000f280000300800 */
[----:B---3--:R0:W-:Y:S04]  /*1aca0*/  STL [R1+0x10], R12 ;  /* 0x0000100c01007387 */ /* 0x0081e80000100800 */
[----:B0-----:R-:W3:Y:S04]  /*1acb0*/  LDL.LU R12, [R1+0x19f8] ;  /* 0x0019f800010c7983 */ /* 0x001ee80000300800 */
[----:B------:R-:W2:Y:S01]  /*1acc0*/  LDL.LU R11, [R1+0x270] ;  /* 0x00027000010b7983 */ /* 0x000ea20000300800 */
[----:B------:R-:W-:Y:S01]  /*1acd0*/  PRMT R4, RZ, 0x7610, R4 ;  /* 0x00007610ff047816 */ /* 0x000fe20000000004 */
[----:B------:R-:W-:-:S02]  /*1ace0*/  @!P5 IMAD.MOV.U32 R10, RZ, RZ, R7 ;  /* 0x000000ffff0ad224 */ /* 0x000fc400078e0007 */
[----:B--2---:R0:W-:Y:S02]  /*1acf0*/  STS.U16 [R14+UR4+0x12700], R11 ;  /* 0x0127000b0e007988 */ /* 0x0041e40008000404 */
[----:B0-----:R-:W-:-:S05]  /*1ad00*/  @!P5 IMAD.MOV.U32 R11, RZ, RZ, R13 ;  /* 0x000000ffff0bd224 */ /* 0x001fca00078e000d */
[----:B------:R0:W2:Y:S04]  /*1ad10*/  @!P5 LDG.E.U16 R4, desc[UR12][R10.64] ;  /* 0x0000000c0a04d981 */ /* 0x0000a8000c1e1500 */
[----:B------:R-:W4:Y:S04]  /*1ad20*/  LDL.LU R10, [R1+0x26c] ;  /* 0x00026c00010a7983 */ /* 0x000f280000300800 */
[----:B------:R-:W2:Y:S01]  /*1ad30*/  LDL R11, [R1+0x5dc] ;  /* 0x0005dc00010b7983 */ /* 0x000ea20000100800 */
[----:B------:R-:W-:Y:S02]  /*1ad40*/  PRMT R2, RZ, 0x7610, R2 ;  /* 0x00007610ff027816 */ /* 0x000fe40000000002 */
[----:B---3--:R-:W-:Y:S01]  /*1ad50*/  PRMT R12, RZ, 0x7610, R12 ;  /* 0x00007610ff0c7816 */ /* 0x008fe2000000000c */
[----:B------:R-:W3:Y:S04]  /*1ad60*/  LDL R13, [R1+0x55c] ;  /* 0x00055c00010d7983 */ /* 0x000ee80000100800 */
[----:B----4-:R0:W-:Y:S02]  /*1ad70*/  STS.U16 [R14+UR4+0x12900], R10 ;  /* 0x0129000a0e007988 */ /* 0x0101e40008000404 */
[----:B0-----:R-:W-:-:S05]  /*1ad80*/  @!P6 IMAD.MOV.U32 R10, RZ, RZ, R3 ;  /* 0x000000ffff0ae224 */ /* 0x001fca00078e0003 */
[----:B--2---:R0:W2:Y:S02]  /*1ad90*/  @!P6 LDG.E.U16 R2, desc[UR12][R10.64] ;  /* 0x0000000c0a02e981 */ /* 0x0040a4000c1e1500 */
[----:B0-----:R-:W-:Y:S02]  /*1ada0*/  @!P5 IMAD.MOV.U32 R10, RZ, RZ, R5 ;  /* 0x000000ffff0ad224 */ /* 0x001fe400078e0005 */
[----:B------:R-:W-:-:S05]  /*1adb0*/  @!P5 IMAD.MOV.U32 R11, RZ, RZ, R18 ;  /* 0x000000ffff0bd224 */ /* 0x000fca00078e0012 */
[----:B------:R-:W4:Y:S04]  /*1adc0*/  @!P5 LDG.E.U16 R12, desc[UR12][R10.64] ;  /* 0x0000000c0a0cd981 */ /* 0x000f28000c1e1500 */
[----:B------:R0:W-:Y:S04]  /*1add0*/  STL [R1+0xc], R4 ;  /* 0x00000c0401007387 */ /* 0x0001e80000100800 */
[----:B0-----:R-:W3:Y:S04]  /*1ade0*/  LDL R4, [R1+0x560] ;  /* 0x0005600001047983 */ /* 0x001ee80000100800 */
[----:B------:R-:W3:Y:S04]  /*1adf0*/  LDL.LU R7, [R1+0x258] ;  /* 0x0002580001077983 */ /* 0x000ee80000300800 */
[----:B------:R-:W3:Y:S04]  /*1ae00*/  LDL R3, [R1+0x4e4] ;  /* 0x0004e40001037983 */ /* 0x000ee80000100800 */
[----:B------:R-:W-:Y:S04]  /*1ae10*/  STS.U16 [R14+UR4+0x12b00], R20 ;  /* 0x012b00140e007988 */ /* 0x000fe80008000404 */
[----:B------:R-:W-:Y:S04]  /*1ae20*/  STS.U16 [R14+UR4+0x12d00], R8 ;  /* 0x012d00080e007988 */ /* 0x000fe80008000404 */
[----:B--2---:R0:W-:Y:S04]  /*1ae30*/  STL [R1+0x8], R2 ;  /* 0x0000080201007387 */ /* 0x0041e80000100800 */
[----:B0-----:R-:W2:Y:S04]  /*1ae40*/  LDL R2, [R1+0x4e8] ;  /* 0x0004e80001027983 */ /* 0x001ea80000100800 */
[----:B------:R-:W2:Y:S04]  /*1ae50*/  LDL.LU R5, [R1+0x260] ;  /* 0x0002600001057983 */ /* 0x000ea80000300800 */
[----:B----4-:R0:W-:Y:S04]  /*1ae60*/  STL [R1+0x4], R12 ;  /* 0x0000040c01007387 */ /* 0x0101e80000100800 */
[----:B------:R-:W4:Y:S04]  /*1ae70*/  LDL R8, [R1+0x4e0] ;  /* 0x0004e00001087983 */ /* 0x000f280000100800 */
[----:B0-----:R-:W4:Y:S01]  /*1ae80*/  LDL R12, [R1+0x4dc] ;  /* 0x0004dc00010c7983 */ /* 0x001f220000100800 */
[----:B------:R-:W-:Y:S01]  /*1ae90*/  PRMT R0, RZ, 0x7610, R0 ;  /* 0x00007610ff007816 */ /* 0x000fe20000000000 */
[----:B---3--:R-:W-:-:S02]  /*1aea0*/  @!P6 IMAD.MOV.U32 R11, RZ, RZ, R13 ;  /* 0x000000ffff0be224 */ /* 0x008fc400078e000d */
[----:B------:R-:W-:Y:S01]  /*1aeb0*/  @!P6 IMAD.MOV.U32 R10, RZ, RZ, R4 ;  /* 0x000000ffff0ae224 */ /* 0x000fe200078e0004 */
[----:B------:R-:W-:Y:S01]  /*1aec0*/  PRMT R28, RZ, 0x7610, R28 ;  /* 0x00007610ff1c7816 */ /* 0x000fe2000000001c */
[----:B------:R-:W3:Y:S04]  /*1aed0*/  LDL.LU R13, [R1+0x254] ;  /* 0x00025400010d7983 */ /* 0x000ee80000300800 */
[----:B------:R0:W3:Y:S01]  /*1aee0*/  @!P6 LDG.E.U16 R0, desc[UR12][R10.64] ;  /* 0x0000000c0a00e981 */ /* 0x0000e2000c1e1500 */
[----:B------:R-:W-:-:S03]  /*1aef0*/  PRMT R26, RZ, 0x7610, R26 ;  /* 0x00007610ff1a7816 */ /* 0x000fc6000000001a */
[----:B------:R-:W3:Y:S01]  /*1af00*/  LDL R4, [R1+0x464] ;  /* 0x0004640001047983 */ /* 0x000ee20000100800 */
[----:B0-----:R-:W-:Y:S02]  /*1af10*/  @!P5 IMAD.MOV.U32 R11, RZ, RZ, R3 ;  /* 0x000000ffff0bd224 */ /* 0x001fe400078e0003 */
[----:B--2---:R-:W-:-:S05]  /*1af20*/  @!P5 IMAD.MOV.U32 R10, RZ, RZ, R2 ;  /* 0x000000ffff0ad224 */ /* 0x004fca00078e0002 */
[----:B------:R4:W2:Y:S02]  /*1af30*/  @!P5 LDG.E.U16 R28, desc[UR12][R10.64] ;  /* 0x0000000c0a1cd981 */ /* 0x0008a4000c1e1500 */
[----:B----4-:R-:W-:Y:S02]  /*1af40*/  @!P6 IMAD.MOV.U32 R10, RZ, RZ, R8 ;  /* 0x000000ffff0ae224 */ /* 0x010fe400078e0008 */
[----:B------:R-:W-:-:S05]  /*1af50*/  @!P6 IMAD.MOV.U32 R11, RZ, RZ, R12 ;  /* 0x000000ffff0be224 */ /* 0x000fca00078e000c */
[----:B------:R-:W4:Y:S04]  /*1af60*/  @!P6 LDG.E.U16 R26, desc[UR12][R10.64] ;  /* 0x0000000c0a1ae981 */ /* 0x000f28000c1e1500 */
[----:B---3--:R0:W-:Y:S04]  /*1af70*/  STL [R1], R0 ;  /* 0x0000000001007387 */ /* 0x0081e80000100800 */
[----:B------:R1:W-:Y:S04]  /*1af80*/  STS.U16 [R14+UR4+0x12f00], R6 ;  /* 0x012f00060e007988 */ /* 0x0003e80008000404 */
[----:B0-----:R-:W3:Y:S04]  /*1af90*/  LDL R0, [R1+0x468] ;  /* 0x0004680001007983 */ /* 0x001ee80000100800 */
[----:B-1----:R-:W3:Y:S04]  /*1afa0*/  LDL.LU R6, [R1+0x24c] ;  /* 0x00024c0001067983 */ /* 0x002ee80000300800 */
[----:B------:R-:W-:Y:S04]  /*1afb0*/  STS.U16 [R14+UR4+0x13100], R15 ;  /* 0x0131000f0e007988 */ /* 0x000fe80008000404 */
[----:B------:R0:W-:Y:S04]  /*1afc0*/  STS.U16 [R14+UR4+0x13300], R7 ;  /* 0x013300070e007988 */ /* 0x0001e80008000404 */
[----:B--2---:R-:W-:Y:S04]  /*1afd0*/  STL [R1+0x196c], R28 ;  /* 0x00196c1c01007387 */ /* 0x004fe80000100800 */
[----:B------:R-:W2:Y:S04]  /*1afe0*/  LDL R3, [R1+0x45c] ;  /* 0x00045c0001037983 */ /* 0x000ea80000100800 */
[----:B------:R-:W2:Y:S04]  /*1aff0*/  LDL R2, [R1+0x460] ;  /* 0x0004600001027983 */ /* 0x000ea80000100800 */
[----:B------:R-:W2:Y:S04]  /*1b000*/  LDL.LU R8, [R1+0x1bc] ;  /* 0x0001bc0001087983 */ /* 0x000ea80000300800 */
[----:B----4-:R-:W-:Y:S04]  /*1b010*/  STL [R1+0x1970], R26 ;  /* 0x0019701a01007387 */ /* 0x010fe80000100800 */
[----:B------:R-:W4:Y:S04]  /*1b020*/  LDL R12, [R1+0x3e4] ;  /* 0x0003e400010c7983 */ /* 0x000f280000100800 */
[----:B0-----:R-:W4:Y:S01]  /*1b030*/  LDL R7, [R1+0x3e8] ;  /* 0x0003e80001077983 */ /* 0x001f220000100800 */
[----:B------:R-:W-:Y:S01]  /*1b040*/  PRMT R24, RZ, 0x7610, R24 ;  /* 0x00007610ff187816 */ /* 0x000fe20000000018 */
[----:B------:R-:W-:Y:S01]  /*1b050*/  @!P5 IMAD.MOV.U32 R11, RZ, RZ, R4 ;  /* 0x000000ffff0bd224 */ /* 0x000fe200078e0004 */
[----:B------:R-:W-:Y:S01]  /*1b060*/  PRMT R22, RZ, 0x7610, R22 ;  /* 0x00007610ff167816 */ /* 0x000fe20000000016 */
[----:B------:R-:W4:Y:S01]  /*1b070*/  LDL R4, [R1+0x3dc] ;  /* 0x0003dc0001047983 */ /* 0x000f220000100800 */
[----:B---3--:R-:W-:Y:S01]  /*1b080*/  @!P5 IMAD.MOV.U32 R10, RZ, RZ, R0 ;  /* 0x000000ffff0ad224 */ /* 0x008fe200078e0000 */
[----:B------:R-:W-:-:S02]  /*1b090*/  PRMT R16, RZ, 0x7610, R16 ;  /* 0x00007610ff107816 */ /* 0x000fc40000000010 */
[----:B------:R-:W3:Y:S04]  /*1b0a0*/  LDL R0, [R1+0x3e0] ;  /* 0x0003e00001007983 */ /* 0x000ee80000100800 */
[----:B------:R2:W3:Y:S04]  /*1b0b0*/  @!P5 LDG.E.U16 R24, desc[UR12][R10.64] ;  /* 0x0000000c0a18d981 */ /* 0x0004e8000c1e1500 */
[----:B------:R-:W3:Y:S01]  /*1b0c0*/  LDL.LU R15, [R1+0x1b8] ;  /* 0x0001b800010f7983 */ /* 0x000ee20000300800 */
[----:B--2---:R-:W-:Y:S02]  /*1b0d0*/  @!P6 IMAD.MOV.U32 R11, RZ, RZ, R3 ;  /* 0x000000ffff0be224 */ /* 0x004fe400078e0003 */
[----:B------:R-:W-:-:S05]  /*1b0e0*/  @!P6 IMAD.MOV.U32 R10, RZ, RZ, R2 ;  /* 0x000000ffff0ae224 */ /* 0x000fca00078e0002 */
[----:B------:R4:W2:Y:S02]  /*1b0f0*/  @!P6 LDG.E.U16 R22, desc[UR12][R10.64] ;  /* 0x0000000c0a16e981 */ /* 0x0008a4000c1e1500 */
[----:B----4-:R-:W-:Y:S02]  /*1b100*/  @!P5 IMAD.MOV.U32 R11, RZ, RZ, R12 ;  /* 0x000000ffff0bd224 */ /* 0x010fe400078e000c */
[----:B------:R-:W-:-:S05]  /*1b110*/  @!P5 IMAD.MOV.U32 R10, RZ, RZ, R7 ;  /* 0x000000ffff0ad224 */ /* 0x000fca00078e0007 */
[----:B------:R0:W4:Y:S04]  /*1b120*/  @!P5 LDG.E.U16 R16, desc[UR12][R10.64] ;  /* 0x0000000c0a10d981 */ /* 0x000128000c1e1500 */
[----:B------:R1:W-:Y:S04]  /*1b130*/  STS.U16 [R14+UR4+0x13500], R5 ;  /* 0x013500050e007988 */ /* 0x0003e80008000404 */
[----:B---3--:R-:W-:Y:S04]  /*1b140*/  STL [R1+0x1974], R24 ;  /* 0x0019741801007387 */ /* 0x008fe80000100800 */
[----:B------:R-:W3:Y:S04]  /*1b150*/  LDL R3, [R1+0x364] ;  /* 0x0003640001037983 */ /* 0x000ee80000100800 */
[----:B------:R-:W3:Y:S01]  /*1b160*/  LDL R2, [R1+0x368] ;  /* 0x0003680001027983 */ /* 0x000ee20000100800 */
[----:B0-----:R-:W-:-:S03]  /*1b170*/  @!P6 IMAD.MOV.U32 R10, RZ, RZ, R0 ;  /* 0x000000ffff0ae224 */ /* 0x001fc600078e0000 */
[----:B-1----:R-:W3:Y:S01]  /*1b180*/  LDL.LU R5, [R1+0x1ac] ;  /* 0x0001ac0001057983 */ /* 0x002ee20000300800 */
[----:B------:R-:W-:-:S03]  /*1b190*/  @!P6 IMAD.MOV.U32 R11, RZ, RZ, R4 ;  /* 0x000000ffff0be224 */ /* 0x000fc600078e0004 */
[----:B------:R-:W-:Y:S04]  /*1b1a0*/  STS.U16 [R14+UR4+0x13700], R13 ;  /* 0x0137000d0e007988 */ /* 0x000fe80008000404 */
[----:B------:R0:W-:Y:S04]  /*1b1b0*/  STS.U16 [R14+UR4+0x13900], R6 ;  /* 0x013900060e007988 */ /* 0x0001e80008000404 */
[----:B--2---:R-:W-:Y:S04]  /*1b1c0*/  STL [R1+0x1978], R22 ;  /* 0x0019781601007387 */ /* 0x004fe80000100800 */
[----:B------:R-:W2:Y:S04]  /*1b1d0*/  LDL.LU R7, [R1+0x198] ;  /* 0x0001980001077983 */ /* 0x000ea80000300800 */
[----:B----4-:R1:W-:Y:S04]  /*1b1e0*/  STL [R1+0x197c], R16 ;  /* 0x00197c1001007387 */ /* 0x0103e80000100800 */
[----:B------:R-:W4:Y:S04]  /*1b1f0*/  LDL R0, [R1+0x360] ;  /* 0x0003600001007983 */ /* 0x000f280000100800 */
[----:B0-----:R-:W2:Y:S04]  /*1b200*/  LDL R6, [R1+0x2e4] ;  /* 0x0002e40001067983 */ /* 0x001ea80000100800 */
[----:B-1----:R-:W2:Y:S04]  /*1b210*/  LDL R16, [R1+0x35c] ;  /* 0x00035c0001107983 */ /* 0x002ea80000100800 */
[----:B------:R-:W2:Y:S04]  /*1b220*/  LDL R4, [R1+0x2e8] ;  /* 0x0002e80001047983 */ /* 0x000ea80000100800 */
[----:B------:R-:W-:Y:S04]  /*1b230*/  STS.U16 [R14+UR4+0x13b00], R8 ;  /* 0x013b00080e007988 */ /* 0x000fe80008000404 */
[----:B------:R0:W-:Y:S02]  /*1b240*/  STS.U16 [R14+UR4+0x13d00], R15 ;  /* 0x013d000f0e007988 */ /* 0x0001e40008000404 */
[----:B0-----:R-:W0:Y:S01]  /*1b250*/  S2R R15, SR_TID.X ;  /* 0x00000000000f7919 */ /* 0x001e220000002100 */
[----:B------:R-:W-:Y:S01]  /*1b260*/  PRMT R9, RZ, 0x7610, R9 ;  /* 0x00007610ff097816 */ /* 0x000fe20000000009 */
[----:B---3--:R-:W-:-:S02]  /*1b270*/  @!P5 IMAD.MOV.U32 R12, RZ, RZ, R2 ;  /* 0x000000ffff0cd224 */ /* 0x008fc400078e0002 */
[----:B------:R-:W-:-:S03]  /*1b280*/  @!P5 IMAD.MOV.U32 R13, RZ, RZ, R3 ;  /* 0x000000ffff0dd224 */ /* 0x000fc600078e0003 */
[----:B------:R1:W3:Y:S02]  /*1b290*/  @!P6 LDG.E.U16 R9, desc[UR12][R10.64] ;  /* 0x0000000c0a09e981 */ /* 0x0002e4000c1e1500 */
[----:B-1----:R-:W-:Y:S02]  /*1b2a0*/  PRMT R10, RZ, 0x7610, R10 ;  /* 0x00007610ff0a7816 */ /* 0x002fe4000000000a */
[----:B------:R-:W-:-:S04]  /*1b2b0*/  PRMT R11, RZ, 0x7610, R11 ;  /* 0x00007610ff0b7816 */ /* 0x000fc8000000000b */
[----:B------:R4:W3:Y:S04]  /*1b2c0*/  @!P5 LDG.E.U16 R10, desc[UR12][R12.64] ;  /* 0x0000000c0c0ad981 */ /* 0x0008e8000c1e1500 */
[----:B------:R1:W-:Y:S01]  /*1b2d0*/  STS.U16 [R14+UR4+0x13f00], R5 ;  /* 0x013f00050e007988 */ /* 0x0003e20008000404 */
[----:B0-----:R-:W-:Y:S01]  /*1b2e0*/  LOP3.LUT R15, R15, 0x7f, RZ, 0xc0, !PT ;  /* 0x0000007f0f0f7812 */ /* 0x001fe200078ec0ff */
[----:B----4-:R-:W-:-:S04]  /*1b2f0*/  @!P6 IMAD.MOV.U32 R12, RZ, RZ, R0 ;  /* 0x000000ffff0ce224 */ /* 0x010fc800078e0000 */
[----:B------:R-:W-:Y:S02]  /*1b300*/  IMAD.SHL.U32 R0, R15, 0x2, RZ ;  /* 0x000000020f007824 */ /* 0x000fe400078e00ff */
[----:B--2---:R-:W-:Y:S02]  /*1b310*/  @!P6 IMAD.MOV.U32 R13, RZ, RZ, R16 ;  /* 0x000000ffff0de224 */ /* 0x004fe400078e0010 */
[----:B------:R-:W-:-:S03]  /*1b320*/  @!P5 IMAD.MOV.U32 R15, RZ, RZ, R6 ;  /* 0x000000ffff0fd224 */ /* 0x000fc600078e0006 */
[----:B------:R0:W2:Y:S01]  /*1b330*/  @!P6 LDG.E.U16 R11, desc[UR12][R12.64] ;  /* 0x0000000c0c0be981 */ /* 0x0000a2000c1e1500 */
[----:B-1----:R-:W-:Y:S01]  /*1b340*/  @!P5 IMAD.MOV.U32 R14, RZ, RZ, R4 ;  /* 0x000000ffff0ed224 */ /* 0x002fe200078e0004 */
[----:B0-----:R-:W-:-:S06]  /*1b350*/  PRMT R12, RZ, 0x7610, R12 ;  /* 0x00007610ff0c7816 */ /* 0x001fcc000000000c */
[----:B------:R-:W4:Y:S04]  /*1b360*/  @!P5 LDG.E.U16 R12, desc[UR12][R14.64] ;  /* 0x0000000c0e0cd981 */ /* 0x000f28000c1e1500 */
[----:B---3--:R-:W-:Y:S04]  /*1b370*/  STL [R1+0x1980], R9 ;  /* 0x0019800901007387 */ /* 0x008fe80000100800 */
[----:B------:R-:W3:Y:S04]  /*1b380*/  LDL.LU R8, [R1+0x19c] ;  /* 0x00019c0001087983 */ /* 0x000ee80000300800 */
[----:B------:R-:W3:Y:S04]  /*1b390*/  LDL R2, [R1+0x2e0] ;  /* 0x0002e00001027983 */ /* 0x000ee80000100800 */
[----:B------:R0:W-:Y:S04]  /*1b3a0*/  STL [R1+0x1984], R10 ;  /* 0x0019840a01007387 */ /* 0x0001e80000100800 */
[----:B------:R-:W3:Y:S04]  /*1b3b0*/  LDL R3, [R1+0x2dc] ;  /* 0x0002dc0001037983 */ /* 0x000ee80000100800 */
[----:B------:R-:W3:Y:S04]  /*1b3c0*/  LDL.LU R28, [R1+0x1a4] ;  /* 0x0001a400011c7983 */ /* 0x000ee80000300800 */
[----:B--2---:R-:W-:Y:S04]  /*1b3d0*/  STL [R1+0x1988], R11 ;  /* 0x0019880b01007387 */ /* 0x004fe80000100800 */
[----:B------:R-:W2:Y:S04]  /*1b3e0*/  LDL.LU R5, [R1+0x1a8] ;  /* 0x0001a80001057983 */ /* 0x000ea80000300800 */
[----:B0-----:R-:W2:Y:S04]  /*1b3f0*/  LDL R10, [R1+0xa54] ;  /* 0x000a5400010a7983 */ /* 0x001ea80000100800 */
[----:B------:R-:W2:Y:S04]  /*1b400*/  LDL R9, [R1+0xa58] ;  /* 0x000a580001097983 */ /* 0x000ea80000100800 */
[----:B----4-:R-:W-:Y:S04]  /*1b410*/  STL [R1+0x198c], R12 ;  /* 0x00198c0c01007387 */ /* 0x010fe80000100800 */
[----:B------:R-:W4:Y:S04]  /*1b420*/  LDL.LU R18, [R1+0x1b4] ;  /* 0x0001b40001127983 */ /* 0x000f280000300800 */
[----:B------:R-:W4:Y:S04]  /*1b430*/  LDL R6, [R1+0xa4c] ;  /* 0x000a4c0001067983 */ /* 0x000f280000100800 */
[----:B------:R-:W4:Y:S01]  /*1b440*/  LDL R4, [R1+0xa50] ;  /* 0x000a500001047983 */ /* 0x000f220000100800 */
[----:B------:R-:W-:Y:S01]  /*1b450*/  PRMT R13, RZ, 0x7610, R13 ;  /* 0x00007610ff0d7816 */ /* 0x000fe2000000000d */
[----:B---3--:R-:W-:Y:S01]  /*1b460*/  @!P6 IMAD.MOV.U32 R14, RZ, RZ, R2 ;  /* 0x000000ffff0ee224 */ /* 0x008fe200078e0002 */
[----:B------:R-:W-:Y:S01]  /*1b470*/  PRMT R17, RZ, 0x7610, R17 ;  /* 0x00007610ff117816 */ /* 0x000fe20000000011 */
[----:B------:R-:W3:Y:S01]  /*1b480*/  LDL R2, [R1+0x9d8] ;  /* 0x0009d80001027983 */ /* 0x000ee20000100800 */
[----:B------:R-:W-:Y:S01]  /*1b490*/  @!P6 IMAD.MOV.U32 R15, RZ, RZ, R3 ;  /* 0x000000ffff0fe224 */ /* 0x000fe200078e0003 */
[----:B------:R-:W-:-:S02]  /*1b4a0*/  PRMT R19, RZ, 0x7610, R19 ;  /* 0x00007610ff137816 */ /* 0x000fc40000000013 */
[----:B------:R-:W3:Y:S04]  /*1b4b0*/  LDL R3, [R1+0x9d4] ;  /* 0x0009d40001037983 */ /* 0x000ee80000100800 */
[----:B------:R2:W3:Y:S04]  /*1b4c0*/  @!P6 LDG.E.U16 R13, desc[UR12][R14.64] ;  /* 0x0000000c0e0de981 */ /* 0x0004e8000c1e1500 */
[----:B------:R0:W-:Y:S04]  /*1b4d0*/  STS.U16 [R0+UR4], R7 ;  /* 0x0000000700007988 */ /* 0x0001e80008000404 */
[----:B------:R-:W3:Y:S01]  /*1b4e0*/  LDL.LU R20, [R1+0x240] ;  /* 0x0002400001147983 */ /* 0x000ee20000300800 */
[----:B--2---:R-:W-:-:S03]  /*1b4f0*/  @!P5 IMAD.MOV.U32 R15, RZ, RZ, R10 ;  /* 0x000000ffff0fd224 */ /* 0x004fc600078e000a */
[----:B0-----:R-:W2:Y:S01]  /*1b500*/  LDL.LU R7, [R1+0x244] ;  /* 0x0002440001077983 */ /* 0x001ea20000300800 */
[----:B------:R-:W-:-:S05]  /*1b510*/  @!P5 IMAD.MOV.U32 R14, RZ, RZ, R9 ;  /* 0x000000ffff0ed224 */ /* 0x000fca00078e0009 */
[----:B------:R4:W2:Y:S02]  /*1b520*/  @!P5 LDG.E.U16 R17, desc[UR12][R14.64] ;  /* 0x0000000c0e11d981 */ /* 0x0008a4000c1e1500 */
[----:B----4-:R-:W-:Y:S02]  /*1b530*/  @!P6 IMAD.MOV.U32 R15, RZ, RZ, R6 ;  /* 0x000000ffff0fe224 */ /* 0x010fe400078e0006 */
[----:B------:R-:W-:-:S05]  /*1b540*/  @!P6 IMAD.MOV.U32 R14, RZ, RZ, R4 ;  /* 0x000000ffff0ee224 */ /* 0x000fca00078e0004 */
[----:B------:R0:W4:Y:S04]  /*1b550*/  @!P6 LDG.E.U16 R19, desc[UR12][R14.64] ;  /* 0x0000000c0e13e981 */ /* 0x000128000c1e1500 */
[----:B------:R1:W-:Y:S04]  /*1b560*/  STS.U16 [R0+UR4+0x100], R8 ;  /* 0x0001000800007988 */ /* 0x0003e80008000404 */
[----:B---3--:R-:W-:Y:S04]  /*1b570*/  STL [R1+0x1990], R13 ;  /* 0x0019900d01007387 */ /* 0x008fe80000100800 */
[----:B-1----:R-:W3:Y:S04]  /*1b580*/  LDL.LU R8, [R1+0x248] ;  /* 0x0002480001087983 */ /* 0x002ee80000300800 */
[----:B------:R-:W3:Y:S04]  /*1b590*/  LDL R11, [R1+0x9cc] ;  /* 0x0009cc00010b7983 */ /* 0x000ee80000100800 */
[----:B------:R-:W3:Y:S04]  /*1b5a0*/  LDL R10, [R1+0x9d0] ;  /* 0x0009d000010a7983 */ /* 0x000ee80000100800 */
[----:B------:R-:W-:Y:S04]  /*1b5b0*/  STS.U16 [R0+UR4+0x1000], R28 ;  /* 0x0010001c00007988 */ /* 0x000fe80008000404 */
[----:B------:R1:W-:Y:S01]  /*1b5c0*/  STS.U16 [R0+UR4+0x1100], R5 ;  /* 0x0011000500007988 */ /* 0x0003e20008000404 */
[----:B0-----:R-:W-:-:S02]  /*1b5d0*/  @!P5 IMAD.MOV.U32 R14, RZ, RZ, R2 ;  /* 0x000000ffff0ed224 */ /* 0x001fc400078e0002 */
[----:B------:R-:W-:Y:S01]  /*1b5e0*/  @!P5 IMAD.MOV.U32 R15, RZ, RZ, R3 ;  /* 0x000000ffff0fd224 */ /* 0x000fe200078e0003 */
[----:B--2---:R-:W-:Y:S04]  /*1b5f0*/  STL [R1+0x1968], R17 ;  /* 0x0019681101007387 */ /* 0x004fe80000100800 */
[----:B------:R-:W2:Y:S04]  /*1b600*/  LDL R9, [R1+0x954] ;  /* 0x0009540001097983 */ /* 0x000ea80000100800 */
[----:B------:R-:W2:Y:S04]  /*1b610*/  LDL R6, [R1+0x958] ;  /* 0x0009580001067983 */ /* 0x000ea80000100800 */
[----:B----4-:R0:W-:Y:S04]  /*1b620*/  STL [R1+0x1994], R19 ;  /* 0x0019941301007387 */ /* 0x0101e80000100800 */
[----:B-1----:R-:W4:Y:S04]  /*1b630*/  LDL R5, [R1+0x94c] ;  /* 0x00094c0001057983 */ /* 0x002f280000100800 */
[----:B------:R-:W4:Y:S04]  /*1b640*/  LDL R4, [R1+0x950] ;  /* 0x0009500001047983 */ /* 0x000f280000100800 */
[----:B------:R-:W4:Y:S04]  /*1b650*/  LDL R3, [R1+0x8d4] ;  /* 0x0008d40001037983 */ /* 0x000f280000100800 */
[----:B------:R-:W4:Y:S01]  /*1b660*/  LDL R2, [R1+0x8d8] ;  /* 0x0008d80001027983 */ /* 0x000f220000100800 */
[----:B------:R-:W-:-:S02]  /*1b670*/  PRMT R21, RZ, 0x7610, R21 ;  /* 0x00007610ff157816 */ /* 0x000fc40000000015 */
[----:B------:R-:W-:-:S04]  /*1b680*/  PRMT R23, RZ, 0x7610, R23 ;  /* 0x00007610ff177816 */ /* 0x000fc80000000017 */
[----:B------:R3:W4:Y:S01]  /*1b690*/  @!P5 LDG.E.U16 R21, desc[UR12][R14.64] ;  /* 0x0000000c0e15d981 */ /* 0x000722000c1e1500 */
[----:B------:R-:W-:Y:S01]  /*1b6a0*/  PRMT R25, RZ, 0x7610, R25 ;  /* 0x00007610ff197816 */ /* 0x000fe20000000019 */
[----:B---3--:R-:W-:Y:S02]  /*1b6b0*/  @!P6 IMAD.MOV.U32 R14, RZ, RZ, R10 ;  /* 0x000000ffff0ee224 */ /* 0x008fe400078e000a */
[----:B------:R-:W-:-:S05]  /*1b6c0*/  @!P6 IMAD.MOV.U32 R15, RZ, RZ, R11 ;  /* 0x000000ffff0fe224 */ /* 0x000fca00078e000b */
[----:B------:R2:W3:Y:S01]  /*1b6d0*/  @!P6 LDG.E.U16 R23, desc[UR12][R14.64] ;  /* 0x0000000c0e17e981 */ /* 0x0004e2000c1e1500 */
[----:B------:R-:W-:Y:S02]  /*1b6e0*/  PRMT R27, RZ, 0x7610, R27 ;  /* 0x00007610ff1b7816 */ /* 0x000fe4000000001b */
[----:B------:R-:W-:Y:S01]  /*1b6f0*/  PRMT R29, RZ, 0x7610, R29 ;  /* 0x00007610ff1d7816 */ /* 0x000fe2000000001d */
[----:B--2---:R-:W-:Y:S02]  /*1b700*/  @!P5 IMAD.MOV.U32 R15, RZ, RZ, R9 ;  /* 0x000000ffff0fd224 */ /* 0x004fe400078e0009 */
[----:B------:R-:W-:-:S05]  /*1b710*/  @!P5 IMAD.MOV.U32 R14, RZ, RZ, R6 ;  /* 0x000000ffff0ed224 */ /* 0x000fca00078e0006 */
[----:B------:R4:W2:Y:S02]  /*1b720*/  @!P5 LDG.E.U16 R25, desc[UR12][R14.64] ;  /* 0x0000000c0e19d981 */ /* 0x0008a4000c1e1500 */
[----:B----4-:R-:W-:Y:S02]  /*1b730*/  @!P6 IMAD.MOV.U32 R15, RZ, RZ, R5 ;  /* 0x000000ffff0fe224 */ /* 0x010fe400078e0005 */
[----:B------:R-:W-:-:S05]  /*1b740*/  @!P6 IMAD.MOV.U32 R14, RZ, RZ, R4 ;  /* 0x000000ffff0ee224 */ /* 0x000fca00078e0004 */
[----:B------:R1:W4:Y:S02]  /*1b750*/  @!P6 LDG.E.U16 R27, desc[UR12][R14.64] ;  /* 0x0000000c0e1be981 */ /* 0x000324000c1e1500 */
[----:B-1----:R-:W-:Y:S02]  /*1b760*/  @!P5 IMAD.MOV.U32 R14, RZ, RZ, R2 ;  /* 0x000000ffff0ed224 */ /* 0x002fe400078e0002 */
[----:B------:R-:W-:-:S05]  /*1b770*/  @!P5 IMAD.MOV.U32 R15, RZ, RZ, R3 ;  /* 0x000000ffff0fd224 */ /* 0x000fca00078e0003 */
[----:B------:R-:W4:Y:S04]  /*1b780*/  @!P5 LDG.E.U16 R29, desc[UR12][R14.64] ;  /* 0x0000000c0e1dd981 */ /* 0x000f28000c1e1500 */
[----:B------:R-:W-:Y:S04]  /*1b790*/  STL [R1+0x1998], R21 ;  /* 0x0019981501007387 */ /* 0x000fe80000100800 */
[----:B---3--:R-:W-:Y:S04]  /*1b7a0*/  STL [R1+0x199c], R23 ;  /* 0x00199c1701007387 */ /* 0x008fe80000100800 */
[----:B------:R1:W-:Y:S04]  /*1b7b0*/  STS.U16 [R0+UR4+0x2000], R18 ;  /* 0x0020001200007988 */ /* 0x0003e80008000404 */
[----:B------:R3:W-:Y:S04]  /*1b7c0*/  STS.U16 [R0+UR4+0x2100], R20 ;  /* 0x0021001400007988 */ /* 0x0007e80008000404 */
[----:B------:R3:W-:Y:S04]  /*1b7d0*/  STS.U16 [R0+UR4+0x3000], R7 ;  /* 0x0030000700007988 */ /* 0x0007e80008000404 */
[----:B------:R3:W-:Y:S04]  /*1b7e0*/  STS.U16 [R0+UR4+0x3100], R8 ;  /* 0x0031000800007988 */ /* 0x0007e80008000404 */
[----:B--2---:R-:W-:Y:S04]  /*1b7f0*/  STL [R1+0x19a0], R25 ;  /* 0x0019a01901007387 */ /* 0x004fe80000100800 */
[----:B----4-:R-:W-:Y:S04]  /*1b800*/  STL [R1+0x19a4], R27 ;  /* 0x0019a41b01007387 */ /* 0x010fe80000100800 */
[----:B0-----:R-:W2:Y:S04]  /*1b810*/  LDL.LU R19, [R1+0x250] ;  /* 0x0002500001137983 */ /* 0x001ea80000300800 */
[----:B------:R-:W4:Y:S04]  /*1b820*/  LDL.LU R17, [R1+0x1b0] ;  /* 0x0001b00001117983 */ /* 0x000f280000300800 */
        /* <DEDUP_REMOVED lines=13> */
[----:B-1----:R-:W4:Y:S04]  /*1b900*/  LDL.LU R18, [R1+0x164] ;  /* 0x0001640001127983 */ /* 0x002f280000300800 */
[----:B---3--:R-:W3:Y:S04]  /*1b910*/  LDL.LU R20, [R1+0x160] ;  /* 0x0001600001147983 */ /* 0x008ee80000300800 */
[----:B------:R-:W3:Y:S04]  /*1b920*/  LDL.LU R5, [R1+0x15c] ;  /* 0x00015c0001057983 */ /* 0x000ee80000300800 */
[----:B------:R-:W3:Y:S04]  /*1b930*/  LDL.LU R6, [R1+0x158] ;  /* 0x0001580001067983 */ /* 0x000ee80000300800 */
[----:B------:R-:W3:Y:S04]  /*1b940*/  LDL.LU R7, [R1+0x154] ;  /* 0x0001540001077983 */ /* 0x000ee80000300800 */
[----:B------:R-:W3:Y:S04]  /*1b950*/  LDL.LU R8, [R1+0x13c] ;  /* 0x00013c0001087983 */ /* 0x000ee80000300800 */
        /* <DEDUP_REMOVED lines=48> */
[----:B------:R-:W0:Y:S03]  /*1bc60*/  S2R R21, SR_TID.X ;  /* 0x0000000000157919 */ /* 0x000e260000002100 */
        /* <DEDUP_REMOVED lines=36> */
[----:B------:R0:W-:Y:S02]  /*1beb0*/  STL [R1+0x1964], R15 ;  /* 0x0019640f01007387 */ /* 0x0001e40000100800 */
[----:B0-----:R-:W-:-:S05]  /*1bec0*/  IMAD.SHL.U32 R15, R21, 0x2, RZ ;  /* 0x00000002150f7824 */ /* 0x001fca00078e00ff */
[----:B--2---:R-:W-:Y:S04]  /*1bed0*/  STS.U16 [R15+UR4+0x4000], R19 ;  /* 0x004000130f007988 */ /* 0x004fe80008000404 */
[----:B----4-:R-:W-:Y:S04]  /*1bee0*/  STS.U16 [R15+UR4+0x4100], R17 ;  /* 0x004100110f007988 */ /* 0x010fe80008000404 */
        /* <DEDUP_REMOVED lines=11> */
[----:B------:R0:W-:Y:S02]  /*1bfa0*/  STS.U16 [R15+UR4+0xa100], R3 ;  /* 0x00a100030f007988 */ /* 0x0001e40008000404 */
[----:B0-----:R-:W-:-:S05]  /*1bfb0*/  LOP3.LUT R3, R0, 0x10, RZ, 0x3c, !PT ;  /* 0x0000001000037812 */ /* 0x001fca00078e3cff */
[----:B------:R0:W-:Y:S04]  /*1bfc0*/  STL [R1+0x19ec], R3 ;  /* 0x0019ec0301007387 */ /* 0x0001e80000100800 */
[----:B0-----:R-:W2:Y:S04]  /*1bfd0*/  LDL.LU R3, [R1+0x130] ;  /* 0x0001300001037983 */ /* 0x001ea80000300800 */
[----:B--2---:R0:W-:Y:S04]  /*1bfe0*/  STL [R1+0x19f0], R3 ;  /* 0x0019f00301007387 */ /* 0x0041e80000100800 */
[----:B0-----:R-:W2:Y:S04]  /*1bff0*/  LDL.LU R3, [R1+0x134] ;  /* 0x0001340001037983 */ /* 0x001ea80000300800 */
[----:B--2---:R0:W-:Y:S04]  /*1c000*/  STL [R1+0x19f4], R3 ;  /* 0x0019f40301007387 */ /* 0x0041e80000100800 */
[----:B0-----:R-:W2:Y:S04]  /*1c010*/  LDL.LU R3, [R1+0x138] ;  /* 0x0001380001037983 */ /* 0x001ea80000300800 */
[----:B------:R-:W4:Y:S04]  /*1c020*/  LDL.LU R0, [R1+0x128] ;  /* 0x0001280001007983 */ /* 0x000f280000300800 */
[----:B------:R-:W-:Y:S04]  /*1c030*/  STS.U16 [R15+UR4+0xb000], R4 ;  /* 0x00b000040f007988 */ /* 0x000fe80008000404 */
[----:B------:R-:W-:Y:S04]  /*1c040*/  STS.U16 [R15+UR4+0xb100], R18 ;  /* 0x00b100120f007988 */ /* 0x000fe80008000404 */
[----:B---3--:R-:W-:Y:S04]  /*1c050*/  STS.U16 [R15+UR4+0xc000], R20 ;  /* 0x00c000140f007988 */ /* 0x008fe80008000404 */
[----:B------:R-:W-:Y:S04]  /*1c060*/  STS.U16 [R15+UR4+0xc100], R5 ;  /* 0x00c100050f007988 */ /* 0x000fe80008000404 */
[----:B------:R-:W-:Y:S04]  /*1c070*/  STS.U16 [R15+UR4+0xd000], R6 ;  /* 0x00d000060f007988 */ /* 0x000fe80008000404 */
[----:B------:R-:W-:Y:S04]  /*1c080*/  STS.U16 [R15+UR4+0xd100], R7 ;  /* 0x00d100070f007988 */ /* 0x000fe80008000404 */
[----:B------:R-:W-:Y:S04]  /*1c090*/  STS.U16 [R15+UR4+0xe000], R8 ;  /* 0x00e000080f007988 */ /* 0x000fe80008000404 */
[----:B----4-:R0:W-:Y:S04]  /*1c0a0*/  STL [R1+0x19e8], R0 ;  /* 0x0019e80001007387 */ /* 0x0101e80000100800 */
[----:B0-----:R-:W3:Y:S04]  /*1c0b0*/  LDL.LU R0, [R1+0x12c] ;  /* 0x00012c0001007983 */ /* 0x001ee80000300800 */
        /* <DEDUP_REMOVED lines=26> */
[----:B--2---:R0:W-:Y:S04]  /*1c260*/  STS.U16 [R15+UR4+0xe100], R3 ;  /* 0x00e100030f007988 */ /* 0x0041e80008000404 */
[----:B0-----:R-:W2:Y:S04]  /*1c270*/  LDL.LU R3, [R1+0x19f4] ;  /* 0x0019f40001037983 */ /* 0x001ea80000300800 */
[----:B--2---:R0:W-:Y:S04]  /*1c280*/  STS.U16 [R15+UR4+0xf000], R3 ;  /* 0x00f000030f007988 */ /* 0x0041e80008000404 */
[----:B0-----:R-:W2:Y:S04]  /*1c290*/  LDL.LU R3, [R1+0x19f0] ;  /* 0x0019f00001037983 */ /* 0x001ea80000300800 */
[----:B--2---:R0:W-:Y:S04]  /*1c2a0*/  STS.U16 [R15+UR4+0xf100], R3 ;  /* 0x00f100030f007988 */ /* 0x0041e80008000404 */
[----:B0-----:R-:W3:Y:S04]  /*1c2b0*/  LDL.LU R3, [R1+0x19ec] ;  /* 0x0019ec0001037983 */ /* 0x001ee80000300800 */
[----:B---3--:R0:W-:Y:S04]  /*1c2c0*/  STS.U16 [R3+UR4+0x200], R0 ;  /* 0x0002000003007988 */ /* 0x0081e80008000404 */
[----:B0-----:R-:W2:Y:S04]  /*1c2d0*/  LDL.LU R0, [R1+0x19e8] ;  /* 0x0019e80001007983 */ /* 0x001ea80000300800 */
[----:B--2---:R0:W-:Y:S04]  /*1c2e0*/  STS.U16 [R3+UR4+0x300], R0 ;  /* 0x0003000003007988 */ /* 0x0041e80008000404 */
[----:B----4-:R1:W-:Y:S04]  /*1c2f0*/  STS.U16 [R3+UR4+0x1200], R2 ;  /* 0x0012000203007988 */ /* 0x0103e80008000404 */
[----:B------:R2:W-:Y:S04]  /*1c300*/  STS.U16 [R3+UR4+0x1300], R5 ;  /* 0x0013000503007988 */ /* 0x0005e80008000404 */
[----:B0-----:R-:W3:Y:S04]  /*1c310*/  LDL.LU R0, [R1+0x19e4] ;  /* 0x0019e40001007983 */ /* 0x001ee80000300800 */
[----:B-1----:R-:W4:Y:S04]  /*1c320*/  LDL.LU R2, [R1+0x19e0] ;  /* 0x0019e00001027983 */ /* 0x002f280000300800 */
[----:B--2---:R-:W2:Y:S04]  /*1c330*/  LDL.LU R5, [R1+0x19dc] ;  /* 0x0019dc0001057983 */ /* 0x004ea80000300800 */
[----:B------:R0:W-:Y:S04]  /*1c340*/  STS.U16 [R3+UR4+0x2200], R6 ;  /* 0x0022000603007988 */ /* 0x0001e80008000404 */
[----:B------:R1:W-:Y:S04]  /*1c350*/  STS.U16 [R3+UR4+0x2300], R7 ;  /* 0x0023000703007988 */ /* 0x0003e80008000404 */
[----:B------:R1:W-:Y:S04]  /*1c360*/  STS.U16 [R3+UR4+0x3200], R8 ;  /* 0x0032000803007988 */ /* 0x0003e80008000404 */
[----:B0-----:R-:W3:Y:S04]  /*1c370*/  LDL.LU R6, [R1+0x19d8] ;  /* 0x0019d80001067983 */ /* 0x001ee80000300800 */
[----:B-1----:R-:W4:Y:S04]  /*1c380*/  LDL.LU R7, [R1+0x19d4] ;  /* 0x0019d40001077983 */ /* 0x002f280000300800 */
[----:B------:R-:W2:Y:S04]  /*1c390*/  LDL.LU R8, [R1+0x19d0] ;  /* 0x0019d00001087983 */ /* 0x000ea80000300800 */
        /* <DEDUP_REMOVED lines=19> */
[----:B------:R1:W-:Y:S04]  /*1c4d0*/  STS.U16 [R3+UR4+0xd200], R18 ;  /* 0x00d2001203007988 */ /* 0x0003e80008000404 */
[----:B0-----:R-:W3:Y:S04]  /*1c4e0*/  LDL.LU R4, [R1+0xbc] ;  /* 0x0000bc0001047983 */ /* 0x001ee80000300800 */
[----:B-1----:R-:W3:Y:S04]  /*1c4f0*/  LDL.LU R18, [R1+0xb8] ;  /* 0x0000b80001127983 */ /* 0x002ee80000300800 */
[----:B------:R-:W3:Y:S04]  /*1c500*/  LDL.LU R14, [R1+0xa8] ;  /* 0x0000a800010e7983 */ /* 0x000ee80000300800 */
[----:B------:R-:W3:Y:S04]  /*1c510*/  LDL.LU R29, [R1+0xa4] ;  /* 0x0000a400011d7983 */ /* 0x000ee80000300800 */
[----:B------:R-:W3:Y:S04]  /*1c520*/  LDL.LU R27, [R1+0xa0] ;  /* 0x0000a000011b7983 */ /* 0x000ee80000300800 */
[----:B------:R-:W3:Y:S04]  /*1c530*/  LDL.LU R25, [R1+0x9c] ;  /* 0x00009c0001197983 */ /* 0x000ee80000300800 */
[----:B------:R-:W3:Y:S04]  /*1c540*/  LDL.LU R23, [R1+0x98] ;  /* 0x0000980001177983 */ /* 0x000ee80000300800 */
[----:B------:R-:W3:Y:S04]  /*1c550*/  LDL.LU R21, [R1+0x94] ;  /* 0x0000940001157983 */ /* 0x000ee80000300800 */
[----:B------:R-:W3:Y:S04]  /*1c560*/  LDL.LU R19, [R1+0x90] ;  /* 0x0000900001137983 */ /* 0x000ee80000300800 */
[----:B------:R-:W3:Y:S04]  /*1c570*/  LDL.LU R17, [R1+0x8c] ;  /* 0x00008c0001117983 */ /* 0x000ee80000300800 */
[----:B------:R0:W-:Y:S04]  /*1c580*/  STS.U16 [R3+UR4+0xd300], R20 ;  /* 0x00d3001403007988 */ /* 0x0001e80008000404 */
[----:B------:R-:W3:Y:S04]  /*1c590*/  LDL.LU R13, [R1+0x88] ;  /* 0x00008800010d7983 */ /* 0x000ee80000300800 */
[----:B0-----:R-:W3:Y:S04]  /*1c5a0*/  LDL.LU R20, [R1+0x84] ;  /* 0x0000840001147983 */ /* 0x001ee80000300800 */
        /* <DEDUP_REMOVED lines=9> */
[----:B--2---:R-:W-:Y:S04]  /*1c640*/  STS.U16 [R3+UR4+0xe200], R8 ;  /* 0x00e2000803007988 */ /* 0x004fe80008000404 */
[----:B------:R0:W-:Y:S04]  /*1c650*/  STL [R1+0x19b0], R8 ;  /* 0x0019b00801007387 */ /* 0x0001e80000100800 */
[----:B----4-:R-:W-:Y:S04]  /*1c660*/  STS.U16 [R3+UR4+0xe300], R7 ;  /* 0x00e3000703007988 */ /* 0x010fe80008000404 */
[----:B0-----:R-:W2:Y:S04]  /*1c670*/  LDL.LU R8, [R1+0xac] ;  /* 0x0000ac0001087983 */ /* 0x001ea80000300800 */
[----:B------:R0:W-:Y:S04]  /*1c680*/  STL [R1+0x19b4], R7 ;  /* 0x0019b40701007387 */ /* 0x0001e80000100800 */
[----:B---3--:R-:W-:Y:S04]  /*1c690*/  STS.U16 [R3+UR4+0xf200], R6 ;  /* 0x00f2000603007988 */ /* 0x008fe80008000404 */
[----:B0-----:R-:W3:Y:S04]  /*1c6a0*/  LDL.LU R7, [R1+0xb0] ;  /* 0x0000b00001077983 */ /* 0x001ee80000300800 */
[----:B------:R0:W-:Y:S04]  /*1c6b0*/  STL [R1+0x19b8], R6 ;  /* 0x0019b80601007387 */ /* 0x0001e80000100800 */
[----:B0-----:R-:W4:Y:S04]  /*1c6c0*/  LDL.LU R6, [R1+0xb4] ;  /* 0x0000b40001067983 */ /* 0x001f280000300800 */
[----:B------:R0:W-:Y:S04]  /*1c6d0*/  STS.U16 [R3+UR4+0xf300], R5 ;  /* 0x00f3000503007988 */ /* 0x0001e80008000404 */
[----:B0-----:R-:W2:Y:S04]  /*1c6e0*/  LDL.LU R3, [R1+0x19cc] ;  /* 0x0019cc0001037983 */ /* 0x001ea80000300800 */
[----:B------:R0:W-:Y:S02]  /*1c6f0*/  STL [R1+0x19bc], R5 ;  /* 0x0019bc0501007387 */ /* 0x0001e40000100800 */
[----:B0-----:R-:W0:Y:S02]  /*1c700*/  S2R R5, SR_TID.X ;  /* 0x0000000000057919 */ /* 0x001e240000002100 */
[----:B0-----:R-:W-:-:S05]  /*1c710*/  LOP3.LUT R5, R5, 0x7f, RZ, 0xc0, !PT ;  /* 0x0000007f05057812 */ /* 0x001fca00078ec0ff */
[----:B------:R-:W-:-:S05]  /*1c720*/  IMAD.SHL.U32 R5, R5, 0x2, RZ ;  /* 0x0000000205057824 */ /* 0x000fca00078e00ff */
[----:B------:R-:W-:-:S05]  /*1c730*/  LOP3.LUT R5, R5, 0x20, RZ, 0x3c, !PT ;  /* 0x0000002005057812 */ /* 0x000fca00078e3cff */
[----:B------:R0:W-:Y:S04]  /*1c740*/  STS.U16 [R5+UR4+0x400], R4 ;  /* 0x0004000405007988 */ /* 0x0001e80008000404 */
[----:B------:R1:W-:Y:S04]  /*1c750*/  STS.U16 [R5+UR4+0x500], R18 ;  /* 0x0005001205007988 */ /* 0x0003e80008000404 */
[----:B0-----:R-:W2:Y:S04]  /*1c760*/  LDL.LU R4, [R1+0x19c8] ;  /* 0x0019c80001047983 */ /* 0x001ea80000300800 */
[----:B-1----:R-:W2:Y:S04]  /*1c770*/  LDL.LU R18, [R1+0x19c4] ;  /* 0x0019c40001127983 */ /* 0x002ea80000300800 */
[----:B----4-:R-:W-:Y:S04]  /*1c780*/  STS.U16 [R5+UR4+0x1400], R6 ;  /* 0x0014000605007988 */ /* 0x010fe80008000404 */
[----:B---3--:R-:W-:Y:S04]  /*1c790*/  STS.U16 [R5+UR4+0x1500], R7 ;  /* 0x0015000705007988 */ /* 0x008fe80008000404 */
[----:B--2---:R-:W-:Y:S04]  /*1c7a0*/  STS.U16 [R5+UR4+0x2400], R8 ;  /* 0x0024000805007988 */ /* 0x004fe80008000404 */
        /* <DEDUP_REMOVED lines=10> */
[----:B0-----:R-:W2:Y:S04]  /*1c850*/  LDL.LU R20, [R1+0x5c] ;  /* 0x00005c0001147983 */ /* 0x001ea80000300800 */
[----:B------:R-:W3:Y:S04]  /*1c860*/  LDL.LU R17, [R1+0x58] ;  /* 0x0000580001117983 */ /* 0x000ee80000300800 */
        /* <DEDUP_REMOVED lines=10> */
[----:B------:R0:W-:Y:S04]  /*1c910*/  STS.U16 [R5+UR4+0x7500], R12 ;  /* 0x0075000c05007988 */ /* 0x0001e80008000404 */
[----:B------:R-:W4:Y:S04]  /*1c920*/  LDL.LU R13, [R1+0x2c] ;  /* 0x00002c00010d7983 */ /* 0x000f280000300800 */
[----:B------:R1:W-:Y:S04]  /*1c930*/  STS.U16 [R5+UR4+0x8400], R11 ;  /* 0x0084000b05007988 */ /* 0x0003e80008000404 */
[----:B0-----:R-:W4:Y:S04]  /*1c940*/  LDL.LU R12, [R1+0x28] ;  /* 0x00002800010c7983 */ /* 0x001f280000300800 */
[----:B------:R0:W-:Y:S04]  /*1c950*/  STS.U16 [R5+UR4+0x8500], R10 ;  /* 0x0085000a05007988 */ /* 0x0001e80008000404 */
[----:B-1----:R-:W4:Y:S04]  /*1c960*/  LDL.LU R11, [R1+0x24] ;  /* 0x00002400010b7983 */ /* 0x002f280000300800 */
        /* <DEDUP_REMOVED lines=12> */
[----:B0-----:R-:W4:Y:S04]  /*1ca30*/  LDL.LU R28, [R1+0x8] ;  /* 0x00000800011c7983 */ /* 0x001f280000300800 */
[----:B--2---:R0:W-:Y:S04]  /*1ca40*/  STS.U16 [R5+UR4+0xc400], R20 ;  /* 0x00c4001405007988 */ /* 0x0041e80008000404 */
[----:B0-----:R-:W2:Y:S04]  /*1ca50*/  LDL.LU R20, [R1+0x19c0] ;  /* 0x0019c00001147983 */ /* 0x001ea80000300800 */
[----:B---3--:R0:W-:Y:S02]  /*1ca60*/  STS.U16 [R5+UR4+0xc500], R17 ;  /* 0x00c5001105007988 */ /* 0x0081e40008000404 */
[----:B0-----:R-:W-:-:S02]  /*1ca70*/  LOP3.LUT R17, R15, 0x30, RZ, 0x3c, !PT ;  /* 0x000000300f117812 */ /* 0x001fc400078e3cff */
[----:B--2---:R-:W-:Y:S04]  /*1ca80*/  STS.U16 [R5+UR4+0xd400], R20 ;  /* 0x00d4001405007988 */ /* 0x004fe80008000404 */
[----:B------:R-:W-:Y:S04]  /*1ca90*/  STS.U16 [R5+UR4+0xd500], R18 ;  /* 0x00d5001205007988 */ /* 0x000fe80008000404 */
[----:B------:R-:W-:Y:S04]  /*1caa0*/  STS.U16 [R5+UR4+0xe400], R4 ;  /* 0x00e4000405007988 */ /* 0x000fe80008000404 */
[----:B------:R0:W-:Y:S04]  /*1cab0*/  STS.U16 [R5+UR4+0xe500], R3 ;  /* 0x00e5000305007988 */ /* 0x0001e80008000404 */
[----:B------:R1:W-:Y:S04]  /*1cac0*/  STS.U16 [R5+UR4+0xf400], R2 ;  /* 0x00f4000205007988 */ /* 0x0003e80008000404 */
[----:B0-----:R-:W2:Y:S04]  /*1cad0*/  LDL.LU R3, [R1] ;  /* 0x0000000001037983 */ /* 0x001ea80000300800 */
[----:B-1----:R-:W3:Y:S04]  /*1cae0*/  LDL.LU R2, [R1+0x4] ;  /* 0x0000040001027983 */ /* 0x002ee80000300800 */
[----:B------:R0:W-:Y:S04]  /*1caf0*/  STS.U16 [R5+UR4+0xf500], R0 ;  /* 0x00f5000005007988 */ /* 0x0001e80008000404 */
[----:B----4-:R1:W-:Y:S04]  /*1cb00*/  STS.U16 [R17+UR4+0x600], R6 ;  /* 0x0006000611007988 */ /* 0x0103e80008000404 */
[----:B------:R4:W-:Y:S04]  /*1cb10*/  STS.U16 [R17+UR4+0x700], R7 ;  /* 0x0007000711007988 */ /* 0x0009e80008000404 */
[----:B0-----:R-:W2:Y:S04]  /*1cb20*/  LDL.LU R5, [R1+0x19bc] ;  /* 0x0019bc0001057983 */ /* 0x001ea80000300800 */
[----:B-1----:R-:W2:Y:S04]  /*1cb30*/  LDL.LU R6, [R1+0x19b8] ;  /* 0x0019b80001067983 */ /* 0x002ea80000300800 */
[----:B----4-:R-:W4:Y:S04]  /*1cb40*/  LDL.LU R7, [R1+0x19b4] ;  /* 0x0019b40001077983 */ /* 0x010f280000300800 */
[----:B------:R0:W-:Y:S04]  /*1cb50*/  STS.U16 [R17+UR4+0x1600], R8 ;  /* 0x0016000811007988 */ /* 0x0001e80008000404 */
[----:B------:R1:W-:Y:S04]  /*1cb60*/  STS.U16 [R17+UR4+0x1700], R14 ;  /* 0x0017000e11007988 */ /* 0x0003e80008000404 */
[----:B------:R1:W-:Y:S04]  /*1cb70*/  STS.U16 [R17+UR4+0x2600], R29 ;  /* 0x0026001d11007988 */ /* 0x0003e80008000404 */
[----:B0-----:R-:W4:Y:S04]  /*1cb80*/  LDL.LU R8, [R1+0x19b0] ;  /* 0x0019b00001087983 */ /* 0x001f280000300800 */
[----:B-1----:R-:W4:Y:S04]  /*1cb90*/  LDL.LU R14, [R1+0x19ac] ;  /* 0x0019ac00010e7983 */ /* 0x002f280000300800 */
[----:B------:R-:W4:Y:S04]  /*1cba0*/  LDL.LU R29, [R1+0x19a8] ;  /* 0x0019a800011d7983 */ /* 0x000f280000300800 */
        /* <DEDUP_REMOVED lines=30> */
[----:B---3--:R0:W-:Y:S04]  /*1cd90*/  STS.U16 [R17+UR4+0xa600], R2 ;  /* 0x00a6000211007988 */ /* 0x0081e80008000404 */
[----:B--2---:R1:W-:Y:S04]  /*1cda0*/  STS.U16 [R17+UR4+0xa700], R3 ;  /* 0x00a7000311007988 */ /* 0x0043e80008000404 */
[----:B0-----:R-:W2:Y:S04]  /*1cdb0*/  LDL R2, [R1+0xa48] ;  /* 0x000a480001027983 */ /* 0x001ea80000100800 */
[----:B-1----:R-:W2:Y:S01]  /*1cdc0*/  LDL R3, [R1+0xa44] ;  /* 0x000a440001037983 */ /* 0x002ea20000100800 */
[----:B----4-:R-:W-:-:S03]  /*1cdd0*/  PRMT R14, RZ, 0x7610, R14 ;  /* 0x00007610ff0e7816 */ /* 0x010fc6000000000e */
        /* <DEDUP_REMOVED lines=10> */
[----:B0-----:R-:W3:Y:S04]  /*1ce80*/  LDL.LU R17, [R1+0x1968] ;  /* 0x0019680001117983 */ /* 0x001ee80000300800 */
[----:B--2---:R-:W2:Y:S01]  /*1ce90*/  @!P5 LDG.E.U16 R14, desc[UR12][R2.64] ;  /* 0x0000000c020ed981 */ /* 0x004ea2000c1e1500 */
[----:B------:R-:W-:-:S05]  /*1cea0*/  LOP3.LUT R15, R15, 0x40, RZ, 0x3c, !PT ;  /* 0x000000400f0f7812 */ /* 0x000fca00078e3cff */
[----:B---3--:R-:W-:Y:S04]  /*1ceb0*/  STS.U16 [R15+UR4+0x800], R17 ;  /* 0x000800110f007988 */ /* 0x008fe80008000404 */
[----:B------:R-:W-:Y:S04]  /*1cec0*/  STS.U16 [R15+UR4+0x900], R19 ;  /* 0x000900130f007988 */ /* 0x000fe80008000404 */
[----:B------:R-:W-:Y:S04]  /*1ced0*/  STS.U16 [R15+UR4+0x1800], R21 ;  /* 0x001800150f007988 */ /* 0x000fe80008000404 */
[----:B------:R-:W-:Y:S04]  /*1cee0*/  STS.U16 [R15+UR4+0x1900], R23 ;  /* 0x001900170f007988 */ /* 0x000fe80008000404 */
[----:B------:R-:W-:Y:S04]  /*1cef0*/  STS.U16 [R15+UR4+0x2800], R25 ;  /* 0x002800190f007988 */ /* 0x000fe80008000404 */
[----:B------:R-:W-:Y:S04]  /*1cf00*/  STS.U16 [R15+UR4+0x2900], R27 ;  /* 0x0029001b0f007988 */ /* 0x000fe80008000404 */
[----:B------:R0:W-:Y:S04]  /*1cf10*/  STS.U16 [R15+UR4+0x3800], R29 ;  /* 0x0038001d0f007988 */ /* 0x0001e80008000404 */
[----:B0-----:R-:W3:Y:S04]  /*1cf20*/  LDL.LU R15, [R1+0x1964] ;  /* 0x00196400010f7983 */ /* 0x001ee80000300800 */
        /* <DEDUP_REMOVED lines=651> */
[----:B------:R-:W3:Y:S02]  /*1f7e0*/  LDL R3, [R1+0x558] ;  /* 0x0005580001037983 */ /* 0x000ee40000100800 */
[----:B---3--:R-:W-:-:S02]  /*1f7f0*/  @!P5 LOP3.LUT R3, R3, R2, RZ, 0x3c, !PT ;  /* 0x000000020303d212 */ /* 0x008fc400078e3cff */
[----:B--2---:R-:W-:Y:S02]  /*1f800*/  PRMT R14, RZ, 0x7610, R14 ;  /* 0x00007610ff0e7816 */ /* 0x004fe4000000000e */
[----:B------:R-:W-:-:S04]  /*1f810*/  @!P5 LOP3.LUT R2, R3, R2, RZ, 0x3c, !PT ;  /* 0x000000020302d212 */ /* 0x000fc800078e3cff */
[----:B------:R-:W-:-:S05]  /*1f820*/  @!P5 LOP3.LUT R3, R3, R2, RZ, 0x3c, !PT ;  /* 0x000000020303d212 */ /* 0x000fca00078e3cff */
[----:B------:R-:W2:Y:S04]  /*1f830*/  @!P5 LDG.E.U16 R14, desc[UR12][R2.64] ;  /* 0x0000000c020ed981 */ /* 0x000ea8000c1e1500 */
        /* <DEDUP_REMOVED lines=24> */
[----:B------:R-:W3:Y:S04]  /*1f9c0*/  @!P6 LDG.E.U16 R15, desc[UR12][R2.64] ;  /* 0x0000000c020fe981 */ /* 0x000ee8000c1e1500 */
[----:B--2---:R0:W-:Y:S04]  /*1f9d0*/  STL [R1+0x44], R14 ;  /* 0x0000440e01007387 */ /* 0x0041e80000100800 */
[----:B0-----:R-:W2:Y:S04]  /*1f9e0*/  LDL R14, [R1+0x4d8] ;  /* 0x0004d800010e7983 */ /* 0x001ea80000100800 */
[----:B---3--:R0:W-:Y:S04]  /*1f9f0*/  STL [R1+0x40], R15 ;  /* 0x0000400f01007387 */ /* 0x0081e80000100800 */
[----:B0-----:R-:W3:Y:S04]  /*1fa00*/  LDL.LU R15, [R1+0x1838] ;  /* 0x00183800010f7983 */ /* 0x001ee80000300800 */
[----:B------:R-:W2:Y:S01]  /*1fa10*/  LDL R3, [R1+0x534] ;  /* 0x0005340001037983 */ /* 0x000ea20000100800 */
[----:B----4-:R-:W-:-:S03]  /*1fa20*/  @!P5 IMAD.MOV.U32 R2, RZ, RZ, R12 ;  /* 0x000000ffff02d224 */ /* 0x010fc600078e000c */
[----:B------:R-:W4:Y:S01]  /*1fa30*/  LDL R12, [R1+0x4d0] ;  /* 0x0004d000010c7983 */ /* 0x000f220000100800 */
[----:B---3--:R-:W-:-:S06]  /*1fa40*/  PRMT R15, RZ, 0x7610, R15 ;  /* 0x00007610ff0f7816 */ /* 0x008fcc000000000f */
[----:B--2---:R-:W2:Y:S04]  /*1fa50*/  @!P5 LDG.E.U16 R15, desc[UR12][R2.64] ;  /* 0x0000000c020fd981 */ /* 0x004ea8000c1e1500 */
        /* <DEDUP_REMOVED lines=26> */
[----:B------:R-:W2:Y:S01]  /*1fc00*/  @!P6 LDG.E.U16 R15, desc[UR12][R2.64] ;  /* 0x0000000c020fe981 */ /* 0x000ea2000c1e1500 */
[----:B------:R-:W-:-:S03]  /*1fc10*/  PRMT R13, RZ, 0x7610, R13 ;  /* 0x00007610ff0d7816 */ /* 0x000fc6000000000d */
[----:B--2---:R0:W-:Y:S04]  /*1fc20*/  STL [R1+0x30], R15 ;  /* 0x0000300f01007387 */ /* 0x0041e80000100800 */
[----:B0-----:R-:W2:Y:S04]  /*1fc30*/  LDL.LU R15, [R1+0x1828] ;  /* 0x00182800010f7983 */ /* 0x001ea80000300800 */
[----:B------:R-:W3:Y:S01]  /*1fc40*/  LDL R3, [R1+0x4d4] ;  /* 0x0004d40001037983 */ /* 0x000ee20000100800 */
[----:B------:R-:W-:Y:S01]  /*1fc50*/  @!P5 IMAD.MOV.U32 R2, RZ, RZ, R14 ;  /* 0x000000ffff02d224 */ /* 0x000fe200078e000e */
[----:B------:R-:W-:-:S02]  /*1fc60*/  PRMT R7, RZ, 0x7610, R7 ;  /* 0x00007610ff077816 */ /* 0x000fc40000000007 */
[----:B------:R-:W2:Y:S04]  /*1fc70*/  LDL R14, [R1+0x4ac] ;  /* 0x0004ac00010e7983 */ /* 0x000ea80000100800 */
[----:B---3--:R4:W3:Y:S04]  /*1fc80*/  @!P5 LDG.E.U16 R13, desc[UR12][R2.64] ;  /* 0x0000000c020dd981 */ /* 0x0088e8000c1e1500 */
[----:B------:R-:W2:Y:S01]  /*1fc90*/  LDL R3, [R1+0x4cc] ;  /* 0x0004cc0001037983 */ /* 0x000ea20000100800 */
[----:B----4-:R-:W-:-:S03]  /*1fca0*/  @!P6 IMAD.MOV.U32 R2, RZ, RZ, R12 ;  /* 0x000000ffff02e224 */ /* 0x010fc600078e000c */
[----:B---3--:R0:W-:Y:S01]  /*1fcb0*/  STL [R1+0x2c], R13 ;  /* 0x00002c0d01007387 */ /* 0x0081e20000100800 */
[----:B--2---:R-:W-:-:S03]  /*1fcc0*/  PRMT R15, RZ, 0x7610, R15 ;  /* 0x00007610ff0f7816 */ /* 0x004fc6000000000f */
[----:B------:R-:W2:Y:S04]  /*1fcd0*/  LDL R12, [R1+0x4a4] ;  /* 0x0004a400010c7983 */ /* 0x000ea80000100800 */
[----:B------:R1:W3:Y:S04]  /*1fce0*/  @!P6 LDG.E.U16 R7, desc[UR12][R2.64] ;  /* 0x0000000c0207e981 */ /* 0x0002e8000c1e1500 */
[----:B0-----:R-:W4:Y:S04]  /*1fcf0*/  LDL R13, [R1+0x4b0] ;  /* 0x0004b000010d7983 */ /* 0x001f280000100800 */
[----:B------:R-:W1:Y:S04]  /*1fd00*/  LDL R2, [R1+0x4c4] ;  /* 0x0004c40001027983 */ /* 0x000e680000100800 */
[----:B------:R-:W1:Y:S02]  /*1fd10*/  LDL R3, [R1+0x4c8] ;  /* 0x0004c80001037983 */ /* 0x000e640000100800 */
[----:B-1----:R-:W-:-:S04]  /*1fd20*/  @!P5 LOP3.LUT R3, R3, R2, RZ, 0x3c, !PT ;  /* 0x000000020303d212 */ /* 0x002fc800078e3cff */
        /* <DEDUP_REMOVED lines=17> */
[----:B------:R-:W-:-:S02]  /*1fe40*/  PRMT R5, RZ, 0x7610, R5 ;  /* 0x00007610ff057816 */ /* 0x000fc40000000005 */
[----:B0-----:R-:W-:-:S04]  /*1fe50*/  @!P5 LOP3.LUT R3, R3, R2, RZ, 0x3c, !PT ;  /* 0x000000020303d212 */ /* 0x001fc800078e3cff */
[----:B------:R-:W-:-:S04]  /*1fe60*/  @!P5 LOP3.LUT R2, R3, R2, RZ, 0x3c, !PT ;  /* 0x000000020302d212 */ /* 0x000fc800078e3cff */
[----:B------:R-:W-:-:S05]  /*1fe70*/  @!P5 LOP3.LUT R3, R3, R2, RZ, 0x3c, !PT ;  /* 0x000000020303d212 */ /* 0x000fca00078e3cff */
[----:B------:R0:W2:Y:S02]  /*1fe80*/  @!P5 LDG.E.U16 R15, desc[UR12][R2.64] ;  /* 0x0000000c020fd981 */ /* 0x0000a4000c1e1500 */
[----:B0-----:R-:W-:Y:S02]  /*1fe90*/  @!P6 IMAD.MOV.U32 R2, RZ, RZ, R13 ;  /* 0x000000ffff02e224 */ /* 0x001fe400078e000d */
[----:B------:R-:W-:-:S05]  /*1fea0*/  @!P6 IMAD.MOV.U32 R3, RZ, RZ, R14 ;  /* 0x000000ffff03e224 */ /* 0x000fca00078e000e */
[----:B------:R3:W2:Y:S01]  /*1feb0*/  @!P6 LDG.E.U16 R5, desc[UR12][R2.64] ;  /* 0x0000000c0205e981 */ /* 0x0006a2000c1e1500 */
[----:B------:R-:W-:-:S03]  /*1fec0*/  PRMT R6, RZ, 0x7610, R6 ;  /* 0x00007610ff067816 */ /* 0x000fc60000000006 */
[----:B----4-:R0:W-:Y:S01]  /*1fed0*/  STL [R1+0x20], R9 ;  /* 0x0000200901007387 */ /* 0x0101e20000100800 */
[----:B---3--:R-:W-:Y:S02]  /*1fee0*/  @!P5 IMAD.MOV.U32 R2, RZ, RZ, R7 ;  /* 0x000000ffff02d224 */ /* 0x008fe400078e0007 */
[----:B------:R-:W-:Y:S01]  /*1fef0*/  @!P5 IMAD.MOV.U32 R3, RZ, RZ, R12 ;  /* 0x000000ffff03d224 */ /* 0x000fe200078e000c */
[----:B0-----:R-:W3:Y:S04]  /*1ff00*/  LDL R9, [R1+0x4a0] ;  /* 0x0004a00001097983 */ /* 0x001ee80000100800 */
[----:B------:R3:W4:Y:S04]  /*1ff10*/  @!P5 LDG.E.U16 R6, desc[UR12][R2.64] ;  /* 0x0000000c0206d981 */ /* 0x000728000c1e1500 */
[----:B--2---:R0:W-:Y:S04]  /*1ff20*/  STL [R1+0x1c], R15 ;  /* 0x00001c0f01007387 */ /* 0x0041e80000100800 */
[----:B0-----:R-:W2:Y:S04]  /*1ff30*/  LDL.LU R15, [R1+0x1820] ;  /* 0x00182000010f7983 */ /* 0x001ea80000300800 */
[----:B------:R-:W2:Y:S04]  /*1ff40*/  LDL R14, [R1+0x44c] ;  /* 0x00044c00010e7983 */ /* 0x000ea80000100800 */
[----:B------:R0:W-:Y:S04]  /*1ff50*/  STL [R1+0x18], R5 ;  /* 0x0000180501007387 */ /* 0x0001e80000100800 */
[----:B------:R-:W2:Y:S01]  /*1ff60*/  LDL R3, [R1+0x49c] ;  /* 0x00049c0001037983 */ /* 0x000ea20000100800 */
[----:B------:R-:W-:-:S03]  /*1ff70*/  PRMT R8, RZ, 0x7610, R8 ;  /* 0x00007610ff087816 */ /* 0x000fc60000000008 */
[----:B------:R-:W2:Y:S04]  /*1ff80*/  LDL R13, [R1+0x444] ;  /* 0x00044400010d7983 */ /* 0x000ea80000100800 */
[----:B------:R-:W2:Y:S04]  /*1ff90*/  LDL R12, [R1+0x448] ;  /* 0x00044800010c7983 */ /* 0x000ea80000100800 */
[----:B------:R-:W2:Y:S04]  /*1ffa0*/  LDL R7, [R1+0x43c] ;  /* 0x00043c0001077983 */ /* 0x000ea80000100800 */
[----:B0-----:R-:W2:Y:S01]  /*1ffb0*/  LDL R5, [R1+0x450] ;  /* 0x0004500001057983 */ /* 0x001ea20000100800 */
[----:B---3--:R-:W-:-:S03]  /*1ffc0*/  @!P6 IMAD.MOV.U32 R2, RZ, RZ, R9 ;  /* 0x000000ffff02e224 */ /* 0x008fc600078e0009 */
[----:B----4-:R0:W-:Y:S01]  /*1ffd0*/  STL [R1+0x14], R6 ;  /* 0x0000140601007387 */ /* 0x0101e20000100800 */
[----:B------:R-:W-:-:S03]  /*1ffe0*/  PRMT R4, RZ, 0x7610, R4 ;  /* 0x00007610ff047816 */ /* 0x000fc60000000004 */
[----:B------:R-:W3:Y:S04]  /*1fff0*/  LDL R9, [R1+0x434] ;  /* 0x0004340001097983 */ /* 0x000ee80000100800 */
[----:B0-----:R-:W4:Y:S04]  /*20000*/  LDL R6, [R1+0x440] ;  /* 0x0004400001067983 */ /* 0x001f280000100800 */
[----:B--2---:R0:W2:Y:S04]  /*20010*/  @!P6 LDG.E.U16 R8, desc[UR12][R2.64] ;  /* 0x0000000c0208e981 */ /* 0x0040a8000c1e1500 */
[----:B------:R-:W0:Y:S04]  /*20020*/  LDL R2, [R1+0x454] ;  /* 0x0004540001027983 */ /* 0x000e280000100800 */
[----:B------:R-:W0:Y:S01]  /*20030*/  LDL R3, [R1+0x458] ;  /* 0x0004580001037983 */ /* 0x000e220000100800 */
[----:B------:R-:W-:-:S02]  /*20040*/  PRMT R15, RZ, 0x7610, R15 ;  /* 0x00007610ff0f7816 */ /* 0x000fc4000000000f */
[----:B0-----:R-:W-:-:S04]  /*20050*/  @!P5 LOP3.LUT R3, R3, R2, RZ, 0x3c, !PT ;  /* 0x000000020303d212 */ /* 0x001fc800078e3cff */
[----:B------:R-:W-:-:S04]  /*20060*/  @!P5 LOP3.LUT R2, R3, R2, RZ, 0x3c, !PT ;  /* 0x000000020302d212 */ /* 0x000fc800078e3cff */
[----:B------:R-:W-:-:S05]  /*20070*/  @!P5 LOP3.LUT R3, R3, R2, RZ, 0x3c, !PT ;  /* 0x000000020303d212 */ /* 0x000fca00078e3cff */
[----:B------:R0:W3:Y:S02]  /*20080*/  @!P5 LDG.E.U16 R15, desc[UR12][R2.64] ;  /* 0x0000000c020fd981 */ /* 0x0000e4000c1e1500 */
[----:B0-----:R-:W-:Y:S02]  /*20090*/  @!P6 IMAD.MOV.U32 R2, RZ, RZ, R5 ;  /* 0x000000ffff02e224 */ /* 0x001fe400078e0005 */
[----:B------:R-:W-:-:S05]  /*200a0*/  @!P6 IMAD.MOV.U32 R3, RZ, RZ, R14 ;  /* 0x000000ffff03e224 */ /* 0x000fca00078e000e */
[----:B------:R0:W4:Y:S04]  /*200b0*/  @!P6 LDG.E.U16 R4, desc[UR12][R2.64] ;  /* 0x0000000c0204e981 */ /* 0x000128000c1e1500 */
[----:B--2---:R1:W-:Y:S04]  /*200c0*/  STL [R1+0x10], R8 ;  /* 0x0000100801007387 */ /* 0x0043e80000100800 */
[----:B------:R-:W2:Y:S04]  /*200d0*/  LDL R5, [R1+0x42c] ;  /* 0x00042c0001057983 */ /* 0x000ea80000100800 */
[----:B-1----:R-:W3:Y:S01]  /*200e0*/  LDL R8, [R1+0x438] ;  /* 0x0004380001087983 */ /* 0x002ee20000100800 */
[----:B------:R-:W-:Y:S01]  /*200f0*/  PRMT R11, RZ, 0x7610, R11 ;  /* 0x00007610ff0b7816 */ /* 0x000fe2000000000b */
[----:B0-----:R-:W-:-:S02]  /*20100*/  @!P5 IMAD.MOV.U32 R2, RZ, RZ, R12 ;  /* 0x000000ffff02d224 */ /* 0x001fc400078e000c */
[----:B------:R-:W-:Y:S01]  /*20110*/  @!P5 IMAD.MOV.U32 R3, RZ, RZ, R13 ;  /* 0x000000ffff03d224 */ /* 0x000fe200078e000d */
[----:B------:R-:W-:-:S04]  /*20120*/  PRMT R10, RZ, 0x7610, R10 ;  /* 0x00007610ff0a7816 */ /* 0x000fc8000000000a */
[----:B------:R0:W2:Y:S04]  /*20130*/  @!P5 LDG.E.U16 R11, desc[UR12][R2.64] ;  /* 0x0000000c020bd981 */ /* 0x0000a8000c1e1500 */
[----:B----4-:R1:W-:Y:S04]  /*20140*/  STL [R1+0x8], R4 ;  /* 0x0000080401007387 */ /* 0x0103e80000100800 */
[----:B-1----:R-:W4:Y:S01]  /*20150*/  LDL R4, [R1+0x430] ;  /* 0x0004300001047983 */ /* 0x002f220000100800 */
[----:B0-----:R-:W-:Y:S02]  /*20160*/  @!P6 IMAD.MOV.U32 R2, RZ, RZ, R6 ;  /* 0x000000ffff02e224 */ /* 0x001fe400078e0006 */
[----:B------:R-:W-:Y:S01]  /*20170*/  @!P6 IMAD.MOV.U32 R3, RZ, RZ, R7 ;  /* 0x000000ffff03e224 */ /* 0x000fe200078e0007 */
[----:B------:R-:W-:-:S02]  /*20180*/  PRMT R28, RZ, 0x7610, R28 ;  /* 0x00007610ff1c7816 */ /* 0x000fc4000000001c */
[----:B------:R-:W-:Y:S01]  /*20190*/  PRMT R26, RZ, 0x7610, R26 ;  /* 0x00007610ff1a7816 */ /* 0x000fe2000000001a */
[----:B------:R-:W4:Y:S04]  /*201a0*/  LDL R7, [R1+0x424] ;  /* 0x0004240001077983 */ /* 0x000f280000100800 */
[----:B------:R3:W4:Y:S04]  /*201b0*/  @!P6 LDG.E.U16 R10, desc[UR12][R2.64] ;  /* 0x0000000c020ae981 */ /* 0x000728000c1e1500 */
[----:B------:R-:W4:Y:S01]  /*201c0*/  LDL R6, [R1+0x428] ;  /* 0x0004280001067983 */ /* 0x000f220000100800 */
[----:B---3--:R-:W-:-:S02]  /*201d0*/  @!P5 IMAD.MOV.U32 R2, RZ, RZ, R8 ;  /* 0x000000ffff02d224 */ /* 0x008fc400078e0008 */
[----:B------:R-:W-:-:S05]  /*201e0*/  @!P5 IMAD.MOV.U32 R3, RZ, RZ, R9 ;  /* 0x000000ffff03d224 */ /* 0x000fca00078e0009 */
[----:B------:R2:W3:Y:S02]  /*201f0*/  @!P5 LDG.E.U16 R28, desc[UR12][R2.64] ;  /* 0x0000000c021cd981 */ /* 0x0004e4000c1e1500 */
[----:B--2---:R-:W-:Y:S02]  /*20200*/  @!P6 IMAD.MOV.U32 R3, RZ, RZ, R5 ;  /* 0x000000ffff03e224 */ /* 0x004fe400078e0005 */
[----:B----4-:R-:W-:-:S05]  /*20210*/  @!P6 IMAD.MOV.U32 R2, RZ, RZ, R4 ;  /* 0x000000ffff02e224 */ /* 0x010fca00078e0004 */
[----:B------:R0:W2:Y:S04]  /*20220*/  @!P6 LDG.E.U16 R26, desc[UR12][R2.64] ;  /* 0x0000000c021ae981 */ /* 0x0000a8000c1e1500 */
[----:B------:R1:W-:Y:S04]  /*20230*/  STL [R1+0x4], R11 ;  /* 0x0000040b01007387 */ /* 0x0003e80000100800 */
[----:B-1----:R-:W4:Y:S04]  /*20240*/  LDL R11, [R1+0x3d4] ;  /* 0x0003d400010b7983 */ /* 0x002f280000100800 */
[----:B------:R1:W-:Y:S04]  /*20250*/  STL [R1], R10 ;  /* 0x0000000a01007387 */ /* 0x0003e80000100800 */
[----:B------:R-:W4:Y:S04]  /*20260*/  LDL R9, [R1+0x3cc] ;  /* 0x0003cc0001097983 */ /* 0x000f280000100800 */
[----:B------:R-:W4:Y:S04]  /*20270*/  LDL R8, [R1+0x3d0] ;  /* 0x0003d00001087983 */ /* 0x000f280000100800 */
[----:B-1----:R-:W4:Y:S04]  /*20280*/  LDL R10, [R1+0x3d8] ;  /* 0x0003d800010a7983 */ /* 0x002f280000100800 */
[----:B---3--:R-:W-:Y:S04]  /*20290*/  STL [R1+0x17e0], R28 ;  /* 0x0017e01c01007387 */ /* 0x008fe80000100800 */
[----:B------:R-:W3:Y:S04]  /*202a0*/  LDL R5, [R1+0x3c4] ;  /* 0x0003c40001057983 */ /* 0x000ee80000100800 */
[----:B------:R-:W3:Y:S01]  /*202b0*/  LDL R4, [R1+0x3c8] ;  /* 0x0003c80001047983 */ /* 0x000ee20000100800 */
[----:B------:R-:W-:Y:S01]  /*202c0*/  PRMT R24, RZ, 0x7610, R24 ;  /* 0x00007610ff187816 */ /* 0x000fe20000000018 */
[----:B0-----:R-:W-:-:S02]  /*202d0*/  @!P5 IMAD.MOV.U32 R2, RZ, RZ, R6 ;  /* 0x000000ffff02d224 */ /* 0x001fc400078e0006 */
[----:B------:R-:W-:-:S05]  /*202e0*/  @!P5 IMAD.MOV.U32 R3, RZ, RZ, R7 ;  /* 0x000000ffff03d224 */ /* 0x000fca00078e0007 */
[----:B------:R4:W3:Y:S04]  /*202f0*/  @!P5 LDG.E.U16 R24, desc[UR12][R2.64] ;  /* 0x0000000c0218d981 */ /* 0x0008e8000c1e1500 */
[----:B--2---:R-:W-:Y:S04]  /*20300*/  STL [R1+0x17e4], R26 ;  /* 0x0017e41a01007387 */ /* 0x004fe80000100800 */
[----:B------:R0:W-:Y:S04]  /*20310*/  STL [R1+0xc], R15 ;  /* 0x00000c0f01007387 */ /* 0x0001e80000100800 */
[----:B------:R-:W2:Y:S04]  /*20320*/  LDL R7, [R1+0x3bc] ;  /* 0x0003bc0001077983 */ /* 0x000ea80000100800 */
[----:B------:R-:W2:Y:S01]  /*20330*/  LDL R6, [R1+0x3c0] ;  /* 0x0003c00001067983 */ /* 0x000ea20000100800 */
[----:B------:R-:W-:-:S02]  /*20340*/  PRMT R22, RZ, 0x7610, R22 ;  /* 0x00007610ff167816 */ /* 0x000fc40000000016 */
[----:B------:R-:W-:Y:S01]  /*20350*/  PRMT R20, RZ, 0x7610, R20 ;  /* 0x00007610ff147816 */ /* 0x000fe20000000014 */
[----:B----4-:R-:W-:Y:S02]  /*20360*/  @!P5 IMAD.MOV.U32 R3, RZ, RZ, R11 ;  /* 0x000000ffff03d224 */ /* 0x010fe400078e000b */
[----:B------:R-:W-:-:S05]  /*20370*/  @!P5 IMAD.MOV.U32 R2, RZ, RZ, R10 ;  /* 0x000000ffff02d224 */ /* 0x000fca00078e000a */
[----:B------:R1:W4:Y:S01]  /*20380*/  @!P5 LDG.E.U16 R22, desc[UR12][R2.64] ;  /* 0x0000000c0216d981 */ /* 0x000322000c1e1500 */
[----:B------:R-:W-:Y:S01]  /*20390*/  PRMT R18, RZ, 0x7610, R18 ;  /* 0x00007610ff127816 */ /* 0x000fe20000000012 */
[----:B-1----:R-:W-:Y:S02]  /*203a0*/  @!P6 IMAD.MOV.U32 R2, RZ, RZ, R8 ;  /* 0x000000ffff02e224 */ /* 0x002fe400078e0008 */
[----:B------:R-:W-:-:S05]  /*203b0*/  @!P6 IMAD.MOV.U32 R3, RZ, RZ, R9 ;  /* 0x000000ffff03e224 */ /* 0x000fca00078e0009 */
[----:B------:R3:W4:Y:S02]  /*203c0*/  @!P6 LDG.E.U16 R20, desc[UR12][R2.64] ;  /* 0x0000000c0214e981 */ /* 0x000724000c1e1500 */
[----:B---3--:R-:W-:Y:S02]  /*203d0*/  @!P5 IMAD.MOV.U32 R2, RZ, RZ, R4 ;  /* 0x000000ffff02d224 */ /* 0x008fe400078e0004 */
[----:B------:R-:W-:-:S05]  /*203e0*/  @!P5 IMAD.MOV.U32 R3, RZ, RZ, R5 ;  /* 0x000000ffff03d224 */ /* 0x000fca00078e0005 */
[----:B------:R2:W3:Y:S01]  /*203f0*/  @!P5 LDG.E.U16 R18, desc[UR12][R2.64] ;  /* 0x0000000c0212d981 */ /* 0x0004e2000c1e1500 */
[----:B------:R-:W-:-:S03]  /*20400*/  PRMT R16, RZ, 0x7610, R16 ;  /* 0x00007610ff107816 */ /* 0x000fc60000000010 */
[----:B------:R-:W-:Y:S04]  /*20410*/  STL [R1+0x17d0], R24 ;  /* 0x0017d01801007387 */ /* 0x000fe80000100800 */
[----:B------:R-:W4:Y:S04]  /*20420*/  LDL R9, [R1+0x354] ;  /* 0x0003540001097983 */ /* 0x000f280000100800 */
[----:B------:R-:W4:Y:S04]  /*20430*/  LDL R8, [R1+0x358] ;  /* 0x0003580001087983 */ /* 0x000f280000100800 */
[----:B------:R-:W4:Y:S04]  /*20440*/  LDL R5, [R1+0x34c] ;  /* 0x00034c0001057983 */ /* 0x000f280000100800 */
[----:B------:R-:W4:Y:S04]  /*20450*/  LDL R4, [R1+0x350] ;  /* 0x0003500001047983 */ /* 0x000f280000100800 */
[----:B------:R-:W4:Y:S04]  /*20460*/  LDL R13, [R1+0x2d4] ;  /* 0x0002d400010d7983 */ /* 0x000f280000100800 */
[----:B------:R-:W4:Y:S01]  /*20470*/  LDL R12, [R1+0x2d8] ;  /* 0x0002d800010c7983 */ /* 0x000f220000100800 */
[----:B--2---:R-:W-:-:S02]  /*20480*/  @!P6 IMAD.MOV.U32 R3, RZ, RZ, R7 ;  /* 0x000000ffff03e224 */ /* 0x004fc400078e0007 */
[----:B------:R-:W-:-:S05]  /*20490*/  @!P6 IMAD.MOV.U32 R2, RZ, RZ, R6 ;  /* 0x000000ffff02e224 */ /* 0x000fca00078e0006 */
[----:B------:R4:W2:Y:S04]  /*204a0*/  @!P6 LDG.E.U16 R16, desc[UR12][R2.64] ;  /* 0x0000000c0210e981 */ /* 0x0008a8000c1e1500 */
[----:B---3--:R1:W-:Y:S04]  /*204b0*/  STL [R1+0x1804], R18 ;  /* 0x0018041201007387 */ /* 0x0083e80000100800 */
[----:B------:R-:W3:Y:S04]  /*204c0*/  LDL R7, [R1+0x2cc] ;  /* 0x0002cc0001077983 */ /* 0x000ee80000100800 */
[----:B------:R-:W3:Y:S04]  /*204d0*/  LDL R6, [R1+0x2d0] ;  /* 0x0002d00001067983 */ /* 0x000ee80000100800 */
[----:B------:R-:W3:Y:S04]  /*204e0*/  LDL R11, [R1+0x3b4] ;  /* 0x0003b400010b7983 */ /* 0x000ee80000100800 */
[----:B------:R-:W3:Y:S01]  /*204f0*/  LDL R10, [R1+0x3b8] ;  /* 0x0003b800010a7983 */ /* 0x000ee20000100800 */
[----:B----4-:R-:W-:-:S02]  /*20500*/  @!P5 IMAD.MOV.U32 R2, RZ, RZ, R8 ;  /* 0x000000ffff02d224 */ /* 0x010fc400078e0008 */
[----:B------:R-:W-:Y:S01]  /*20510*/  @!P5 IMAD.MOV.U32 R3, RZ, RZ, R9 ;  /* 0x000000ffff03d224 */ /* 0x000fe200078e0009 */
[----:B--2---:R2:W-:Y:S04]  /*20520*/  STL [R1+0x1808], R16 ;  /* 0x0018081001007387 */ /* 0x0045e80000100800 */
[----:B------:R-:W4:Y:S04]  /*20530*/  LDL R9, [R1+0x344] ;  /* 0x0003440001097983 */ /* 0x000f280000100800 */
[----:B------:R-:W4:Y:S01]  /*20540*/  LDL R8, [R1+0x348] ;  /* 0x0003480001087983 */ /* 0x000f220000100800 */
[----:B------:R-:W-:-:S03]  /*20550*/  PRMT R0, RZ, 0x7610, R0 ;  /* 0x00007610ff007816 */ /* 0x000fc60000000000 */
[----:B0-----:R-:W4:Y:S04]  /*20560*/  LDL R15, [R1+0x33c] ;  /* 0x00033c00010f7983 */ /* 0x001f280000100800 */
[----:B------:R-:W4:Y:S04]  /*20570*/  LDL R14, [R1+0x340] ;  /* 0x00034000010e7983 */ /* 0x000f280000100800 */
[----:B-1----:R-:W4:Y:S04]  /*20580*/  LDL R18, [R1+0x2bc] ;  /* 0x0002bc0001127983 */ /* 0x002f280000100800 */
[----:B------:R0:W4:Y:S04]  /*20590*/  @!P5 LDG.E.U16 R0, desc[UR12][R2.64] ;  /* 0x0000000c0200d981 */ /* 0x000128000c1e1500 */
[----:B--2---:R-:W2:Y:S01]  /*205a0*/  LDL R16, [R1+0x2c0] ;  /* 0x0002c00001107983 */ /* 0x004ea20000100800 */
[----:B0-----:R-:W-:-:S02]  /*205b0*/  PRMT R2, RZ, 0x7610, R2 ;  /* 0x00007610ff027816 */ /* 0x001fc40000000002 */
[----:B------:R-:W-:-:S04]  /*205c0*/  PRMT R3, RZ, 0x7610, R3 ;  /* 0x00007610ff037816 */ /* 0x000fc80000000003 */
[----:B------:R0:W2:Y:S02]  /*205d0*/  @!P6 LDG.E.U16 R2, desc[UR12][R4.64] ;  /* 0x0000000c0402e981 */ /* 0x0000a4000c1e1500 */
[----:B0-----:R-:W-:Y:S02]  /*205e0*/  @!P5 IMAD.MOV.U32 R4, RZ, RZ, R12 ;  /* 0x000000ffff04d224 */ /* 0x001fe400078e000c */
[----:B------:R-:W-:-:S05]  /*205f0*/  @!P5 IMAD.MOV.U32 R5, RZ, RZ, R13 ;  /* 0x000000ffff05d224 */ /* 0x000fca00078e000d */
[----:B------:R0:W2:Y:S02]  /*20600*/  @!P5 LDG.E.U16 R3, desc[UR12][R4.64] ;  /* 0x0000000c0403d981 */ /* 0x0000a4000c1e1500 */
[----:B0-----:R-:W-:Y:S02]  /*20610*/  PRMT R4, RZ, 0x7610, R4 ;  /* 0x00007610ff047816 */ /* 0x001fe40000000004 */
[----:B------:R-:W-:-:S04]  /*20620*/  PRMT R5, RZ, 0x7610, R5 ;  /* 0x00007610ff057816 */ /* 0x000fc80000000005 */
[----:B---3--:R0:W3:Y:S02]  /*20630*/  @!P6 LDG.E.U16 R4, desc[UR12][R6.64] ;  /* 0x0000000c0604e981 */ /* 0x0080e4000c1e1500 */
[----:B0-----:R-:W-:Y:S02]  /*20640*/  @!P5 IMAD.MOV.U32 R6, RZ, RZ, R10 ;  /* 0x000000ffff06d224 */ /* 0x001fe400078e000a */
[----:B------:R-:W-:Y:S01]  /*20650*/  @!P5 IMAD.MOV.U32 R7, RZ, RZ, R11 ;  /* 0x000000ffff07d224 */ /* 0x000fe200078e000b */
[----:B------:R-:W2:Y:S04]  /*20660*/  LDL R10, [R1+0x2c8] ;  /* 0x0002c800010a7983 */ /* 0x000ea80000100800 */
[----:B------:R-:W2:Y:S04]  /*20670*/  LDL R11, [R1+0x2c4] ;  /* 0x0002c400010b7983 */ /* 0x000ea80000100800 */
[----:B------:R0:W3:Y:S02]  /*20680*/  @!P5 LDG.E.U16 R5, desc[UR12][R6.64] ;  /* 0x0000000c0605d981 */ /* 0x0000e4000c1e1500 */
[----:B0-----:R-:W-:-:S06]  /*20690*/  PRMT R6, RZ, 0x7610, R6 ;  /* 0x00007610ff067816 */ /* 0x001fcc0000000006 */
[----:B----4-:R0:W4:Y:S02]  /*206a0*/  @!P5 LDG.E.U16 R6, desc[UR12][R8.64] ;  /* 0x0000000c0806d981 */ /* 0x010124000c1e1500 */
[----:B0-----:R-:W-:Y:S02]  /*206b0*/  @!P6 IMAD.MOV.U32 R8, RZ, RZ, R14 ;  /* 0x000000ffff08e224 */ /* 0x001fe400078e000e */
[----:B------:R-:W-:Y:S01]  /*206c0*/  @!P6 IMAD.MOV.U32 R9, RZ, RZ, R15 ;  /* 0x000000ffff09e224 */ /* 0x000fe200078e000f */
[----:B---3--:R-:W-:Y:S04]  /*206d0*/  STL [R1+0x17e8], R5 ;  /* 0x0017e80501007387 */ /* 0x008fe80000100800 */
[----:B------:R-:W3:Y:S04]  /*206e0*/  LDL R13, [R1+0x3ac] ;  /* 0x0003ac00010d7983 */ /* 0x000ee80000100800 */
[----:B------:R-:W3:Y:S04]  /*206f0*/  LDL R12, [R1+0x3b0] ;  /* 0x0003b000010c7983 */ /* 0x000ee80000100800 */
[----:B----4-:R0:W-:Y:S04]  /*20700*/  STL [R1+0x180c], R6 ;  /* 0x00180c0601007387 */ /* 0x0101e80000100800 */
[----:B------:R-:W4:Y:S04]  /*20710*/  LDL R15, [R1+0x334] ;  /* 0x00033400010f7983 */ /* 0x000f280000100800 */
[----:B------:R-:W4:Y:S01]  /*20720*/  LDL R14, [R1+0x338] ;  /* 0x00033800010e7983 */ /* 0x000f220000100800 */
[----:B------:R-:W-:-:S06]  /*20730*/  PRMT R7, RZ, 0x7610, R7 ;  /* 0x00007610ff077816 */ /* 0x000fcc0000000007 */
[----:B------:R1:W4:Y:S02]  /*20740*/  @!P6 LDG.E.U16 R7, desc[UR12][R8.64] ;  /* 0x0000000c0807e981 */ /* 0x000324000c1e1500 */
[----:B-1----:R-:W-:Y:S02]  /*20750*/  PRMT R8, RZ, 0x7610, R8 ;  /* 0x00007610ff087816 */ /* 0x002fe40000000008 */
[----:B------:R-:W-:-:S04]  /*20760*/  PRMT R9, RZ, 0x7610, R9 ;  /* 0x00007610ff097816 */ /* 0x000fc80000000009 */
[----:B--2---:R1:W2:Y:S02]  /*20770*/  @!P5 LDG.E.U16 R8, desc[UR12][R10.64] ;  /* 0x0000000c0a08d981 */ /* 0x0042a4000c1e1500 */
[----:B-1----:R-:W-:Y:S02]  /*20780*/  @!P6 IMAD.MOV.U32 R10, RZ, RZ, R16 ;  /* 0x000000ffff0ae224 */ /* 0x002fe400078e0010 */
[----:B------:R-:W-:-:S05]  /*20790*/  @!P6 IMAD.MOV.U32 R11, RZ, RZ, R18 ;  /* 0x000000ffff0be224 */ /* 0x000fca00078e0012 */
[----:B------:R1:W2:Y:S02]  /*207a0*/  @!P6 LDG.E.U16 R9, desc[UR12][R10.64] ;  /* 0x0000000c0a09e981 */ /* 0x0002a4000c1e1500 */
[----:B-1----:R-:W-:Y:S02]  /*207b0*/  PRMT R10, RZ, 0x7610, R10 ;  /* 0x00007610ff0a7816 */ /* 0x002fe4000000000a */
[----:B------:R-:W-:-:S04]  /*207c0*/  PRMT R11, RZ, 0x7610, R11 ;  /* 0x00007610ff0b7816 */ /* 0x000fc8000000000b */
[----:B---3--:R4:W3:Y:S02]  /*207d0*/  @!P6 LDG.E.U16 R10, desc[UR12][R12.64] ;  /* 0x0000000c0c0ae981 */ /* 0x0088e4000c1e1500 */
[----:B----4-:R-:W-:Y:S02]  /*207e0*/  @!P5 IMAD.MOV.U32 R13, RZ, RZ, R15 ;  /* 0x000000ffff0dd224 */ /* 0x010fe400078e000f */
[----:B------:R-:W-:-:S05]  /*207f0*/  @!P5 IMAD.MOV.U32 R12, RZ, RZ, R14 ;  /* 0x000000ffff0cd224 */ /* 0x000fca00078e000e */
[----:B------:R-:W4:Y:S04]  /*20800*/  @!P5 LDG.E.U16 R11, desc[UR12][R12.64] ;  /* 0x0000000c0c0bd981 */ /* 0x000f28000c1e1500 */
[----:B------:R-:W-:Y:S04]  /*20810*/  STL [R1+0x1810], R7 ;  /* 0x0018100701007387 */ /* 0x000fe80000100800 */
[----:B--2---:R-:W-:Y:S04]  /*20820*/  STL [R1+0x1814], R8 ;  /* 0x0018140801007387 */ /* 0x004fe80000100800 */
[----:B0-----:R-:W2:Y:S04]  /*20830*/  LDL R6, [R1+0x32c] ;  /* 0x00032c0001067983 */ /* 0x001ea80000100800 */
[----:B------:R-:W2:Y:S04]  /*20840*/  LDL R5, [R1+0x330] ;  /* 0x0003300001057983 */ /* 0x000ea80000100800 */
[----:B------:R0:W-:Y:S04]  /*20850*/  STL [R1+0x1818], R9 ;  /* 0x0018180901007387 */ /* 0x0001e80000100800 */
[----:B------:R-:W2:Y:S04]  /*20860*/  LDL R26, [R1+0x2b4] ;  /* 0x0002b400011a7983 */ /* 0x000ea80000100800 */
[----:B------:R-:W2:Y:S04]  /*20870*/  LDL R24, [R1+0x2b8] ;  /* 0x0002b80001187983 */ /* 0x000ea80000100800 */
[----:B---3--:R1:W-:Y:S04]  /*20880*/  STL [R1+0x17ec], R10 ;  /* 0x0017ec0a01007387 */ /* 0x0083e80000100800 */
[----:B------:R-:W3:Y:S04]  /*20890*/  LDL R18, [R1+0x2ac] ;  /* 0x0002ac0001127983 */ /* 0x000ee80000100800 */
[----:B------:R-:W3:Y:S04]  /*208a0*/  LDL R16, [R1+0x2b0] ;  /* 0x0002b00001107983 */ /* 0x000ee80000100800 */
[----:B0-----:R-:W3:Y:S04]  /*208b0*/  LDL R9, [R1+0x420] ;  /* 0x0004200001097983 */ /* 0x001ee80000100800 */
[----:B-1----:R-:W3:Y:S04]  /*208c0*/  LDL R10, [R1+0x41c] ;  /* 0x00041c00010a7983 */ /* 0x002ee80000100800 */
[----:B----4-:R-:W-:Y:S04]  /*208d0*/  STL [R1+0x17f0], R11 ;  /* 0x0017f00b01007387 */ /* 0x010fe80000100800 */
[----:B------:R-:W4:Y:S04]  /*208e0*/  LDL R8, [R1+0x3a4] ;  /* 0x0003a40001087983 */ /* 0x000f280000100800 */
[----:B------:R-:W4:Y:S01]  /*208f0*/  LDL R7, [R1+0x3a8] ;  /* 0x0003a80001077983 */ /* 0x000f220000100800 */
[----:B------:R-:W-:-:S02]  /*20900*/  PRMT R12, RZ, 0x7610, R12 ;  /* 0x00007610ff0c7816 */ /* 0x000fc4000000000c */
[----:B------:R-:W-:Y:S02]  /*20910*/  PRMT R13, RZ, 0x7610, R13 ;  /* 0x00007610ff0d7816 */ /* 0x000fe4000000000d */
[----:B------:R-:W-:Y:S01]  /*20920*/  PRMT R17, RZ, 0x7610, R17 ;  /* 0x00007610ff117816 */ /* 0x000fe20000000011 */
[----:B--2---:R-:W-:Y:S02]  /*20930*/  @!P6 IMAD.MOV.U32 R15, RZ, RZ, R6 ;  /* 0x000000ffff0fe224 */ /* 0x004fe400078e0006 */
[----:B------:R-:W-:Y:S01]  /*20940*/  @!P6 IMAD.MOV.U32 R14, RZ, RZ, R5 ;  /* 0x000000ffff0ee224 */ /* 0x000fe200078e0005 */
[----:B------:R-:W-:Y:S02]  /*20950*/  PRMT R19, RZ, 0x7610, R19 ;  /* 0x00007610ff137816 */ /* 0x000fe40000000013 */
[----:B------:R-:W-:Y:S01]  /*20960*/  PRMT R21, RZ, 0x7610, R21 ;  /* 0x00007610ff157816 */ /* 0x000fe20000000015 */
[----:B------:R-:W2:Y:S04]  /*20970*/  LDL R6, [R1+0x39c] ;  /* 0x00039c0001067983 */ /* 0x000ea80000100800 */
[----:B------:R0:W2:Y:S04]  /*20980*/  @!P6 LDG.E.U16 R12, desc[UR12][R14.64] ;  /* 0x0000000c0e0ce981 */ /* 0x0000a8000c1e1500 */
[----:B------:R-:W2:Y:S01]  /*20990*/  LDL R5, [R1+0x3a0] ;  /* 0x0003a00001057983 */ /* 0x000ea20000100800 */
[----:B0-----:R-:W-:-:S02]  /*209a0*/  @!P5 IMAD.MOV.U32 R15, RZ, RZ, R26 ;  /* 0x000000ffff0fd224 */ /* 0x001fc400078e001a */
[----:B------:R-:W-:-:S05]  /*209b0*/  @!P5 IMAD.MOV.U32 R14, RZ, RZ, R24 ;  /* 0x000000ffff0ed224 */ /* 0x000fca00078e0018 */
[----:B------:R3:W2:Y:S02]  /*209c0*/  @!P5 LDG.E.U16 R13, desc[UR12][R14.64] ;  /* 0x0000000c0e0dd981 */ /* 0x0006a4000c1e1500 */
[----:B---3--:R-:W-:Y:S02]  /*209d0*/  @!P6 IMAD.MOV.U32 R15, RZ, RZ, R18 ;  /* 0x000000ffff0fe224 */ /* 0x008fe400078e0012 */
[----:B------:R-:W-:-:S05]  /*209e0*/  @!P6 IMAD.MOV.U32 R14, RZ, RZ, R16 ;  /* 0x000000ffff0ee224 */ /* 0x000fca00078e0010 */
[----:B------:R0:W3:Y:S02]  /*209f0*/  @!P6 LDG.E.U16 R17, desc[UR12][R14.64] ;  /* 0x0000000c0e11e981 */ /* 0x0000e4000c1e1500 */
[----:B0-----:R-:W-:Y:S02]  /*20a00*/  @!P6 IMAD.MOV.U32 R14, RZ, RZ, R9 ;  /* 0x000000ffff0ee224 */ /* 0x001fe400078e0009 */
[----:B------:R-:W-:-:S05]  /*20a10*/  @!P6 IMAD.MOV.U32 R15, RZ, RZ, R10 ;  /* 0x000000ffff0fe224 */ /* 0x000fca00078e000a */
[----:B------:R4:W3:Y:S02]  /*20a20*/  @!P6 LDG.E.U16 R19, desc[UR12][R14.64] ;  /* 0x0000000c0e13e981 */ /* 0x0008e4000c1e1500 */
[----:B----4-:R-:W-:Y:S02]  /*20a30*/  @!P5 IMAD.MOV.U32 R15, RZ, RZ, R8 ;  /* 0x000000ffff0fd224 */ /* 0x010fe400078e0008 */
[----:B------:R-:W-:-:S05]  /*20a40*/  @!P5 IMAD.MOV.U32 R14, RZ, RZ, R7 ;  /* 0x000000ffff0ed224 */ /* 0x000fca00078e0007 */
[----:B------:R0:W4:Y:S01]  /*20a50*/  @!P5 LDG.E.U16 R21, desc[UR12][R14.64] ;  /* 0x0000000c0e15d981 */ /* 0x000122000c1e1500 */
[----:B------:R-:W-:-:S03]  /*20a60*/  PRMT R23, RZ, 0x7610, R23 ;  /* 0x00007610ff177816 */ /* 0x000fc60000000017 */
[----:B--2---:R-:W-:Y:S01]  /*20a70*/  STL [R1+0x17f4], R12 ;  /* 0x0017f40c01007387 */ /* 0x004fe20000100800 */
[----:B0-----:R-:W-:Y:S02]  /*20a80*/  @!P6 IMAD.MOV.U32 R15, RZ, RZ, R6 ;  /* 0x000000ffff0fe224 */ /* 0x001fe400078e0006 */
[----:B------:R-:W-:-:S05]  /*20a90*/  @!P6 IMAD.MOV.U32 R14, RZ, RZ, R5 ;  /* 0x000000ffff0ee224 */ /* 0x000fca00078e0005 */
[----:B------:R-:W2:Y:S04]  /*20aa0*/  @!P6 LDG.E.U16 R23, desc[UR12][R14.64] ;  /* 0x0000000c0e17e981 */ /* 0x000ea8000c1e1500 */
[----:B------:R-:W-:Y:S04]  /*20ab0*/  STL [R1+0x17f8], R13 ;  /* 0x0017f80d01007387 */ /* 0x000fe80000100800 */
[----:B---3--:R-:W-:Y:S04]  /*20ac0*/  STL [R1+0x17fc], R17 ;  /* 0x0017fc1101007387 */ /* 0x008fe80000100800 */
[----:B------:R-:W-:Y:S04]  /*20ad0*/  STL [R1+0x17d4], R19 ;  /* 0x0017d41301007387 */ /* 0x000fe80000100800 */
        /* <DEDUP_REMOVED lines=32> */
[----:B------:R-:W-:Y:S01]  /*20ce0*/  @!P6 LOP3.LUT R15, R15, R14, RZ, 0x3c, !PT ;  /* 0x0000000e0f0fe212 */ /* 0x000fe200078e3cff */
[----:B---3--:R0:W-:Y:S04]  /*20cf0*/  STL [R1+0x1800], R25 ;  /* 0x0018001901007387 */ /* 0x0081e80000100800 */
[----:B------:R1:W3:Y:S04]  /*20d00*/  @!P6 LDG.E.U16 R27, desc[UR12][R14.64] ;  /* 0x0000000c0e1be981 */ /* 0x0002e8000c1e1500 */
[----:B------:R-:W1:Y:S04]  /*20d10*/  LDL R14, [R1+0x29c] ;  /* 0x00029c00010e7983 */ /* 0x000e680000100800 */
[----:B------:R-:W1:Y:S01]  /*20d20*/  LDL R15, [R1+0x2a0] ;  /* 0x0002a000010f7983 */ /* 0x000e620000100800 */
[----:B------:R-:W-:Y:S01]  /*20d30*/  PRMT R29, RZ, 0x7610, R29 ;  /* 0x00007610ff1d7816 */ /* 0x000fe2000000001d */
[----:B0-----:R-:W0:Y:S01]  /*20d40*/  S2R R25, SR_TID.X ;  /* 0x0000000000197919 */ /* 0x001e220000002100 */
[----:B-1----:R-:W-:-:S04]  /*20d50*/  @!P6 LOP3.LUT R15, R15, R14, RZ, 0x3c, !PT ;  /* 0x0000000e0f0fe212 */ /* 0x002fc800078e3cff */
[----:B------:R-:W-:-:S04]  /*20d60*/  @!P6 LOP3.LUT R14, R15, R14, RZ, 0x3c, !PT ;  /* 0x0000000e0f0ee212 */ /* 0x000fc800078e3cff */
[----:B------:R-:W-:Y:S01]  /*20d70*/  @!P6 LOP3.LUT R15, R15, R14, RZ, 0x3c, !PT ;  /* 0x0000000e0f0fe212 */ /* 0x000fe200078e3cff */
[----:B---3--:R1:W-:Y:S04]  /*20d80*/  STL [R1+0x181c], R27 ;  /* 0x00181c1b01007387 */ /* 0x0083e80000100800 */
[----:B------:R-:W3:Y:S04]  /*20d90*/  @!P6 LDG.E.U16 R29, desc[UR12][R14.64] ;  /* 0x0000000c0e1de981 */ /* 0x000ee8000c1e1500 */
[----:B------:R-:W4:Y:S01]  /*20da0*/  LDL.LU R15, [R1+0x128] ;  /* 0x00012800010f7983 */ /* 0x000f220000300800 */
[----:B0-----:R-:W-:-:S05]  /*20db0*/  LOP3.LUT R25, R25, 0x7f, RZ, 0xc0, !PT ;  /* 0x0000007f19197812 */ /* 0x001fca00078ec0ff */
[----:B------:R-:W-:-:S05]  /*20dc0*/  IMAD.SHL.U32 R25, R25, 0x2, RZ ;  /* 0x0000000219197824 */ /* 0x000fca00078e00ff */
[----:B-1----:R-:W-:-:S05]  /*20dd0*/  LOP3.LUT R27, R25, 0x40, RZ, 0x3c, !PT ;  /* 0x00000040191b7812 */ /* 0x002fca00078e3cff */
[----:B----4-:R-:W-:Y:S04]  /*20de0*/  STS.U16 [R27+UR4+0x3900], R15 ;  /* 0x0039000f1b007988 */ /* 0x010fe80008000404 */
        /* <DEDUP_REMOVED lines=10> */
[----:B------:R2:W-:Y:S04]  /*20e90*/  STS.U16 [R27+UR4+0x9800], R7 ;  /* 0x009800071b007988 */ /* 0x0005e80008000404 */
[----:B------:R4:W-:Y:S04]  /*20ea0*/  STS.U16 [R27+UR4+0x9900], R6 ;  /* 0x009900061b007988 */ /* 0x0009e80008000404 */
[----:B------:R-:W-:Y:S04]  /*20eb0*/  STS.U16 [R27+UR4+0xa800], R5 ;  /* 0x00a800051b007988 */ /* 0x000fe80008000404 */
[----:B------:R3:W-:Y:S04]  /*20ec0*/  STS.U16 [R27+UR4+0xa900], R16 ;  /* 0x00a900101b007988 */ /* 0x0007e80008000404 */
[----:B------:R3:W-:Y:S04]  /*20ed0*/  STS.U16 [R27+UR4+0xb800], R18 ;  /* 0x00b800121b007988 */ /* 0x0007e80008000404 */
[----:B0-----:R-:W3:Y:S04]  /*20ee0*/  LDL.LU R9, [R1+0x184] ;  /* 0x0001840001097983 */ /* 0x001ee80000300800 */
[----:B-1----:R-:W3:Y:S04]  /*20ef0*/  LDL.LU R8, [R1+0x180] ;  /* 0x0001800001087983 */ /* 0x002ee80000300800 */
[----:B--2---:R-:W2:Y:S04]  /*20f00*/  LDL.LU R7, [R1+0x16c] ;  /* 0x00016c0001077983 */ /* 0x004ea80000300800 */
[----:B----4-:R-:W4:Y:S04]  /*20f10*/  LDL.LU R6, [R1+0x168] ;  /* 0x0001680001067983 */ /* 0x010f280000300800 */
[----:B---3--:R-:W3:Y:S04]  /*20f20*/  LDL.LU R16, [R1+0x154] ;  /* 0x0001540001107983 */ /* 0x008ee80000300800 */
[----:B------:R-:W3:Y:S04]  /*20f30*/  LDL.LU R18, [R1+0x13c] ;  /* 0x00013c0001127983 */ /* 0x000ee80000300800 */
[----:B------:R-:W3:Y:S04]  /*20f40*/  LDL.LU R14, [R1+0xc4] ;  /* 0x0000c400010e7983 */ /* 0x000ee80000300800 */
[----:B------:R-:W3:Y:S04]  /*20f50*/  LDL.LU R15, [R1+0xc0] ;  /* 0x0000c000010f7983 */ /* 0x000ee80000300800 */
[----:B------:R-:W3:Y:S04]  /*20f60*/  LDL.LU R23, [R1+0xa4] ;  /* 0x0000a40001177983 */ /* 0x000ee80000300800 */
[----:B------:R-:W3:Y:S04]  /*20f70*/  LDL.LU R21, [R1+0xa0] ;  /* 0x0000a00001157983 */ /* 0x000ee80000300800 */
[----:B------:R-:W-:Y:S04]  /*20f80*/  STS.U16 [R27+UR4+0xb900], R24 ;  /* 0x00b900181b007988 */ /* 0x000fe80008000404 */
[----:B------:R-:W3:Y:S04]  /*20f90*/  LDL.LU R19, [R1+0x84] ;  /* 0x0000840001137983 */ /* 0x000ee80000300800 */
[----:B------:R-:W-:Y:S04]  /*20fa0*/  STS.U16 [R27+UR4+0xc800], R26 ;  /* 0x00c8001a1b007988 */ /* 0x000fe80008000404 */
[----:B------:R-:W3:Y:S04]  /*20fb0*/  LDL.LU R17, [R1+0x80] ;  /* 0x0000800001117983 */ /* 0x000ee80000300800 */
[----:B------:R0:W-:Y:S04]  /*20fc0*/  STS.U16 [R27+UR4+0xc900], R28 ;  /* 0x00c9001c1b007988 */ /* 0x0001e80008000404 */
[----:B------:R-:W3:Y:S04]  /*20fd0*/  LDL.LU R13, [R1+0x64] ;  /* 0x00006400010d7983 */ /* 0x000ee80000300800 */
[----:B------:R1:W-:Y:S04]  /*20fe0*/  STS.U16 [R27+UR4+0xd800], R22 ;  /* 0x00d800161b007988 */ /* 0x0003e80008000404 */
[----:B------:R1:W-:Y:S04]  /*20ff0*/  STS.U16 [R27+UR4+0xd900], R20 ;  /* 0x00d900141b007988 */ /* 0x0003e80008000404 */
[----:B0-----:R-:W3:Y:S04]  /*21000*/  LDL.LU R28, [R1+0x60] ;  /* 0x00006000011c7983 */ /* 0x001ee80000300800 */
[----:B------:R-:W3:Y:S04]  /*21010*/  LDL.LU R12, [R1+0x44] ;  /* 0x00004400010c7983 */ /* 0x000ee80000300800 */
[----:B------:R-:W3:Y:S04]  /*21020*/  LDL.LU R11, [R1+0x40] ;  /* 0x00004000010b7983 */ /* 0x000ee80000300800 */
[----:B------:R-:W3:Y:S04]  /*21030*/  LDL.LU R10, [R1+0x24] ;  /* 0x00002400010a7983 */ /* 0x000ee80000300800 */
[----:B------:R-:W3:Y:S04]  /*21040*/  LDL.LU R5, [R1+0x20] ;  /* 0x0000200001057983 */ /* 0x000ee80000300800 */
[----:B------:R-:W3:Y:S04]  /*21050*/  LDL.LU R24, [R1+0x4] ;  /* 0x0000040001187983 */ /* 0x000ee80000300800 */
[----:B------:R-:W3:Y:S04]  /*21060*/  LDL.LU R26, [R1] ;  /* 0x00000000011a7983 */ /* 0x000ee80000300800 */
[----:B-1----:R-:W3:Y:S04]  /*21070*/  LDL.LU R22, [R1+0xe0] ;  /* 0x0000e00001167983 */ /* 0x002ee80000300800 */
[----:B------:R-:W3:Y:S04]  /*21080*/  LDL.LU R20, [R1+0xe4] ;  /* 0x0000e40001147983 */ /* 0x000ee80000300800 */
[----:B------:R0:W-:Y:S04]  /*21090*/  STS.U16 [R27+UR4+0xe800], R0 ;  /* 0x00e800001b007988 */ /* 0x0001e80008000404 */
[----:B------:R1:W-:Y:S04]  /*210a0*/  STS.U16 [R27+UR4+0xe900], R2 ;  /* 0x00e900021b007988 */ /* 0x0003e80008000404 */
[----:B------:R1:W-:Y:S04]  /*210b0*/  STS.U16 [R27+UR4+0xf800], R3 ;  /* 0x00f800031b007988 */ /* 0x0003e80008000404 */
[----:B------:R1:W-:Y:S04]  /*210c0*/  STS.U16 [R27+UR4+0xf900], R4 ;  /* 0x00f900041b007988 */ /* 0x0003e80008000404 */
[----:B0-----:R-:W3:Y:S04]  /*210d0*/  LDL.LU R0, [R1+0x100] ;  /* 0x0001000001007983 */ /* 0x001ee80000300800 */
[----:B-1----:R-:W3:Y:S04]  /*210e0*/  LDL.LU R2, [R1+0x104] ;  /* 0x0001040001027983 */ /* 0x002ee80000300800 */
[----:B------:R-:W3:Y:S04]  /*210f0*/  LDL.LU R3, [R1+0x120] ;  /* 0x0001200001037983 */ /* 0x000ee80000300800 */
[----:B------:R-:W3:Y:S04]  /*21100*/  LDL.LU R27, [R1+0x181c] ;  /* 0x00181c00011b7983 */ /* 0x000ee80000300800 */
[----:B------:R-:W3:Y:S01]  /*21110*/  LDL.LU R4, [R1+0x124] ;  /* 0x0001240001047983 */ /* 0x000ee20000300800 */
[----:B------:R-:W-:-:S05]  /*21120*/  LOP3.LUT R25, R25, 0x50, RZ, 0x3c, !PT ;  /* 0x0000005019197812 */ /* 0x000fca00078e3cff */
[----:B------:R0:W-:Y:S04]  /*21130*/  STS.U16 [R25+UR4+0xa00], R9 ;  /* 0x000a000919007988 */ /* 0x0001e80008000404 */
[----:B------:R1:W-:Y:S04]  /*21140*/  STS.U16 [R25+UR4+0xb00], R8 ;  /* 0x000b000819007988 */ /* 0x0003e80008000404 */
[----:B--2---:R2:W-:Y:S04]  /*21150*/  STS.U16 [R25+UR4+0x1a00], R7 ;  /* 0x001a000719007988 */ /* 0x0045e80008000404 */
[----:B----4-:R4:W-:Y:S04]  /*21160*/  STS.U16 [R25+UR4+0x1b00], R6 ;  /* 0x001b000619007988 */ /* 0x0109e80008000404 */
[----:B---3--:R3:W-:Y:S04]  /*21170*/  STS.U16 [R25+UR4+0x2a00], R16 ;  /* 0x002a001019007988 */ /* 0x0087e80008000404 */
[----:B------:R3:W-:Y:S04]  /*21180*/  STS.U16 [R25+UR4+0x2b00], R18 ;  /* 0x002b001219007988 */ /* 0x0007e80008000404 */
[----:B0-----:R-:W3:Y:S04]  /*21190*/  LDL.LU R9, [R1+0x1818] ;  /* 0x0018180001097983 */ /* 0x001ee80000300800 */
[----:B-1----:R-:W3:Y:S04]  /*211a0*/  LDL.LU R8, [R1+0x1814] ;  /* 0x0018140001087983 */ /* 0x002ee80000300800 */
[----:B--2---:R-:W2:Y:S04]  /*211b0*/  LDL.LU R7, [R1+0x1810] ;  /* 0x0018100001077983 */ /* 0x004ea80000300800 */
[----:B----4-:R-:W4:Y:S04]  /*211c0*/  LDL.LU R6, [R1+0x180c] ;  /* 0x00180c0001067983 */ /* 0x010f280000300800 */
[----:B---3--:R-:W3:Y:S04]  /*211d0*/  LDL.LU R16, [R1+0x1808] ;  /* 0x0018080001107983 */ /* 0x008ee80000300800 */
        /* <DEDUP_REMOVED lines=13> */
[----:B------:R-:W-:Y:S04]  /*212b0*/  STS.U16 [R25+UR4+0x9a00], R13 ;  /* 0x009a000d19007988 */ /* 0x000fe80008000404 */
[----:B------:R1:W-:Y:S04]  /*212c0*/  STS.U16 [R25+UR4+0x9b00], R28 ;  /* 0x009b001c19007988 */ /* 0x0003e80008000404 */
[----:B0-----:R-:W4:Y:S01]  /*212d0*/  LDL.LU R17, [R1+0x17c] ;  /* 0x00017c0001117983 */ /* 0x001f220000300800 */
[----:B-1----:R-:W0:Y:S03]  /*212e0*/  S2R R28, SR_TID.X ;  /* 0x00000000001c7919 */ /* 0x002e260000002100 */
[----:B------:R1:W-:Y:S04]  /*212f0*/  STS.U16 [R25+UR4+0xaa00], R12 ;  /* 0x00aa000c19007988 */ /* 0x0003e80008000404 */
[----:B------:R1:W-:Y:S04]  /*21300*/  STS.U16 [R25+UR4+0xab00], R11 ;  /* 0x00ab000b19007988 */ /* 0x0003e80008000404 */
[----:B------:R-:W4:Y:S04]  /*21310*/  LDL.LU R13, [R1+0x178] ;  /* 0x00017800010d7983 */ /* 0x000f280000300800 */
[----:B------:R0:W-:Y:S04]  /*21320*/  STS.U16 [R25+UR4+0xba00], R10 ;  /* 0x00ba000a19007988 */ /* 0x0001e80008000404 */
[----:B------:R0:W-:Y:S04]  /*21330*/  STS.U16 [R25+UR4+0xbb00], R5 ;  /* 0x00bb000519007988 */ /* 0x0001e80008000404 */
[----:B------:R-:W-:Y:S04]  /*21340*/  STS.U16 [R25+UR4+0xca00], R24 ;  /* 0x00ca001819007988 */ /* 0x000fe80008000404 */
[----:B------:R0:W-:Y:S04]  /*21350*/  STS.U16 [R25+UR4+0xcb00], R26 ;  /* 0x00cb001a19007988 */ /* 0x0001e80008000404 */
[----:B-1----:R-:W4:Y:S04]  /*21360*/  LDL.LU R12, [R1+0x164] ;  /* 0x00016400010c7983 */ /* 0x002f280000300800 */
[----:B------:R-:W4:Y:S04]  /*21370*/  LDL.LU R11, [R1+0x160] ;  /* 0x00016000010b7983 */ /* 0x000f280000300800 */
[----:B0-----:R-:W4:Y:S04]  /*21380*/  LDL.LU R10, [R1+0x138] ;  /* 0x00013800010a7983 */ /* 0x001f280000300800 */
[----:B------:R-:W4:Y:S04]  /*21390*/  LDL.LU R5, [R1+0x134] ;  /* 0x0001340001057983 */ /* 0x000f280000300800 */
[----:B------:R-:W4:Y:S01]  /*213a0*/  LDL.LU R26, [R1+0x11c] ;  /* 0x00011c00011a7983 */ /* 0x000f220000300800 */
[----:B------:R-:W-:-:S05]  /*213b0*/  LOP3.LUT R28, R28, 0x7f, RZ, 0xc0, !PT ;  /* 0x0000007f1c1c7812 */ /* 0x000fca00078ec0ff */
[----:B------:R-:W-:Y:S02]  /*213c0*/  IMAD.SHL.U32 R0, R28, 0x2, RZ ;  /* 0x000000021c007824 */ /* 0x000fe400078e00ff */
        /* <DEDUP_REMOVED lines=10> */
[----:B------:R-:W4:Y:S01]  /*21470*/  LDL.LU R24, [R1+0x18] ;  /* 0x0000180001187983 */ /* 0x000f220000300800 */
[----:B------:R-:W-:-:S03]  /*21480*/  LOP3.LUT R23, R0, 0x60, RZ, 0x3c, !PT ;  /* 0x0000006000177812 */ /* 0x000fc600078e3cff */
[----:B--2---:R0:W-:Y:S04]  /*21490*/  STS.U16 [R25+UR4+0xda00], R18 ;  /* 0x00da001219007988 */ /* 0x0041e80008000404 */
[----:B---3--:R1:W-:Y:S04]  /*214a0*/  STS.U16 [R25+UR4+0xdb00], R16 ;  /* 0x00db001019007988 */ /* 0x0083e80008000404 */
[----:B----4-:R2:W-:Y:S04]  /*214b0*/  STS.U16 [R25+UR4+0xea00], R6 ;  /* 0x00ea000619007988 */ /* 0x0105e80008000404 */
[----:B------:R3:W-:Y:S04]  /*214c0*/  STS.U16 [R25+UR4+0xeb00], R7 ;  /* 0x00eb000719007988 */ /* 0x0007e80008000404 */
[----:B------:R4:W-:Y:S04]  /*214d0*/  STS.U16 [R25+UR4+0xfa00], R8 ;  /* 0x00fa000819007988 */ /* 0x0009e80008000404 */
[----:B------:R4:W-:Y:S04]  /*214e0*/  STS.U16 [R25+UR4+0xfb00], R9 ;  /* 0x00fb000919007988 */ /* 0x0009e80008000404 */
[----:B0-----:R-:W4:Y:S04]  /*214f0*/  LDL.LU R18, [R1+0xb8] ;  /* 0x0000b80001127983 */ /* 0x001f280000300800 */
[----:B-1----:R-:W4:Y:S04]  /*21500*/  LDL.LU R16, [R1+0xbc] ;  /* 0x0000bc0001107983 */ /* 0x002f280000300800 */
[----:B--2---:R-:W2:Y:S04]  /*21510*/  LDL.LU R6, [R1+0xd8] ;  /* 0x0000d80001067983 */ /* 0x004ea80000300800 */
[----:B---3--:R-:W3:Y:S04]  /*21520*/  LDL.LU R7, [R1+0xdc] ;  /* 0x0000dc0001077983 */ /* 0x008ee80000300800 */
[----:B----4-:R-:W4:Y:S04]  /*21530*/  LDL.LU R8, [R1+0xf8] ;  /* 0x0000f80001087983 */ /* 0x010f280000300800 */
[----:B------:R-:W2:Y:S04]  /*21540*/  LDL.LU R25, [R1+0x1800] ;  /* 0x0018000001197983 */ /* 0x000ea80000300800 */
[----:B------:R-:W3:Y:S04]  /*21550*/  LDL.LU R9, [R1+0xfc] ;  /* 0x0000fc0001097983 */ /* 0x000ee80000300800 */
[----:B------:R0:W-:Y:S04]  /*21560*/  STS.U16 [R23+UR4+0xc00], R17 ;  /* 0x000c001117007988 */ /* 0x0001e80008000404 */
[----:B------:R1:W-:Y:S04]  /*21570*/  STS.U16 [R23+UR4+0xd00], R13 ;  /* 0x000d000d17007988 */ /* 0x0003e80008000404 */
[----:B0-----:R-:W2:Y:S04]  /*21580*/  LDL.LU R17, [R1+0x17fc] ;  /* 0x0017fc0001117983 */ /* 0x001ea80000300800 */
[----:B------:R0:W-:Y:S04]  /*21590*/  STS.U16 [R23+UR4+0x1c00], R12 ;  /* 0x001c000c17007988 */ /* 0x0001e80008000404 */
[----:B-1----:R-:W2:Y:S04]  /*215a0*/  LDL.LU R13, [R1+0x17f8] ;  /* 0x0017f800010d7983 */ /* 0x002ea80000300800 */
[----:B------:R1:W-:Y:S04]  /*215b0*/  STS.U16 [R23+UR4+0x1d00], R11 ;  /* 0x001d000b17007988 */ /* 0x0003e80008000404 */
[----:B------:R1:W-:Y:S04]  /*215c0*/  STS.U16 [R23+UR4+0x2c00], R10 ;  /* 0x002c000a17007988 */ /* 0x0003e80008000404 */
[----:B------:R1:W-:Y:S04]  /*215d0*/  STS.U16 [R23+UR4+0x2d00], R5 ;  /* 0x002d000517007988 */ /* 0x0003e80008000404 */
[----:B------:R1:W-:Y:S04]  /*215e0*/  STS.U16 [R23+UR4+0x3c00], R26 ;  /* 0x003c001a17007988 */ /* 0x0003e80008000404 */
[----:B0-----:R-:W2:Y:S04]  /*215f0*/  LDL.LU R12, [R1+0x17f4] ;  /* 0x0017f400010c7983 */ /* 0x001ea80000300800 */
[----:B-1----:R-:W2:Y:S04]  /*21600*/  LDL.LU R11, [R1+0x17f0] ;  /* 0x0017f000010b7983 */ /* 0x002ea80000300800 */
[----:B------:R-:W2:Y:S04]  /*21610*/  LDL.LU R10, [R1+0x17ec] ;  /* 0x0017ec00010a7983 */ /* 0x000ea80000300800 */
[----:B------:R-:W2:Y:S04]  /*21620*/  LDL.LU R5, [R1+0x17e8] ;  /* 0x0017e80001057983 */ /* 0x000ea80000300800 */
[----:B------:R-:W2:Y:S04]  /*21630*/  LDL.LU R26, [R1+0x17e4] ;  /* 0x0017e400011a7983 */ /* 0x000ea80000300800 */
[----:B------:R0:W-:Y:S04]  /*21640*/  STS.U16 [R23+UR4+0x3d00], R28 ;  /* 0x003d001c17007988 */ /* 0x0001e80008000404 */
[----:B0-----:R-:W2:Y:S04]  /*21650*/  LDL.LU R28, [R1+0x17e0] ;  /* 0x0017e000011c7983 */ /* 0x001ea80000300800 */
[----:B---3--:R-:W-:Y:S04]  /*21660*/  STS.U16 [R23+UR4+0x4c00], R9 ;  /* 0x004c000917007988 */ /* 0x008fe80008000404 */
[----:B----4-:R-:W-:Y:S04]  /*21670*/  STS.U16 [R23+UR4+0x4d00], R8 ;  /* 0x004d000817007988 */ /* 0x010fe80008000404 */
[----:B------:R-:W-:Y:S04]  /*21680*/  STS.U16 [R23+UR4+0x5c00], R7 ;  /* 0x005c000717007988 */ /* 0x000fe80008000404 */
        /* <DEDUP_REMOVED lines=13> */
[----:B0-----:R-:W3:Y:S04]  /*21760*/  LDL.LU R21, [R1+0x174] ;  /* 0x0001740001157983 */ /* 0x001ee80000300800 */
[----:B------:R-:W4:Y:S04]  /*21770*/  LDL.LU R15, [R1+0x170] ;  /* 0x00017000010f7983 */ /* 0x000f280000300800 */
[----:B-1----:R-:W4:Y:S04]  /*21780*/  LDL.LU R19, [R1+0x15c] ;  /* 0x00015c0001137983 */ /* 0x002f280000300800 */
[----:B--2---:R-:W2:Y:S04]  /*21790*/  LDL.LU R24, [R1+0x158] ;  /* 0x0001580001187983 */ /* 0x004ea80000300800 */
        /* <DEDUP_REMOVED lines=12> */
[----:B------:R0:W-:Y:S04]  /*21860*/  STS.U16 [R23+UR4+0xcc00], R28 ;  /* 0x00cc001c17007988 */ /* 0x0001e80008000404 */
[----:B------:R1:W-:Y:S04]  /*21870*/  STS.U16 [R23+UR4+0xcd00], R26 ;  /* 0x00cd001a17007988 */ /* 0x0003e80008000404 */
        /* <DEDUP_REMOVED lines=9> */
[----:B------:R-:W2:Y:S04]  /*21910*/  LDL.LU R12, [R1+0x114] ;  /* 0x00011400010c7983 */ /* 0x000ea80000300800 */
[----:B------:R0:W-:Y:S04]  /*21920*/  STS.U16 [R23+UR4+0xfc00], R13 ;  /* 0x00fc000d17007988 */ /* 0x0001e80008000404 */
[----:B------:R1:W-:Y:S04]  /*21930*/  STS.U16 [R23+UR4+0xfd00], R17 ;  /* 0x00fd001117007988 */ /* 0x0003e80008000404 */
[----:B0-----:R-:W2:Y:S04]  /*21940*/  LDL.LU R13, [R1+0x12c] ;  /* 0x00012c00010d7983 */ /* 0x001ea80000300800 */
[----:B-1----:R-:W2:Y:S04]  /*21950*/  LDL.LU R23, [R1+0x17dc] ;  /* 0x0017dc0001177983 */ /* 0x002ea80000300800 */
[----:B------:R-:W2:Y:S01]  /*21960*/  LDL.LU R17, [R1+0x130] ;  /* 0x0001300001117983 */ /* 0x000ea20000300800 */
[----:B------:R-:W-:-:S05]  /*21970*/  LOP3.LUT R0, R0, 0x70, RZ, 0x3c, !PT ;  /* 0x0000007000007812 */ /* 0x000fca00078e3cff */
[----:B---3--:R0:W-:Y:S04]  /*21980*/  STS.U16 [R0+UR4+0xe00], R21 ;  /* 0x000e001500007988 */ /* 0x0081e80008000404 */
[----:B----4-:R1:W-:Y:S04]  /*21990*/  STS.U16 [R0+UR4+0xf00], R15 ;  /* 0x000f000f00007988 */ /* 0x0103e80008000404 */
[----:B------:R3:W-:Y:S04]  /*219a0*/  STS.U16 [R0+UR4+0x1e00], R19 ;  /* 0x001e001300007988 */ /* 0x0007e80008000404 */
[----:B--2---:R2:W-:Y:S04]  /*219b0*/  STS.U16 [R0+UR4+0x1f00], R24 ;  /* 0x001f001800007988 */ /* 0x0045e80008000404 */
[----:B0-----:R-:W4:Y:S04]  /*219c0*/  LDL.LU R21, [R1+0x17d8] ;  /* 0x0017d80001157983 */ /* 0x001f280000300800 */
[----:B-1----:R-:W4:Y:S04]  /*219d0*/  LDL.LU R15, [R1+0x294] ;  /* 0x00029400010f7983 */ /* 0x002f280000300800 */
[----:B---3--:R-:W3:Y:S04]  /*219e0*/  LDL.LU R19, [R1+0x17d4] ;  /* 0x0017d40001137983 */ /* 0x008ee80000300800 */
[----:B--2---:R-:W2:Y:S04]  /*219f0*/  LDL.LU R24, [R1+0x17d0] ;  /* 0x0017d00001187983 */ /* 0x004ea80000300800 */
        /* <DEDUP_REMOVED lines=16> */
[----:B0-----:R-:W4:Y:S04]  /*21b00*/  LDL R28, [R1+0x150] ;  /* 0x00015000011c7983 */ /* 0x001f280000100800 */
[----:B-1----:R-:W4:Y:S04]  /*21b10*/  LDL R3, [R1+0x148] ;  /* 0x0001480001037983 */ /* 0x002f280000100800 */
[----:B------:R-:W-:Y:S04]  /*21b20*/  STS.U16 [R0+UR4+0xae00], R2 ;  /* 0x00ae000200007988 */ /* 0x000fe80008000404 */
[----:B------:R-:W-:Y:S04]  /*21b30*/  STS.U16 [R0+UR4+0xaf00], R20 ;  /* 0x00af001400007988 */ /* 0x000fe80008000404 */
[----:B------:R-:W-:Y:S04]  /*21b40*/  STS.U16 [R0+UR4+0xbe00], R22 ;  /* 0x00be001600007988 */ /* 0x000fe80008000404 */
[----:B------:R-:W-:Y:S04]  /*21b50*/  STS.U16 [R0+UR4+0xbf00], R14 ;  /* 0x00bf000e00007988 */ /* 0x000fe80008000404 */
[----:B--2---:R-:W-:Y:S04]  /*21b60*/  STS.U16 [R0+UR4+0xce00], R24 ;  /* 0x00ce001800007988 */ /* 0x004fe80008000404 */
[----:B---3--:R-:W-:Y:S04]  /*21b70*/  STS.U16 [R0+UR4+0xcf00], R19 ;  /* 0x00cf001300007988 */ /* 0x008fe80008000404 */
[----:B----4-:R-:W-:Y:S04]  /*21b80*/  STS.U16 [R0+UR4+0xde00], R21 ;  /* 0x00de001500007988 */ /* 0x010fe80008000404 */
[----:B------:R-:W-:Y:S04]  /*21b90*/  STS.U16 [R0+UR4+0xdf00], R23 ;  /* 0x00df001700007988 */ /* 0x000fe80008000404 */
[----:B------:R-:W-:Y:S04]  /*21ba0*/  STS.U16 [R0+UR4+0xee00], R25 ;  /* 0x00ee001900007988 */ /* 0x000fe80008000404 */
[----:B------:R-:W-:Y:S04]  /*21bb0*/  STS.U16 [R0+UR4+0xef00], R27 ;  /* 0x00ef001b00007988 */ /* 0x000fe80008000404 */
[----:B------:R-:W-:Y:S04]  /*21bc0*/  STS.U16 [R0+UR4+0xfe00], R15 ;  /* 0x00fe000f00007988 */ /* 0x000fe80008000404 */
[----:B------:R0:W-:Y:S01]  /*21bd0*/  STS.U16 [R0+UR4+0xff00], R29 ;  /* 0x00ff001d00007988 */ /* 0x0001e20008000404 */
[----:B------:R-:W-:Y:S06]  /*21be0*/  BAR.SYNC.DEFER_BLOCKING 0x0 ;  /* 0x0000000000007b1d */ /* 0x000fec0000010000 */
[----:B0-----:R-:W2:Y:S04]  /*21bf0*/  LDL R29, [R1+0x14c] ;  /* 0x00014c00011d7983 */ /* 0x001ea80000100800 */
[----:B------:R-:W-:Y:S04]  /*21c00*/  LDSM.16.MT88.4 R24, [R28+UR4+0x10000] ;  /* 0x010000041c18783b */ /* 0x000fe80008004200 */
[----:B------:R-:W-:Y:S04]  /*21c10*/  LDSM.16.MT88.4 R16, [R28+UR4+0x10400] ;  /* 0x010400041c10783b */ /* 0x000fe80008004200 */
[----:B------:R-:W0:Y:S04]  /*21c20*/  LDSM.16.M88.4 R4, [R3+UR4] ;  /* 0x000000040304783b */ /* 0x000e280008000200 */
[----:B------:R-:W-:Y:S01]  /*21c30*/  LDSM.16.M88.4 R8, [R3+UR4+0x4000] ;  /* 0x004000040308783b */ /* 0x000fe20008000200 */
[----:B0-----:R-:W-:-:S03]  /*21c40*/  IMAD.MOV.U32 R2, RZ, RZ, R4 ;  /* 0x000000ffff027224 */ /* 0x001fc600078e0004 */
[----:B------:R-:W-:Y:S01]  /*21c50*/  STL.64 [R1+0x18], R6 ;  /* 0x0000180601007387 */ /* 0x000fe20000100a00 */
[----:B------:R-:W-:-:S03]  /*21c60*/  IMAD.MOV.U32 R0, RZ, RZ, R5 ;  /* 0x000000ffff007224 */ /* 0x000fc600078e0005 */
[----:B------:R-:W0:Y:S04]  /*21c70*/  LDSM.16.M88.4 R4, [R3+UR4+0x8000] ;  /* 0x008000040304783b */ /* 0x000e280008000200 */
[----:B0-----:R-:W-:Y:S04]  /*21c80*/  STL [R1+0x177c], R6 ;  /* 0x00177c0601007387 */ /* 0x001fe80000100800 */
[----:B------:R-:W-:Y:S04]  /*21c90*/  STL.64 [R1], R8 ;  /* 0x0000000801007387 */ /* 0x000fe80000100a00 */
[----:B------:R-:W-:Y:S04]  /*21ca0*/  STL.64 [R1+0x8], R10 ;  /* 0x0000080a01007387 */ /* 0x000fe80000100a00 */
[----:B------:R-:W-:Y:S04]  /*21cb0*/  STL [R1+0x1778], R7 ;  /* 0x0017780701007387 */ /* 0x000fe80000100800 */
[----:B------:R0:W-:Y:S04]  /*21cc0*/  STL.64 [R1+0x17b8], R4 ;  /* 0x0017b80401007387 */ /* 0x0001e80000100a00 */
[----:B------:R-:W1:Y:S04]  /*21cd0*/  LDSM.16.M88.4 R8, [R3+UR4+0xc000] ;  /* 0x00c000040308783b */ /* 0x000e680008000200 */
[----:B0-----:R-:W3:Y:S04]  /*21ce0*/  LDL.LU.64 R4, [R1+0x220] ;  /* 0x0002200001047983 */ /* 0x001ee80000300a00 */
[----:B------:R-:W4:Y:S04]  /*21cf0*/  LDL.LU.64 R6, [R1+0x228] ;  /* 0x0002280001067983 */ /* 0x000f280000300a00 */
[----:B--2---:R-:W0:Y:S04]  /*21d00*/  LDSM.16.MT88.4 R12, [R29+UR4+0x10400] ;  /* 0x010400041d0c783b */ /* 0x004e280008004200 */
[----:B------:R-:W2:Y:S04]  /*21d10*/  LDSM.16.MT88.4 R20, [R29+UR4+0x10000] ;  /* 0x010000041d14783b */ /* 0x000ea80008004200 */
[----:B----4-:R-:W-:Y:S04]  /*21d20*/  STL.64 [R1+0x17c8], R6 ;  /* 0x0017c80601007387 */ /* 0x010fe80000100a00 */
[----:B---3--:R3:W-:Y:S04]  /*21d30*/  STL.64 [R1+0x17c0], R4 ;  /* 0x0017c00401007387 */ /* 0x0087e80000100a00 */
[----:B---3--:R-:W2:Y:S04]  /*21d40*/  LDL.LU.64 R4, [R1+0x230] ;  /* 0x0002300001047983 */ /* 0x008ea80000300a00 */
[----:B------:R-:W2:Y:S04]  /*21d50*/  LDL.LU.64 R6, [R1+0x238] ;  /* 0x0002380001067983 */ /* 0x000ea80000300a00 */
[----:B-1----:R-:W-:Y:S04]  /*21d60*/  STL [R1+0x1744], R10 ;  /* 0x0017440a01007387 */ /* 0x002fe80000100800 */
[----:B------:R-:W-:Y:S04]  /*21d70*/  STL [R1+0x1740], R11 ;  /* 0x0017400b01007387 */ /* 0x000fe80000100800 */
[----:B------:R-:W-:Y:S04]  /*21d80*/  STL.64 [R1+0x17b0], R26 ;  /* 0x0017b01a01007387 */ /* 0x000fe80000100a00 */
[----:B------:R1:W-:Y:S04]  /*21d90*/  STL.64 [R1+0x17a8], R24 ;  /* 0x0017a81801007387 */ /* 0x0003e80000100a00 */
[----:B-1----:R-:W3:Y:S04]  /*21da0*/  LDL.LU.64 R24, [R1+0x200] ;  /* 0x0002000001187983 */ /* 0x002ee80000300a00 */
[----:B------:R-:W3:Y:S04]  /*21db0*/  LDL.LU.64 R26, [R1+0x208] ;  /* 0x00020800011a7983 */ /* 0x000ee80000300a00 */
[----:B0-----:R-:W-:Y:S04]  /*21dc0*/  STL.64 [R1+0x1790], R14 ;  /* 0x0017900e01007387 */ /* 0x001fe80000100a00 */
[----:B------:R0:W-:Y:S04]  /*21dd0*/  STL.64 [R1+0x1788], R12 ;  /* 0x0017880c01007387 */ /* 0x0001e80000100a00 */
[----:B0-----:R-:W4:Y:S04]  /*21de0*/  LDL.LU.64 R12, [R1] ;  /* 0x00000000010c7983 */ /* 0x001f280000300a00 */
[----:B------:R0:W-:Y:S04]  /*21df0*/  STL [R1+0x173c], R16 ;  /* 0x00173c1001007387 */ /* 0x0001e80000100800 */
[----:B------:R1:W-:Y:S01]  /*21e00*/  STL [R1+0x1738], R17 ;  /* 0x0017381101007387 */ /* 0x0003e20000100800 */
[----:B0-----:R-:W-:-:S02]  /*21e10*/  IMAD.MOV.U32 R16, RZ, RZ, R2 ;  /* 0x000000ffff107224 */ /* 0x001fc400078e0002 */
[----:B-1----:R-:W-:Y:S01]  /*21e20*/  IMAD.MOV.U32 R17, RZ, RZ, R0 ;  /* 0x000000ffff117224 */ /* 0x002fe200078e0000 */
[----:B------:R-:W-:Y:S04]  /*21e30*/  STL [R1+0x1734], R18 ;  /* 0x0017341201007387 */ /* 0x000fe80000100800 */
[----:B------:R-:W-:Y:S02]  /*21e40*/  STL [R1+0x1730], R19 ;  /* 0x0017301301007387 */ /* 0x000fe40000100800 */
[----:B--2---:R-:W-:-:S15]  /*21e50*/  HMMA.16816.F32 R4, R20, R16, R4 ;  /* 0x000000101404723c */ /* 0x004fde0000001804 */
[----:B------:R-:W-:-:S08]  /*21e60*/  NOP ;  /* 0x0000000000007918 */ /* 0x000fd00000000000 */
[----:B------:R0:W-:Y:S01]  /*21e70*/  STL [R1+0x70], R4 ;  /* 0x0000700401007387 */ /* 0x0001e20000100800 */
[----:B------:R-:W-:Y:S02]  /*21e80*/  IMAD.MOV.U32 R2, RZ, RZ, R6 ;  /* 0x000000ffff027224 */ /* 0x000fe400078e0006 */
[----:B------:R-:W-:Y:S02]  /*21e90*/  IMAD.MOV.U32 R0, RZ, RZ, R7 ;  /* 0x000000ffff007224 */ /* 0x000fe400078e0007 */
[----:B------:R-:W-:Y:S01]  /*21ea0*/  IMAD.MOV.U32 R3, RZ, RZ, R5 ;  /* 0x000000ffff037224 */ /* 0x000fe200078e0005 */
[----:B------:R-:W2:Y:S04]  /*21eb0*/  LDL.LU.64 R6, [R1+0x17c8] ;  /* 0x0017c80001067983 */ /* 0x000ea80000300a00 */
[----:B0-----:R-:W2:Y:S01]  /*21ec0*/  LDL.LU.64 R4, [R1+0x17c0] ;  /* 0x0017c00001047983 */ /* 0x001ea20000300a00 */
[----:B----4-:R-:W-:-:S02]  /*21ed0*/  IMAD.MOV.U32 R11, RZ, RZ, R12 ;  /* 0x000000ffff0b7224 */ /* 0x010fc400078e000c */
[----:B------:R-:W-:Y:S01]  /*21ee0*/  IMAD.MOV.U32 R10, RZ, RZ, R13 ;  /* 0x000000ffff0a7224 */ /* 0x000fe200078e000d */
[----:B--2---:R-:W-:-:S15]  /*21ef0*/  HMMA.16816.F32 R4, R20, R12, R4 ;  /* 0x0000000c1404723c */ /* 0x004fde0000001804 */
[----:B------:R-:W-:-:S08]  /*21f00*/  NOP ;  /* 0x0000000000007918 */ /* 0x000fd00000000000 */
[----:B------:R0:W-:Y:S04]  /*21f10*/  STL.64 [R1+0x60], R4 ;  /* 0x0000600401007387 */ /* 0x0001e80000100a00 */
[----:B------:R-:W-:Y:S04]  /*21f20*/  STL.64 [R1+0x68], R6 ;  /* 0x0000680601007387 */ /* 0x000fe80000100a00 */
[----:B0-----:R-:W2:Y:S04]  /*21f30*/  LDL.LU.64 R4, [R1+0x17b8] ;  /* 0x0017b80001047983 */ /* 0x001ea80000300a00 */
[----:B------:R-:W4:Y:S04]  /*21f40*/  LDL.LU.64 R12, [R1+0x1d0] ;  /* 0x0001d000010c7983 */ /* 0x000f280000300a00 */
[----:B------:R-:W3:Y:S04]  /*21f50*/  LDL.LU.64 R14, [R1+0x1d8] ;  /* 0x0001d800010e7983 */ /* 0x000ee80000300a00 */
[----:B---3--:R-:W-:Y:S04]  /*21f60*/  STL.64 [R1+0x17a0], R14 ;  /* 0x0017a00e01007387 */ /* 0x008fe80000100a00 */
[----:B----4-:R0:W-:Y:S04]  /*21f70*/  STL.64 [R1+0x1798], R12 ;  /* 0x0017980c01007387 */ /* 0x0101e80000100a00 */
[----:B0-----:R-:W2:Y:S04]  /*21f80*/  LDL.LU.64 R12, [R1+0x210] ;  /* 0x00021000010c7983 */ /* 0x001ea80000300a00 */
[----:B------:R-:W2:Y:S02]  /*21f90*/  LDL.LU.64 R14, [R1+0x218] ;  /* 0x00021800010e7983 */ /* 0x000ea40000300a00 */
[C---:B--2---:R-:W-:Y:S06]  /*21fa0*/  HMMA.16816.F32 R12, R20.reuse, R4, R12 ;  /* 0x00000004140c723c */ /* 0x044fec000000180c */
[----:B------:R-:W-:-:S15]  /*21fb0*/  HMMA.16816.F32 R20, R20, R8, R24 ;  /* 0x000000081414723c */ /* 0x000fde0000001818 */
[----:B------:R-:W-:-:S02]  /*21fc0*/  NOP ;  /* 0x0000000000007918 */ /* 0x000fc40000000000 */
[----:B------:R0:W-:Y:S04]  /*21fd0*/  STL.64 [R1+0x50], R12 ;  /* 0x0000500c01007387 */ /* 0x0001e80000100a00 */
[----:B------:R1:W-:Y:S03]  /*21fe0*/  STL.64 [R1+0x58], R14 ;  /* 0x0000580e01007387 */ /* 0x0003e60000100a00 */
[----:B------:R-:W-:Y:S02]  /*21ff0*/  IMAD.MOV.U32 R6, RZ, RZ, R21 ;  /* 0x000000ffff067224 */ /* 0x000fe400078e0015 */
[----:B------:R-:W-:Y:S01]  /*22000*/  IMAD.MOV.U32 R7, RZ, RZ, R22 ;  /* 0x000000ffff077224 */ /* 0x000fe200078e0016 */
[----:B0-----:R-:W2:Y:S04]  /*22010*/  LDL.LU.64 R12, [R1+0x1e0] ;  /* 0x0001e000010c7983 */ /* 0x001ea80000300a00 */
[----:B-1----:R-:W2:Y:S04]  /*22020*/  LDL.LU.64 R14, [R1+0x1e8] ;  /* 0x0001e800010e7983 */ /* 0x002ea80000300a00 */
[----:B------:R-:W3:Y:S04]  /*22030*/  LDL.LU.64 R26, [R1+0x17b0] ;  /* 0x0017b000011a7983 */ /* 0x000ee80000300a00 */
[----:B------:R-:W3:Y:S04]  /*22040*/  LDL.LU.64 R24, [R1+0x17a8] ;  /* 0x0017a80001187983 */ /* 0x000ee80000300a00 */
[----:B------:R0:W-:Y:S04]  /*22050*/  STL [R1+0x40], R20 ;  /* 0x0000401401007387 */ /* 0x0001e80000100800 */
[----:B------:R1:W-:Y:S04]  /*22060*/  STL [R1+0x4c], R23 ;  /* 0x00004c1701007387 */ /* 0x0003e80000100800 */
[----:B0-----:R-:W3:Y:S04]  /*22070*/  LDL.LU.64 R20, [R1+0x1f0] ;  /* 0x0001f00001147983 */ /* 0x001ee80000300a00 */
[----:B-1----:R-:W3:Y:S02]  /*22080*/  LDL.LU.64 R22, [R1+0x1f8] ;  /* 0x0001f80001167983 */ /* 0x002ee40000300a00 */
[----:B---3--:R-:W-:-:S15]  /*22090*/  HMMA.16816.F32 R20, R24, R16, R20 ;  /* 0x000000101814723c */ /* 0x008fde0000001814 */
[----:B------:R-:W-:-:S09]  /*220a0*/  NOP ;  /* 0x0000000000007918 */ /* 0x000fd20000000000 */
[----:B------:R-:W-:Y:S02]  /*220b0*/  IMAD.MOV.U32 R19, RZ, RZ, R23 ;  /* 0x000000ffff137224 */ /* 0x000fe400078e0017 */
[----:B------:R-:W-:Y:S02]  /*220c0*/  IMAD.MOV.U32 R16, RZ, RZ, R20 ;  /* 0x000000ffff107224 */ /* 0x000fe400078e0014 */
[----:B------:R-:W-:Y:S02]  /*220d0*/  IMAD.MOV.U32 R17, RZ, RZ, R21 ;  /* 0x000000ffff117224 */ /* 0x000fe400078e0015 */
[----:B------:R-:W-:Y:S01]  /*220e0*/  IMAD.MOV.U32 R18, RZ, RZ, R22 ;  /* 0x000000ffff127224 */ /* 0x000fe200078e0016 */
[----:B------:R-:W3:Y:S04]  /*220f0*/  LDL.LU.64 R20, [R1+0x1c0] ;  /* 0x0001c00001147983 */ /* 0x000ee80000300a00 */
[----:B------:R-:W3:Y:S04]  /*22100*/  LDL.LU.64 R22, [R1+0x1c8] ;  /* 0x0001c80001167983 */ /* 0x000ee80000300a00 */
[----:B------:R-:W-:Y:S04]  /*22110*/  STL [R1+0x1754], R19 ;  /* 0x0017541301007387 */ /* 0x000fe80000100800 */
[----:B------:R0:W-:Y:S04]  /*22120*/  STL [R1+0x1750], R16 ;  /* 0x0017501001007387 */ /* 0x0001e80000100800 */
[----:B------:R1:W-:Y:S04]  /*22130*/  STL [R1+0x174c], R17 ;  /* 0x00174c1101007387 */ /* 0x0003e80000100800 */
[----:B------:R2:W-:Y:S01]  /*22140*/  STL [R1+0x1748], R18 ;  /* 0x0017481201007387 */ /* 0x0005e20000100800 */
[----:B0-----:R-:W-:-:S02]  /*22150*/  IMAD.MOV.U32 R16, RZ, RZ, R11 ;  /* 0x000000ffff107224 */ /* 0x001fc400078e000b */
[----:B-1----:R-:W-:-:S07]  /*22160*/  IMAD.MOV.U32 R17, RZ, RZ, R10 ;  /* 0x000000ffff117224 */ /* 0x002fce00078e000a */
[----:B--2---:R-:W-:Y:S01]  /*22170*/  HMMA.16816.F32 R16, R24, R16, R12 ;  /* 0x000000101810723c */ /* 0x004fe2000000180c */
[----:B------:R-:W2:Y:S04]  /*22180*/  LDL.LU.64 R14, [R1+0x17a0] ;  /* 0x0017a000010e7983 */ /* 0x000ea80000300a00 */
[----:B------:R-:W2:-:S15]  /*22190*/  LDL.LU.64 R12, [R1+0x1798] ;  /* 0x00179800010c7983 */ /* 0x000e9e0000300a00 */
[----:B------:R-:W-:-:S03]  /*221a0*/  NOP ;  /* 0x0000000000007918 */ /* 0x000fc60000000000 */
[----:B------:R0:W-:Y:S04]  /*221b0*/  STL.64 [R1+0x20], R16 ;  /* 0x0000201001007387 */ /* 0x0001e80000100a00 */
[----:B------:R1:W-:Y:S01]  /*221c0*/  STL.64 [R1+0x28], R18 ;  /* 0x0000281201007387 */ /* 0x0003e20000100a00 */
[----:B--2---:R-:W-:-:S15]  /*221d0*/  HMMA.16816.F32 R12, R24, R4, R12 ;  /* 0x00000004180c723c */ /* 0x004fde000000180c */
[----:B------:R-:W-:-:S09]  /*221e0*/  NOP ;  /* 0x0000000000007918 */ /* 0x000fd20000000000 */
[----:B------:R-:W-:Y:S02]  /*221f0*/  IMAD.MOV.U32 R10, RZ, RZ, R14 ;  /* 0x000000ffff0a7224 */ /* 0x000fe400078e000e */
[----:B------:R-:W-:Y:S02]  /*22200*/  IMAD.MOV.U32 R11, RZ, RZ, R15 ;  /* 0x000000ffff0b7224 */ /* 0x000fe400078e000f */
[----:B0-----:R-:W-:Y:S02]  /*22210*/  IMAD.MOV.U32 R17, RZ, RZ, R12 ;  /* 0x000000ffff117224 */ /* 0x001fe400078e000c */
[----:B-1----:R-:W-:Y:S01]  /*22220*/  IMAD.MOV.U32 R18, RZ, RZ, R13 ;  /* 0x000000ffff127224 */ /* 0x002fe200078e000d */
[----:B------:R-:W2:Y:S04]  /*22230*/  LDL.LU.64 R14, [R1+0x1790] ;  /* 0x00179000010e7983 */ /* 0x000ea80000300a00 */
[----:B------:R-:W2:Y:S04]  /*22240*/  LDL.LU.64 R12, [R1+0x1788] ;  /* 0x00178800010c7983 */ /* 0x000ea80000300a00 */
[----:B------:R-:W4:Y:S01]  /*22250*/  LDL R16, [R1+0xdb8] ;  /* 0x000db80001107983 */ /* 0x000f220000100800 */
[----:B---3--:R-:W-:Y:S03]  /*22260*/  HMMA.16816.F32 R20, R24, R8, R20 ;  /* 0x000000081814723c */ /* 0x008fe60000001814 */
[----:B------:R0:W-:Y:S04]  /*22270*/  STL.64 [R1+0x1780], R6 ;  /* 0x0017800601007387 */ /* 0x0001e80000100a00 */
[----:B------:R-:W2:Y:S01]  /*22280*/  LDL.LU R4, [R1+0x70] ;  /* 0x0000700001047983 */ /* 0x000ea20000300800 */
[----:B------:R-:W-:-:S15]  /*22290*/  IMAD.MOV.U32 R5, RZ, RZ, R3 ;  /* 0x000000ffff057224 */ /* 0x000fde00078e0003 */
[----:B------:R-:W-:Y:S01]  /*222a0*/  STL.64 [R1+0x80], R20 ;  /* 0x0000801401007387 */ /* 0x000fe20000100a00 */
[----:B------:R-:W-:Y:S02]  /*222b0*/  IMAD.MOV.U32 R9, RZ, RZ, R22 ;  /* 0x000000ffff097224 */ /* 0x000fe400078e0016 */
[----:B------:R-:W-:Y:S02]  /*222c0*/  IMAD.MOV.U32 R3, RZ, RZ, R23 ;  /* 0x000000ffff037224 */ /* 0x000fe400078e0017 */
[----:B------:R-:W1:Y:S01]  /*222d0*/  LDSM.16.MT88.4 R20, [R29+UR4+0x10800] ;  /* 0x010800041d14783b */ /* 0x000e620008004200 */
[----:B0-----:R-:W-:Y:S02]  /*222e0*/  IMAD.MOV.U32 R6, RZ, RZ, R2 ;  /* 0x000000ffff067224 */ /* 0x001fe400078e0002 */
[----:B------:R-:W-:Y:S01]  /*222f0*/  IMAD.MOV.U32 R7, RZ, RZ, R0 ;  /* 0x000000ffff077224 */ /* 0x000fe200078e0000 */
[----:B-1----:R-:W-:Y:S04]  /*22300*/  STL [R1+0x16e8], R20 ;  /* 0x0016e81401007387 */ /* 0x002fe80000100800 */
[----:B------:R-:W-:Y:S04]  /*22310*/  STL [R1+0x16e4], R21 ;  /* 0x0016e41501007387 */ /* 0x000fe80000100800 */
[----:B------:R-:W-:Y:S04]  /*22320*/  STL [R1+0x16e0], R29 ;  /* 0x0016e01d01007387 */ /* 0x000fe80000100800 */
[----:B------:R-:W-:Y:S04]  /*22330*/  STL [R1+0x16dc], R22 ;  /* 0x0016dc1601007387 */ /* 0x000fe80000100800 */
[----:B------:R0:W-:Y:S04]  /*22340*/  STL [R1+0x16d8], R23 ;  /* 0x0016d81701007387 */ /* 0x0001e80000100800 */
[----:B0-----:R-:W3:Y:S04]  /*22350*/  LDL.LU.64 R22, [R1+0x8] ;  /* 0x0000080001167983 */ /* 0x001ee80000300a00 */
[----:B----4-:R-:W0:Y:S04]  /*22360*/  LDSM.16.M88.4 R24, [R16+UR4] ;  /* 0x000000041018783b */ /* 0x010e280008000200 */
[----:B0-----:R-:W-:Y:S01]  /*22370*/  STL.64 [R1+0xc0], R24 ;  /* 0x0000c01801007387 */ /* 0x001fe20000100a00 */
[----:B------:R-:W-:-:S03]  /*22380*/  IMAD.MOV.U32 R2, RZ, RZ, R26 ;  /* 0x000000ffff027224 */ /* 0x000fc600078e001a */
[----:B------:R-:W-:Y:S01]  /*22390*/  STL.64 [R1+0xc8], R26 ;  /* 0x0000c81a01007387 */ /* 0x000fe20000100a00 */
[----:B------:R-:W-:-:S03]  /*223a0*/  IMAD.MOV.U32 R0, RZ, RZ, R27 ;  /* 0x000000ffff007224 */ /* 0x000fc600078e001b */
[----:B------:R-:W0:Y:S04]  /*223b0*/  LDSM.16.M88.4 R24, [R16+UR4+0x4000] ;  /* 0x004000041018783b */ /* 0x000e280008000200 */
[----:B------:R-:W-:Y:S04]  /*223c0*/  STL [R1+0x1644], R0 ;  /* 0x0016440001007387 */ /* 0x000fe80000100800 */
[----:B------:R-:W-:Y:S04]  /*223d0*/  STL [R1+0x1640], R2 ;  /* 0x0016400201007387 */ /* 0x000fe80000100800 */
[----:B0-----:R-:W-:Y:S04]  /*223e0*/  STL.64 [R1+0xd0], R24 ;  /* 0x0000d01801007387 */ /* 0x001fe80000100a00 */
[----:B------:R-:W-:Y:S04]  /*223f0*/  STL.64 [R1+0xd8], R26 ;  /* 0x0000d81a01007387 */ /* 0x000fe80000100a00 */
[----:B------:R-:W0:Y:S04]  /*22400*/  LDSM.16.M88.4 R24, [R16+UR4+0x8000] ;  /* 0x008000041018783b */ /* 0x000e280008000200 */
[----:B0-----:R-:W-:Y:S04]  /*22410*/  STL.64 [R1+0xe0], R24 ;  /* 0x0000e01801007387 */ /* 0x001fe80000100a00 */
[----:B------:R-:W-:Y:S04]  /*22420*/  STL.64 [R1+0xe8], R26 ;  /* 0x0000e81a01007387 */ /* 0x000fe80000100a00 */
[----:B------:R-:W0:Y:S04]  /*22430*/  LDSM.16.M88.4 R24, [R16+UR4+0xc000] ;  /* 0x00c000041018783b */ /* 0x000e280008000200 */
[----:B0-----:R-:W-:Y:S04]  /*22440*/  STL.64 [R1+0x100], R24 ;  /* 0x0001001801007387 */ /* 0x001fe80000100a00 */
[----:B------:R-:W-:Y:S04]  /*22450*/  STL.64 [R1+0x108], R26 ;  /* 0x0001081a01007387 */ /* 0x000fe80000100a00 */
[----:B------:R-:W0:Y:S04]  /*22460*/  LDSM.16.MT88.4 R24, [R28+UR4+0x10800] ;  /* 0x010800041c18783b */ /* 0x000e280008004200 */
[----:B0-----:R0:W-:Y:S04]  /*22470*/  STL.64 [R1+0x16a0], R26 ;  /* 0x0016a01a01007387 */ /* 0x0011e80000100a00 */
[----:B------:R-:W-:Y:S04]  /*22480*/  STL.64 [R1+0x1698], R24 ;  /* 0x0016981801007387 */ /* 0x000fe80000100a00 */
[----:B0-----:R-:W2:Y:S02]  /*22490*/  LDL.LU.64 R26, [R1+0x18] ;  /* 0x00001800011a7983 */ /* 0x001ea40000300a00 */
[----:B--2---:R-:W-:Y:S06]  /*224a0*/  HMMA.16816.F32 R4, R12, R26, R4 ;  /* 0x0000001a0c04723c */ /* 0x004fec0000001804 */
[----:B------:R-:W-:-:S02]  /*224b0*/  IMAD.MOV.U32 R19, RZ, RZ, R26 ;  /* 0x000000ffff137224 */ /* 0x000fc400078e001a */
[----:B------:R-:W-:-:S15]  /*224c0*/  IMAD.MOV.U32 R16, RZ, RZ, R27 ;  /* 0x000000ffff107224 */ /* 0x000fde00078e001b */
[----:B------:R-:W-:Y:S04]  /*224d0*/  STL.64 [R1+0xb0], R4 ;  /* 0x0000b00401007387 */ /* 0x000fe80000100a00 */
[----:B------:R0:W-:Y:S04]  /*224e0*/  STL.64 [R1+0xb8], R6 ;  /* 0x0000b80601007387 */ /* 0x0001e80000100a00 */
[----:B0-----:R-:W2:Y:S04]  /*224f0*/  LDL.LU.64 R6, [R1+0x1780] ;  /* 0x0017800001067983 */ /* 0x001ea80000300a00 */
[----:B------:R-:W-:Y:S04]  /*22500*/  STL.64 [R1+0x1760], R18 ;  /* 0x0017601201007387 */ /* 0x000fe80000100a00 */
[----:B------:R0:W-:Y:S04]  /*22510*/  STL.64 [R1+0x1758], R16 ;  /* 0x0017581001007387 */ /* 0x0001e80000100a00 */
[----:B0-----:R-:W4:Y:S04]  /*22520*/  LDL.LU R16, [R1+0x50] ;  /* 0x0000500001107983 */ /* 0x001f280000300800 */
[----:B------:R-:W4:Y:S04]  /*22530*/  LDL.LU R17, [R1+0x54] ;  /* 0x0000540001117983 */ /* 0x000f280000300800 */
[----:B------:R-:W3:Y:S04]  /*22540*/  LDL.LU R18, [R1+0x58] ;  /* 0x0000580001127983 */ /* 0x000ee80000300800 */
[----:B------:R-:W3:Y:S04]  /*22550*/  LDL.LU R19, [R1+0x5c] ;  /* 0x00005c0001137983 */ /* 0x000ee80000300800 */
[----:B---3--:R-:W-:Y:S04]  /*22560*/  STL.64 [R1+0x1770], R18 ;  /* 0x0017701201007387 */ /* 0x008fe80000100a00 */
[----:B----4-:R0:W-:Y:S04]  /*22570*/  STL.64 [R1+0x1768], R16 ;  /* 0x0017681001007387 */ /* 0x0101e80000100a00 */
[----:B0-----:R-:W3:Y:S04]  /*22580*/  LDL.LU R16, [R1+0x60] ;  /* 0x0000600001107983 */ /* 0x001ee80000300800 */
[----:B------:R-:W3:Y:S04]  /*22590*/  LDL.LU R17, [R1+0x64] ;  /* 0x0000640001117983 */ /* 0x000ee80000300800 */
[----:B------:R-:W3:Y:S04]  /*225a0*/  LDL.LU R18, [R1+0x68] ;  /* 0x0000680001127983 */ /* 0x000ee80000300800 */
[----:B------:R-:W3:Y:S04]  /*225b0*/  LDL.LU R19, [R1+0x6c] ;  /* 0x00006c0001137983 */ /* 0x000ee80000300800 */
[----:B------:R-:W4:Y:S01]  /*225c0*/  LDL.LU R24, [R1+0x40] ;  /* 0x0000400001187983 */ /* 0x000f220000300800 */
[----:B--2---:R-:W-:-:S03]  /*225d0*/  IMAD.MOV.U32 R25, RZ, RZ, R6 ;  /* 0x000000ffff197224 */ /* 0x004fc600078e0006 */
[----:B------:R-:W2:Y:S01]  /*225e0*/  LDL.LU R6, [R1+0x177c] ;  /* 0x00177c0001067983 */ /* 0x000ea20000300800 */
[----:B------:R-:W-:Y:S02]  /*225f0*/  IMAD.MOV.U32 R26, RZ, RZ, R7 ;  /* 0x000000ffff1a7224 */ /* 0x000fe400078e0007 */
[----:B------:R-:W-:Y:S01]  /*22600*/  IMAD.MOV.U32 R0, RZ, RZ, R23 ;  /* 0x000000ffff007224 */ /* 0x000fe200078e0017 */
[----:B------:R-:W2:Y:S04]  /*22610*/  LDL.LU R7, [R1+0x1778] ;  /* 0x0017780001077983 */ /* 0x000ea80000300800 */
[----:B------:R-:W4:Y:S01]  /*22620*/  LDL.LU R27, [R1+0x4c] ;  /* 0x00004c00011b7983 */ /* 0x000f220000300800 */
[----:B---3--:R-:W-:-:S15]  /*22630*/  HMMA.16816.F32 R16, R12, R22, R16 ;  /* 0x000000160c10723c */ /* 0x008fde0000001810 */
[----:B------:R-:W-:-:S09]  /*22640*/  NOP ;  /* 0x0000000000007918 */ /* 0x000fd20000000000 */
[----:B------:R-:W-:Y:S02]  /*22650*/  IMAD.MOV.U32 R5, RZ, RZ, R18 ;  /* 0x000000ffff057224 */ /* 0x000fe400078e0012 */
[----:B------:R-:W-:Y:S02]  /*22660*/  IMAD.MOV.U32 R4, RZ, RZ, R19 ;  /* 0x000000ffff047224 */ /* 0x000fe400078e0013 */
[----:B------:R-:W-:Y:S02]  /*22670*/  IMAD.MOV.U32 R23, RZ, RZ, R16 ;  /* 0x000000ffff177224 */ /* 0x000fe400078e0010 */
[----:B------:R-:W-:Y:S01]  /*22680*/  IMAD.MOV.U32 R8, RZ, RZ, R17 ;  /* 0x000000ffff087224 */ /* 0x000fe200078e0011 */
[----:B------:R-:W2:Y:S04]  /*22690*/  LDL.LU.64 R18, [R1+0x1770] ;  /* 0x0017700001127983 */ /* 0x000ea80000300a00 */
[----:B------:R-:W2:Y:S01]  /*226a0*/  LDL.LU.64 R16, [R1+0x1768] ;  /* 0x0017680001107983 */ /* 0x000ea20000300a00 */
[----:B------:R-:W-:Y:S01]  /*226b0*/  IMAD.MOV.U32 R2, RZ, RZ, R22 ;  /* 0x000000ffff027224 */ /* 0x000fe200078e0016 */
[----:B--2---:R-:W-:-:S15]  /*226c0*/  HMMA.16816.F32 R16, R12, R6, R16 ;  /* 0x000000060c10723c */ /* 0x004fde0000001810 */
[----:B------:R-:W-:-:S09]  /*226d0*/  NOP ;  /* 0x0000000000007918 */ /* 0x000fd20000000000 */
[----:B------:R-:W-:Y:S02]  /*226e0*/  IMAD.MOV.U32 R29, RZ, RZ, R18 ;  /* 0x000000ffff1d7224 */ /* 0x000fe400078e0012 */
[----:B------:R-:W-:Y:S02]  /*226f0*/  IMAD.MOV.U32 R22, RZ, RZ, R19 ;  /* 0x000000ffff167224 */ /* 0x000fe400078e0013 */
[----:B------:R-:W-:Y:S02]  /*22700*/  IMAD.MOV.U32 R20, RZ, RZ, R16 ;  /* 0x000000ffff147224 */ /* 0x000fe400078e0010 */
[----:B------:R-:W-:Y:S01]  /*22710*/  IMAD.MOV.U32 R21, RZ, RZ, R17 ;  /* 0x000000ffff157224 */ /* 0x000fe200078e0011 */
[----:B------:R-:W2:Y:S04]  /*22720*/  LDL.LU.64 R18, [R1+0x1760] ;  /* 0x0017600001127983 */ /* 0x000ea80000300a00 */
[----:B------:R-:W3:Y:S04]  /*22730*/  LDL.LU.64 R16, [R1+0x1758] ;  /* 0x0017580001107983 */ /* 0x000ee80000300a00 */
[----:B------:R-:W-:Y:S04]  /*22740*/  STL.64 [R1+0x1708], R6 ;  /* 0x0017080601007387 */ /* 0x000fe80000100a00 */
[----:B------:R0:W-:Y:S04]  /*22750*/  STL.64 [R1+0x1700], R4 ;  /* 0x0017000401007387 */ /* 0x0001e80000100a00 */
[----:B0-----:R-:W4:Y:S04]  /*22760*/  LDL.LU R4, [R1+0x20] ;  /* 0x0000200001047983 */ /* 0x001f280000300800 */
[----:B------:R-:W4:Y:S04]  /*22770*/  LDL.LU R5, [R1+0x24] ;  /* 0x0000240001057983 */ /* 0x000f280000300800 */
[----:B------:R-:W2:Y:S04]  /*22780*/  LDL.LU R6, [R1+0x28] ;  /* 0x0000280001067983 */ /* 0x000ea80000300800 */
[----:B------:R-:W2:Y:S04]  /*22790*/  LDL.LU R7, [R1+0x2c] ;  /* 0x00002c0001077983 */ /* 0x000ea80000300800 */
[----:B--2---:R0:W-:Y:S04]  /*227a0*/  STL.64 [R1+0x1718], R6 ;  /* 0x0017180601007387 */ /* 0x0041e80000100a00 */
[----:B----4-:R-:W-:Y:S01]  /*227b0*/  STL.64 [R1+0x1710], R4 ;  /* 0x0017100401007387 */ /* 0x010fe20000100a00 */
[----:B0-----:R-:W-:-:S02]  /*227c0*/  IMAD.MOV.U32 R6, RZ, RZ, R19 ;  /* 0x000000ffff067224 */ /* 0x001fc400078e0013 */
[----:B---3--:R-:W-:Y:S01]  /*227d0*/  IMAD.MOV.U32 R7, RZ, RZ, R16 ;  /* 0x000000ffff077224 */ /* 0x008fe200078e0010 */
[----:B------:R-:W2:Y:S04]  /*227e0*/  LDL.LU R19, [R1+0x1754] ;  /* 0x0017540001137983 */ /* 0x000ea80000300800 */
[----:B------:R-:W3:Y:S04]  /*227f0*/  LDL.LU R16, [R1+0x1750] ;  /* 0x0017500001107983 */ /* 0x000ee80000300800 */
[----:B------:R-:W-:Y:S04]  /*22800*/  STL.64 [R1+0x16f8], R22 ;  /* 0x0016f81601007387 */ /* 0x000fe80000100a00 */
[----:B------:R0:W-:Y:S02]  /*22810*/  STL.64 [R1+0x16f0], R20 ;  /* 0x0016f01401007387 */ /* 0x0001e40000100a00 */
[----:B0-----:R-:W-:-:S02]  /*22820*/  IMAD.MOV.U32 R20, RZ, RZ, R17 ;  /* 0x000000ffff147224 */ /* 0x001fc400078e0011 */
[----:B------:R-:W-:Y:S01]  /*22830*/  IMAD.MOV.U32 R21, RZ, RZ, R18 ;  /* 0x000000ffff157224 */ /* 0x000fe200078e0012 */
[----:B------:R-:W4:Y:S04]  /*22840*/  LDL.LU R17, [R1+0x174c] ;  /* 0x00174c0001117983 */ /* 0x000f280000300800 */
[----:B------:R-:W4:Y:S01]  /*22850*/  LDL.LU R18, [R1+0x1748] ;  /* 0x0017480001127983 */ /* 0x000f220000300800 */
[----:B------:R-:W-:Y:S02]  /*22860*/  IMAD.MOV.U32 R22, RZ, RZ, R10 ;  /* 0x000000ffff167224 */ /* 0x000fe400078e000a */
[----:B------:R-:W-:Y:S01]  /*22870*/  IMAD.MOV.U32 R23, RZ, RZ, R11 ;  /* 0x000000ffff177224 */ /* 0x000fe200078e000b */
[----:B------:R-:W4:Y:S04]  /*22880*/  LDL.LU R10, [R1+0x1744] ;  /* 0x00174400010a7983 */ /* 0x000f280000300800 */
[----:B------:R-:W4:Y:S04]  /*22890*/  LDL.LU R11, [R1+0x1740] ;  /* 0x00174000010b7983 */ /* 0x000f280000300800 */
[----:B------:R-:W-:Y:S04]  /*228a0*/  STL.64 [R1+0x1728], R22 ;  /* 0x0017281601007387 */ /* 0x000fe80000100a00 */
[----:B------:R3:W-:Y:S02]  /*228b0*/  STL.64 [R1+0x1720], R20 ;  /* 0x0017201401007387 */ /* 0x0007e40000100a00 */
[----:B---3--:R-:W-:-:S02]  /*228c0*/  IMAD.MOV.U32 R20, RZ, RZ, R16 ;  /* 0x000000ffff147224 */ /* 0x008fc400078e0010 */
[----:B------:R-:W3:Y:S01]  /*228d0*/  LDL.LU R16, [R1+0x173c] ;  /* 0x00173c0001107983 */ /* 0x000ee20000300800 */
[----:B--2---:R-:W-:Y:S02]  /*228e0*/  IMAD.MOV.U32 R23, RZ, RZ, R19 ;  /* 0x000000ffff177224 */ /* 0x004fe400078e0013 */
[----:B----4-:R-:W-:Y:S02]  /*228f0*/  IMAD.MOV.U32 R21, RZ, RZ, R17 ;  /* 0x000000ffff157224 */ /* 0x010fe400078e0011 */
[----:B------:R-:W-:Y:S01]  /*22900*/  IMAD.MOV.U32 R22, RZ, RZ, R18 ;  /* 0x000000ffff167224 */ /* 0x000fe200078e0012 */
[----:B------:R-:W3:Y:S04]  /*22910*/  LDL.LU R17, [R1+0x1738] ;  /* 0x0017380001117983 */ /* 0x000ee80000300800 */
[----:B------:R-:W3:Y:S04]  /*22920*/  LDL.LU R18, [R1+0x1734] ;  /* 0x0017340001127983 */ /* 0x000ee80000300800 */
[----:B------:R-:W3:Y:S01]  /*22930*/  LDL.LU R19, [R1+0x1730] ;  /* 0x0017300001137983 */ /* 0x000ee20000300800 */
[----:B------:R-:W-:Y:S07]  /*22940*/  HMMA.16816.F32 R24, R12, R10, R24 ;  /* 0x0000000a0c18723c */ /* 0x000fee0000001818 */
[----:B------:R-:W-:-:S02]  /*22950*/  IMAD.MOV.U32 R14, RZ, RZ, R2 ;  /* 0x000000ffff0e7224 */ /* 0x000fc400078e0002 */
[----:B------:R-:W-:-:S14]  /*22960*/  IMAD.MOV.U32 R15, RZ, RZ, R0 ;  /* 0x000000ffff0f7224 */ /* 0x000fdc00078e0000 */
[----:B------:R-:W-:Y:S04]  /*22970*/  STL.64 [R1+0x16b0], R26 ;  /* 0x0016b01a01007387 */ /* 0x000fe80000100a00 */
[----:B------:R0:W-:Y:S04]  /*22980*/  STL.64 [R1+0x16a8], R24 ;  /* 0x0016a81801007387 */ /* 0x0001e80000100a00 */
[----:B0-----:R-:W2:Y:S04]  /*22990*/  LDL.LU R24, [R1+0x80] ;  /* 0x0000800001187983 */ /* 0x001ea80000300800 */
[----:B------:R-:W2:Y:S01]  /*229a0*/  LDL.LU R25, [R1+0x84] ;  /* 0x0000840001197983 */ /* 0x000ea20000300800 */
[----:B------:R-:W-:Y:S01]  /*229b0*/  IMAD.MOV.U32 R27, RZ, RZ, R3 ;  /* 0x000000ffff1b7224 */ /* 0x000fe200078e0003 */
[----:B---3--:R-:W-:Y:S02]  /*229c0*/  HMMA.16816.F32 R4, R16, R6, R20 ;  /* 0x000000061004723c */ /* 0x008fe40000001814 */
[----:B------:R-:W3:Y:S04]  /*229d0*/  LDL.LU.64 R22, [R1+0x1728] ;  /* 0x0017280001167983 */ /* 0x000ee80000300a00 */
[----:B------:R-:W3:-:S15]  /*229e0*/  LDL.LU.64 R20, [R1+0x1720] ;  /* 0x0017200001147983 */ /* 0x000ede0000300a00 */
[----:B------:R-:W-:-:S02]  /*229f0*/  NOP ;  /* 0x0000000000007918 */ /* 0x000fc40000000000 */
[----:B------:R0:W-:Y:S01]  /*22a00*/  STL [R1+0x30], R4 ;  /* 0x0000300401007387 */ /* 0x0001e20000100800 */
[----:B------:R-:W-:Y:S02]  /*22a10*/  IMAD.MOV.U32 R2, RZ, RZ, R6 ;  /* 0x000000ffff027224 */ /* 0x000fe400078e0006 */
[----:B------:R-:W-:Y:S02]  /*22a20*/  IMAD.MOV.U32 R0, RZ, RZ, R7 ;  /* 0x000000ffff007224 */ /* 0x000fe400078e0007 */
[----:B------:R-:W-:Y:S01]  /*22a30*/  IMAD.MOV.U32 R3, RZ, RZ, R5 ;  /* 0x000000ffff037224 */ /* 0x000fe200078e0005 */
[----:B------:R-:W4:Y:S04]  /*22a40*/  LDL.LU.64 R6, [R1+0x1718] ;  /* 0x0017180001067983 */ /* 0x000f280000300a00 */
[----:B0-----:R-:W4:Y:S02]  /*22a50*/  LDL.LU.64 R4, [R1+0x1710] ;  /* 0x0017100001047983 */ /* 0x001f240000300a00 */
[----:B----4-:R-:W-:Y:S02]  /*22a60*/  HMMA.16816.F32 R12, R16, R14, R4 ;  /* 0x0000000e100c723c */ /* 0x010fe40000001804 */
[----:B------:R-:W3:Y:S04]  /*22a70*/  LDL.LU.64 R6, [R1+0x1708] ;  /* 0x0017080001067983 */ /* 0x000ee80000300a00 */
[----:B------:R-:W4:Y:S01]  /*22a80*/  LDL.LU.64 R4, [R1+0x1700] ;  /* 0x0017000001047983 */ /* 0x000f220000300a00 */
[----:B------:R-:W-:-:S15]  /*22a90*/  IMAD.MOV.U32 R26, RZ, RZ, R9 ;  /* 0x000000ffff1a7224 */ /* 0x000fde00078e0009 */
[----:B------:R-:W-:-:S01]  /*22aa0*/  NOP ;  /* 0x0000000000007918 */ /* 0x000fc20000000000 */
[----:B------:R0:W-:Y:S04]  /*22ab0*/  STL.64 [R1+0x10], R12 ;  /* 0x0000100c01007387 */ /* 0x0001e80000100a00 */
[----:B------:R-:W-:Y:S01]  /*22ac0*/  STL.64 [R1+0x18], R14 ;  /* 0x0000180e01007387 */ /* 0x000fe20000100a00 */
[----:B---3--:R-:W-:-:S15]  /*22ad0*/  HMMA.16816.F32 R20, R16, R6, R20 ;  /* 0x000000061014723c */ /* 0x008fde0000001814 */
[----:B------:R-:W-:-:S09]  /*22ae0*/  NOP ;  /* 0x0000000000007918 */ /* 0x000fd20000000000 */
[----:B------:R-:W-:Y:S02]  /*22af0*/  IMAD.MOV.U32 R7, RZ, RZ, R22 ;  /* 0x000000ffff077224 */ /* 0x000fe400078e0016 */
[----:B------:R-:W-:Y:S02]  /*22b00*/  IMAD.MOV.U32 R6, RZ, RZ, R23 ;  /* 0x000000ffff067224 */ /* 0x000fe400078e0017 */
[----:B0-----:R-:W-:Y:S02]  /*22b10*/  IMAD.MOV.U32 R13, RZ, RZ, R20 ;  /* 0x000000ffff0d7224 */ /* 0x001fe400078e0014 */
[----:B------:R-:W-:Y:S01]  /*22b20*/  IMAD.MOV.U32 R12, RZ, RZ, R21 ;  /* 0x000000ffff0c7224 */ /* 0x000fe200078e0015 */
[----:B------:R-:W3:Y:S04]  /*22b30*/  LDL.LU.64 R22, [R1+0x16f8] ;  /* 0x0016f80001167983 */ /* 0x000ee80000300a00 */
[----:B------:R-:W4:Y:S04]  /*22b40*/  LDL.LU.64 R20, [R1+0x16f0] ;  /* 0x0016f00001147983 */ /* 0x000f280000300a00 */
[----:B------:R-:W3:Y:S01]  /*22b50*/  LDL R9, [R1+0x148] ;  /* 0x0001480001097983 */ /* 0x000ee20000100800 */
[----:B--2---:R-:W-:Y:S03]  /*22b60*/  HMMA.16816.F32 R16, R16, R10, R24 ;  /* 0x0000000a1010723c */ /* 0x004fe60000001818 */
[----:B---3--:R-:W-:-:S15]  /*22b70*/  STL [R1+0x16b8], R9 ;  /* 0x0016b80901007387 */ /* 0x008fde0000100800 */
[----:B------:R-:W-:-:S05]  /*22b80*/  NOP ;  /* 0x0000000000007918 */ /* 0x000fca0000000000 */
[----:B------:R0:W-:Y:S04]  /*22b90*/  STL.64 [R1+0x1660], R18 ;  /* 0x0016601201007387 */ /* 0x0001e80000100a00 */
[----:B------:R1:W-:Y:S01]  /*22ba0*/  STL.64 [R1+0x1658], R16 ;  /* 0x0016581001007387 */ /* 0x0003e20000100a00 */
[----:B0-----:R-:W-:Y:S02]  /*22bb0*/  IMAD.MOV.U32 R18, RZ, RZ, R7 ;  /* 0x000000ffff127224 */ /* 0x001fe400078e0007 */
[----:B------:R-:W-:Y:S02]  /*22bc0*/  IMAD.MOV.U32 R19, RZ, RZ, R6 ;  /* 0x000000ffff137224 */ /* 0x000fe400078e0006 */
[----:B-1----:R-:W-:Y:S02]  /*22bd0*/  IMAD.MOV.U32 R16, RZ, RZ, R13 ;  /* 0x000000ffff107224 */ /* 0x002fe400078e000d */
[----:B------:R-:W-:-:S02]  /*22be0*/  IMAD.MOV.U32 R17, RZ, RZ, R12 ;  /* 0x000000ffff117224 */ /* 0x000fc400078e000c */
[----:B----4-:R-:W-:Y:S02]  /*22bf0*/  IMAD.MOV.U32 R24, RZ, RZ, R20 ;  /* 0x000000ffff187224 */ /* 0x010fe400078e0014 */
[----:B------:R-:W-:Y:S01]  /*22c00*/  IMAD.MOV.U32 R25, RZ, RZ, R21 ;  /* 0x000000ffff197224 */ /* 0x000fe200078e0015 */
[----:B------:R-:W-:Y:S04]  /*22c10*/  STL.64 [R1+0x1670], R18 ;  /* 0x0016701201007387 */ /* 0x000fe80000100a00 */
[----:B------:R0:W-:Y:S01]  /*22c20*/  STL.64 [R1+0x1668], R16 ;  /* 0x0016681001007387 */ /* 0x0001e20000100a00 */
[----:B------:R-:W-:Y:S02]  /*22c30*/  IMAD.MOV.U32 R26, RZ, RZ, R29 ;  /* 0x000000ffff1a7224 */ /* 0x000fe400078e001d */
[----:B------:R-:W-:Y:S01]  /*22c40*/  IMAD.MOV.U32 R27, RZ, RZ, R22 ;  /* 0x000000ffff1b7224 */ /* 0x000fe200078e0016 */
[----:B------:R-:W-:Y:S04]  /*22c50*/  LDSM.16.MT88.4 R12, [R28+UR4+0x10c00] ;  /* 0x010c00041c0c783b */ /* 0x000fe80008004200 */
[----:B0-----:R-:W2:Y:S04]  /*22c60*/  LDL.LU R16, [R1+0xd0] ;  /* 0x0000d00001107983 */ /* 0x001ea80000300800 */
[----:B------:R-:W2:Y:S04]  /*22c70*/  LDL.LU R17, [R1+0xd4] ;  /* 0x0000d40001117983 */ /* 0x000ea80000300800 */
[----:B--2---:R0:W-:Y:S04]  /*22c80*/  STL.64 [R1+0x16d0], R16 ;  /* 0x0016d01001007387 */ /* 0x0041e80000100a00 */
[----:B0-----:R-:W2:Y:S04]  /*22c90*/  LDL.LU R16, [R1+0xb0] ;  /* 0x0000b00001107983 */ /* 0x001ea80000300800 */
[----:B------:R-:W2:Y:S04]  /*22ca0*/  LDL.LU R17, [R1+0xb4] ;  /* 0x0000b40001117983 */ /* 0x000ea80000300800 */
[----:B------:R-:W2:Y:S04]  /*22cb0*/  LDL.LU R18, [R1+0xb8] ;  /* 0x0000b80001127983 */ /* 0x000ea80000300800 */
[----:B------:R-:W2:Y:S04]  /*22cc0*/  LDL.LU R19, [R1+0xbc] ;  /* 0x0000bc0001137983 */ /* 0x000ea80000300800 */
[----:B------:R-:W2:Y:S04]  /*22cd0*/  LDL.LU R20, [R1+0x16e8] ;  /* 0x0016e80001147983 */ /* 0x000ea80000300800 */
[----:B------:R-:W2:Y:S04]  /*22ce0*/  LDL.LU R21, [R1+0x16e4] ;  /* 0x0016e40001157983 */ /* 0x000ea80000300800 */
[----:B------:R-:W3:Y:S04]  /*22cf0*/  LDL.LU R29, [R1+0x16e0] ;  /* 0x0016e000011d7983 */ /* 0x000ee80000300800 */
[----:B------:R-:W2:Y:S04]  /*22d00*/  LDL.LU R22, [R1+0x16dc] ;  /* 0x0016dc0001167983 */ /* 0x000ea80000300800 */
[----:B------:R0:W-:Y:S02]  /*22d10*/  STL.64 [R1+0x16c8], R26 ;  /* 0x0016c81a01007387 */ /* 0x0001e40000100a00 */
[----:B0-----:R-:W-:-:S02]  /*22d20*/  IMAD.MOV.U32 R26, RZ, RZ, R5 ;  /* 0x000000ffff1a7224 */ /* 0x001fc400078e0005 */
[----:B------:R-:W-:Y:S01]  /*22d30*/  IMAD.MOV.U32 R27, RZ, RZ, R4 ;  /* 0x000000ffff1b7224 */ /* 0x000fe200078e0004 */
[----:B------:R0:W-:Y:S02]  /*22d40*/  STL.64 [R1+0x16c0], R24 ;  /* 0x0016c01801007387 */ /* 0x0001e40000100a00 */
[----:B0-----:R-:W-:Y:S02]  /*22d50*/  IMAD.MOV.U32 R24, RZ, RZ, R23 ;  /* 0x000000ffff187224 */ /* 0x001fe400078e0017 */
[----:B------:R-:W-:Y:S01]  /*22d60*/  IMAD.MOV.U32 R25, RZ, RZ, R8 ;  /* 0x000000ffff197224 */ /* 0x000fe200078e0008 */
[----:B------:R-:W2:Y:S04]  /*22d70*/  LDL.LU R23, [R1+0x16d8] ;  /* 0x0016d80001177983 */ /* 0x000ea80000300800 */
[----:B------:R-:W4:Y:S04]  /*22d80*/  LDL.LU.64 R8, [R1+0xe0] ;  /* 0x0000e00001087983 */ /* 0x000f280000300a00 */
[----:B---3--:R-:W0:Y:S04]  /*22d90*/  LDSM.16.MT88.4 R4, [R29+UR4+0x10c00] ;  /* 0x010c00041d04783b */ /* 0x008e280008004200 */
[----:B0-----:R-:W-:Y:S04]  /*22da0*/  STL.64 [R1+0x1638], R6 ;  /* 0x0016380601007387 */ /* 0x001fe80000100a00 */
[----:B------:R0:W-:Y:S04]  /*22db0*/  STL.64 [R1+0x1630], R4 ;  /* 0x0016300401007387 */ /* 0x0001e80000100a00 */
[----:B0-----:R-:W2:Y:S04]  /*22dc0*/  LDL.LU.64 R4, [R1+0xc0] ;  /* 0x0000c00001047983 */ /* 0x001ea80000300a00 */
[----:B------:R-:W-:Y:S04]  /*22dd0*/  STL [R1+0x1648], R28 ;  /* 0x0016481c01007387 */ /* 0x000fe80000100800 */
[----:B------:R-:W-:Y:S04]  /*22de0*/  STL.64 [R1+0x1608], R14 ;  /* 0x0016080e01007387 */ /* 0x000fe80000100a00 */
[----:B------:R0:W-:Y:S04]  /*22df0*/  STL.64 [R1+0x1600], R12 ;  /* 0x0016000c01007387 */ /* 0x0001e80000100a00 */
[----:B0-----:R-:W3:Y:S04]  /*22e00*/  LDL.LU.64 R12, [R1+0x100] ;  /* 0x00010000010c7983 */ /* 0x001ee80000300a00 */
[----:B------:R-:W3:Y:S01]  /*22e10*/  LDL.LU.64 R14, [R1+0x108] ;  /* 0x00010800010e7983 */ /* 0x000ee20000300a00 */
[----:B--2---:R-:W-:-:S15]  /*22e20*/  HMMA.16816.F32 R16, R20, R4, R16 ;  /* 0x000000041410723c */ /* 0x004fde0000001810 */
[----:B------:R-:W-:-:S08]  /*22e30*/  NOP ;  /* 0x0000000000007918 */ /* 0x000fd00000000000 */
[----:B------:R0:W-:Y:S04]  /*22e40*/  STL.64 [R1+0x50], R16 ;  /* 0x0000501001007387 */ /* 0x0001e80000100a00 */
[----:B------:R-:W-:Y:S04]  /*22e50*/  STL.64 [R1+0x58], R18 ;  /* 0x0000581201007387 */ /* 0x000fe80000100a00 */
[----:B0-----:R-:W2:Y:S01]  /*22e60*/  LDL.LU.64 R16, [R1+0x16d0] ;  /* 0x0016d00001107983 */ /* 0x001ea20000300a00 */
[----:B------:R-:W-:Y:S02]  /*22e70*/  IMAD.MOV.U32 R11, RZ, RZ, R4 ;  /* 0x000000ffff0b7224 */ /* 0x000fe400078e0004 */
        /* <DEDUP_REMOVED lines=8> */
[----:B------:R-:W2:Y:S04]  /*22f00*/  LDL.LU.64 R24, [R1+0x16c0] ;  /* 0x0016c00001187983 */ /* 0x000ea80000300a00 */
[----:B------:R-:W-:Y:S04]  /*22f10*/  STL.64 [R1+0x1680], R16 ;  /* 0x0016801001007387 */ /* 0x000fe80000100a00 */
[----:B------:R-:W-:Y:S04]  /*22f20*/  STL [R1+0x1650], R6 ;  /* 0x0016500601007387 */ /* 0x000fe80000100800 */
[----:B------:R-:W-:Y:S04]  /*22f30*/  STL [R1+0x164c], R7 ;  /* 0x00164c0701007387 */ /* 0x000fe80000100800 */
[----:B------:R0:W-:Y:S04]  /*22f40*/  STL.64 [R1+0x1678], R4 ;  /* 0x0016780401007387 */ /* 0x0001e80000100a00 */
[----:B0-----:R-:W3:Y:S04]  /*22f50*/  LDL.LU R4, [R1+0x10] ;  /* 0x0000100001047983 */ /* 0x001ee80000300800 */
[----:B------:R-:W3:Y:S04]  /*22f60*/  LDL.LU R5, [R1+0x14] ;  /* 0x0000140001057983 */ /* 0x000ee80000300800 */
[----:B------:R-:W3:Y:S04]  /*22f70*/  LDL.LU R6, [R1+0x18] ;  /* 0x0000180001067983 */ /* 0x000ee80000300800 */
[----:B------:R-:W3:Y:S01]  /*22f80*/  LDL.LU R7, [R1+0x1c] ;  /* 0x00001c0001077983 */ /* 0x000ee20000300800 */
[----:B------:R-:W-:-:S02]  /*22f90*/  IMAD.MOV.U32 R17, RZ, RZ, R10 ;  /* 0x000000ffff117224 */ /* 0x000fc400078e000a */
[----:B----4-:R-:W-:Y:S02]  /*22fa0*/  IMAD.MOV.U32 R18, RZ, RZ, R8 ;  /* 0x000000ffff127224 */ /* 0x010fe400078e0008 */
[----:B------:R-:W-:Y:S01]  /*22fb0*/  IMAD.MOV.U32 R16, RZ, RZ, R11 ;  /* 0x000000ffff107224 */ /* 0x000fe200078e000b */
[----:B--2---:R-:W-:Y:S01]  /*22fc0*/  HMMA.16816.F32 R24, R20, R8, R24 ;  /* 0x000000081418723c */ /* 0x004fe20000001818 */
[----:B---3--:R0:W-:Y:S04]  /*22fd0*/  STL.64 [R1+0x1690], R6 ;  /* 0x0016900601007387 */ /* 0x0081e80000100a00 */
[----:B------:R1:W-:-:S15]  /*22fe0*/  STL.64 [R1+0x1688], R4 ;  /* 0x0016880401007387 */ /* 0x0003de0000100a00 */
[----:B------:R-:W-:-:S04]  /*22ff0*/  NOP ;  /* 0x0000000000007918 */ /* 0x000fc80000000000 */
[----:B------:R-:W-:Y:S02]  /*23000*/  IMAD.MOV.U32 R10, RZ, RZ, R26 ;  /* 0x000000ffff0a7224 */ /* 0x000fe400078e001a */
[----:B------:R-:W-:Y:S02]  /*23010*/  IMAD.MOV.U32 R8, RZ, RZ, R27 ;  /* 0x000000ffff087224 */ /* 0x000fe400078e001b */
[----:B------:R-:W-:Y:S02]  /*23020*/  IMAD.MOV.U32 R11, RZ, RZ, R25 ;  /* 0x000000ffff0b7224 */ /* 0x000fe400078e0019 */
[----:B0-----:R-:W-:Y:S01]  /*23030*/  IMAD.MOV.U32 R7, RZ, RZ, R0 ;  /* 0x000000ffff077224 */ /* 0x001fe200078e0000 */
[----:B-1----:R-:W2:Y:S01]  /*23040*/  LDL.LU R4, [R1+0x30] ;  /* 0x0000300001047983 */ /* 0x002ea20000300800 */
[----:B------:R-:W-:Y:S02]  /*23050*/  IMAD.MOV.U32 R0, RZ, RZ, R9 ;  /* 0x000000ffff007224 */ /* 0x000fe400078e0009 */
[----:B------:R-:W-:Y:S01]  /*23060*/  IMAD.MOV.U32 R6, RZ, RZ, R2 ;  /* 0x000000ffff067224 */ /* 0x000fe200078e0002 */
[----:B------:R-:W3:Y:S01]  /*23070*/  LDL.LU R9, [R1+0x16b8] ;  /* 0x0016b80001097983 */ /* 0x000ee20000300800 */
[----:B------:R-:W-:-:S03]  /*23080*/  IMAD.MOV.U32 R2, RZ, RZ, R24 ;  /* 0x000000ffff027224 */ /* 0x000fc600078e0018 */
[----:B------:R-:W4:Y:S04]  /*23090*/  LDL.LU.64 R26, [R1+0x16b0] ;  /* 0x0016b000011a7983 */ /* 0x000f280000300a00 */
[----:B------:R-:W4:Y:S01]  /*230a0*/  LDL.LU.64 R24, [R1+0x16a8] ;  /* 0x0016a80001187983 */ /* 0x000f220000300a00 */
[----:B------:R-:W-:Y:S01]  /*230b0*/  IMAD.MOV.U32 R5, RZ, RZ, R3 ;  /* 0x000000ffff057224 */ /* 0x000fe200078e0003 */
[----:B----4-:R-:W-:Y:S02]  /*230c0*/  HMMA.16816.F32 R20, R20, R12, R24 ;  /* 0x0000000c1414723c */ /* 0x010fe40000001818 */
[----:B------:R-:W2:Y:S04]  /*230d0*/  LDL.LU.64 R26, [R1+0x16a0] ;  /* 0x0016a000011a7983 */ /* 0x000ea80000300a00 */
[----:B------:R-:W2:-:S15]  /*230e0*/  LDL.LU.64 R24, [R1+0x1698] ;  /* 0x0016980001187983 */ /* 0x000e9e0000300a00 */
[----:B------:R-:W-:-:S02]  /*230f0*/  NOP ;  /* 0x0000000000007918 */ /* 0x000fc40000000000 */
[----:B------:R0:W-:Y:S02]  /*23100*/  STL.64 [R1+0x20], R20 ;  /* 0x0000201401007387 */ /* 0x0001e40000100a00 */
[----:B0-----:R-:W-:Y:S02]  /*23110*/  IMAD.MOV.U32 R20, RZ, RZ, R18 ;  /* 0x000000ffff147224 */ /* 0x001fe400078e0012 */
[----:B------:R-:W-:Y:S01]  /*23120*/  STL [R1+0x28], R22 ;  /* 0x0000281601007387 */ /* 0x000fe20000100800 */
[----:B--2---:R-:W-:Y:S03]  /*23130*/  HMMA.16816.F32 R16, R24, R16, R4 ;  /* 0x000000101810723c */ /* 0x004fe60000001804 */
[----:B------:R-:W2:Y:S04]  /*23140*/  LDL.LU.64 R6, [R1+0x1690] ;  /* 0x0016900001067983 */ /* 0x000ea80000300a00 */
[----:B------:R-:W2:-:S15]  /*23150*/  LDL.LU.64 R4, [R1+0x1688] ;  /* 0x0016880001047983 */ /* 0x000e9e0000300a00 */
[----:B------:R-:W-:-:S01]  /*23160*/  NOP ;  /* 0x0000000000007918 */ /* 0x000fc20000000000 */
[----:B------:R0:W-:Y:S04]  /*23170*/  STL.64 [R1+0x30], R16 ;  /* 0x0000301001007387 */ /* 0x0001e80000100a00 */
[----:B------:R2:W-:Y:S04]  /*23180*/  STL.64 [R1+0x38], R18 ;  /* 0x0000381201007387 */ /* 0x0005e80000100a00 */
[----:B0-----:R-:W2:Y:S01]  /*23190*/  LDL.LU.64 R16, [R1+0x1680] ;  /* 0x0016800001107983 */ /* 0x001ea20000300a00 */
[----:B------:R-:W-:Y:S01]  /*231a0*/  IMAD.MOV.U32 R21, RZ, RZ, R0 ;  /* 0x000000ffff157224 */ /* 0x000fe200078e0000 */
[----:B--2---:R-:W-:Y:S02]  /*231b0*/  HMMA.16816.F32 R16, R24, R16, R4 ;  /* 0x000000101810723c */ /* 0x004fe40000001804 */
[----:B------:R-:W2:-:S15]  /*231c0*/  LDL.LU.64 R4, [R1+0x1678] ;  /* 0x0016780001047983 */ /* 0x000e9e0000300a00 */
[----:B------:R-:W-:-:S07]  /*231d0*/  NOP ;  /* 0x0000000000007918 */ /* 0x000fce0000000000 */
[----:B------:R-:W-:Y:S02]  /*231e0*/  IMAD.MOV.U32 R28, RZ, RZ, R18 ;  /* 0x000000ffff1c7224 */ /* 0x000fe400078e0012 */
[----:B------:R-:W-:Y:S02]  /*231f0*/  IMAD.MOV.U32 R0, RZ, RZ, R19 ;  /* 0x000000ffff007224 */ /* 0x000fe400078e0013 */
[----:B------:R-:W-:Y:S02]  /*23200*/  IMAD.MOV.U32 R6, RZ, RZ, R16 ;  /* 0x000000ffff067224 */ /* 0x000fe400078e0010 */
[----:B------:R-:W-:Y:S01]  /*23210*/  IMAD.MOV.U32 R7, RZ, RZ, R17 ;  /* 0x000000ffff077224 */ /* 0x000fe200078e0011 */
[----:B------:R-:W4:Y:S04]  /*23220*/  LDL.LU.64 R18, [R1+0x1670] ;  /* 0x0016700001127983 */ /* 0x000f280000300a00 */
[----:B------:R-:W4:Y:S01]  /*23230*/  LDL.LU.64 R16, [R1+0x1668] ;  /* 0x0016680001107983 */ /* 0x000f220000300a00 */
[----:B------:R-:W-:-:S02]  /*23240*/  IMAD.MOV.U32 R3, RZ, RZ, R23 ;  /* 0x000000ffff037224 */ /* 0x000fc400078e0017 */
[----:B----4-:R-:W-:Y:S01]  /*23250*/  HMMA.16816.F32 R20, R24, R20, R16 ;  /* 0x000000141814723c */ /* 0x010fe20000001810 */
[----:B------:R-:W4:Y:S04]  /*23260*/  LDL.LU.64 R18, [R1+0x1660] ;  /* 0x0016600001127983 */ /* 0x000f280000300a00 */
[----:B------:R-:W4:-:S15]  /*23270*/  LDL.LU.64 R16, [R1+0x1658] ;  /* 0x0016580001107983 */ /* 0x000f1e0000300a00 */
[----:B------:R-:W-:-:S03]  /*23280*/  NOP ;  /* 0x0000000000007918 */ /* 0x000fc60000000000 */
[----:B------:R0:W-:Y:S04]  /*23290*/  STL.64 [R1+0x15b0], R22 ;  /* 0x0015b01601007387 */ /* 0x0001e80000100a00 */
[----:B------:R-:W-:Y:S04]  /*232a0*/  STL.64 [R1+0x15a8], R20 ;  /* 0x0015a81401007387 */ /* 0x000fe80000100a00 */
[----:B0-----:R-:W3:Y:S04]  /*232b0*/  LDL.LU R22, [R1+0xd8] ;  /* 0x0000d80001167983 */ /* 0x001ee80000300800 */
[----:B------:R-:W3:Y:S01]  /*232c0*/  LDL.LU R23, [R1+0xdc] ;  /* 0x0000dc0001177983 */ /* 0x000ee20000300800 */
[----:B----4-:R-:W-:Y:S03]  /*232d0*/  HMMA.16816.F32 R24, R24, R12, R16 ;  /* 0x0000000c1818723c */ /* 0x010fe60000001810 */
[----:B------:R-:W0:Y:S04]  /*232e0*/  LDSM.16.MT88.4 R16, [R29+UR4+0x11000] ;  /* 0x011000041d10783b */ /* 0x000e280008004200 */
[----:B---3--:R-:W-:Y:S04]  /*232f0*/  STL.64 [R1+0x1628], R22 ;  /* 0x0016281601007387 */ /* 0x008fe80000100a00 */
[----:B------:R-:W1:Y:S04]  /*23300*/  LDSM.16.M88.4 R20, [R9+UR4+0x80] ;  /* 0x000080040914783b */ /* 0x000e680008000200 */
[----:B------:R-:W-:Y:S04]  /*23310*/  STL.64 [R1+0x1610], R14 ;  /* 0x0016100e01007387 */ /* 0x000fe80000100a00 */
[----:B------:R-:W3:Y:S04]  /*23320*/  LDSM.16.M88.4 R12, [R9+UR4+0x4080] ;  /* 0x00408004090c783b */ /* 0x000ee80008000200 */
[----:B------:R4:W-:Y:S04]  /*23330*/  STL.64 [R1+0x15a0], R26 ;  /* 0x0015a01a01007387 */ /* 0x0009e80000100a00 */
[----:B------:R-:W-:Y:S04]  /*23340*/  STL.64 [R1+0x1598], R24 ;  /* 0x0015981801007387 */ /* 0x000fe80000100a00 */
[----:B----4-:R-:W4:Y:S04]  /*23350*/  LDL.LU R26, [R1+0xe8] ;  /* 0x0000e800011a7983 */ /* 0x010f280000300800 */
[----:B------:R-:W4:Y:S04]  /*23360*/  LDL.LU R27, [R1+0xec] ;  /* 0x0000ec00011b7983 */ /* 0x000f280000300800 */
[----:B------:R-:W-:Y:S04]  /*23370*/  STL [R1+0x15c8], R29 ;  /* 0x0015c81d01007387 */ /* 0x000fe80000100800 */
[----:B0-----:R3:W-:Y:S04]  /*23380*/  STL [R1+0x1594], R18 ;  /* 0x0015941201007387 */ /* 0x0017e80000100800 */
[----:B------:R0:W-:Y:S04]  /*23390*/  STL [R1+0x1590], R19 ;  /* 0x0015901301007387 */ /* 0x0001e80000100800 */
[----:B-1----:R1:W-:Y:S04]  /*233a0*/  STL.64 [R1+0x80], R20 ;  /* 0x0000801401007387 */ /* 0x0023e80000100a00 */
[----:B------:R2:W-:Y:S01]  /*233b0*/  STL.64 [R1+0x88], R22 ;  /* 0x0000881601007387 */ /* 0x0005e20000100a00 */
[----:B---3--:R-:W-:-:S03]  /*233c0*/  IMAD.MOV.U32 R18, RZ, RZ, R12 ;  /* 0x000000ffff127224 */ /* 0x008fc600078e000c */
[----:B------:R-:W-:Y:S01]  /*233d0*/  STL.64 [R1+0xb8], R14 ;  /* 0x0000b80e01007387 */ /* 0x000fe20000100a00 */
[----:B0-----:R-:W-:-:S03]  /*233e0*/  IMAD.MOV.U32 R19, RZ, RZ, R13 ;  /* 0x000000ffff137224 */ /* 0x001fc600078e000d */
[----:B-1----:R-:W3:Y:S04]  /*233f0*/  LDL.LU R20, [R1+0x50] ;  /* 0x0000500001147983 */ /* 0x002ee80000300800 */
[----:B------:R-:W3:Y:S04]  /*23400*/  LDL.LU R21, [R1+0x54] ;  /* 0x0000540001157983 */ /* 0x000ee80000300800 */
[----:B--2---:R-:W3:Y:S04]  /*23410*/  LDL.LU R22, [R1+0x58] ;  /* 0x0000580001167983 */ /* 0x004ee80000300800 */
[----:B------:R-:W3:Y:S04]  /*23420*/  LDL.LU R23, [R1+0x5c] ;  /* 0x00005c0001177983 */ /* 0x000ee80000300800 */
[----:B------:R-:W-:Y:S04]  /*23430*/  STL.64 [R1+0x15c0], R18 ;  /* 0x0015c01201007387 */ /* 0x000fe80000100a00 */
[----:B------:R0:W-:Y:S02]  /*23440*/  STL.64 [R1+0x15b8], R16 ;  /* 0x0015b81001007387 */ /* 0x0001e40000100a00 */
[----:B0-----:R-:W-:-:S02]  /*23450*/  IMAD.MOV.U32 R16, RZ, RZ, R6 ;  /* 0x000000ffff107224 */ /* 0x001fc400078e0006 */
[----:B------:R-:W-:Y:S01]  /*23460*/  IMAD.MOV.U32 R17, RZ, RZ, R7 ;  /* 0x000000ffff117224 */ /* 0x000fe200078e0007 */
[----:B------:R-:W2:Y:S04]  /*23470*/  LDL.LU R6, [R1+0x1650] ;  /* 0x0016500001067983 */ /* 0x000ea80000300800 */
[----:B------:R-:W-:Y:S04]  /*23480*/  STL [R1+0x15d0], R16 ;  /* 0x0015d01001007387 */ /* 0x000fe80000100800 */
[----:B------:R-:W4:Y:S01]  /*23490*/  LDL.LU R7, [R1+0x164c] ;  /* 0x00164c0001077983 */ /* 0x000f220000300800 */
[----:B------:R-:W-:-:S03]  /*234a0*/  IMAD.MOV.U32 R18, RZ, RZ, R28 ;  /* 0x000000ffff127224 */ /* 0x000fc600078e001c */
[----:B------:R-:W-:Y:S04]  /*234b0*/  STL [R1+0x15d4], R17 ;  /* 0x0015d41101007387 */ /* 0x000fe80000100800 */
[----:B------:R-:W3:Y:S01]  /*234c0*/  LDL.LU R28, [R1+0x1648] ;  /* 0x00164800011c7983 */ /* 0x000ee20000300800 */
[----:B------:R-:W-:Y:S02]  /*234d0*/  IMAD.MOV.U32 R19, RZ, RZ, R0 ;  /* 0x000000ffff137224 */ /* 0x000fe400078e0000 */
[----:B------:R-:W-:Y:S01]  /*234e0*/  IMAD.MOV.U32 R12, RZ, RZ, R2 ;  /* 0x000000ffff0c7224 */ /* 0x000fe200078e0002 */
[----:B------:R-:W-:Y:S04]  /*234f0*/  STL [R1+0x15d8], R18 ;  /* 0x0015d81201007387 */ /* 0x000fe80000100800 */
[----:B------:R-:W3:Y:S04]  /*23500*/  LDL.LU R0, [R1+0x1644] ;  /* 0x0016440001007983 */ /* 0x000ee80000300800 */
[----:B------:R-:W3:Y:S01]  /*23510*/  LDL.LU R2, [R1+0x1640] ;  /* 0x0016400001027983 */ /* 0x000ee20000300800 */
[----:B------:R-:W-:-:S02]  /*23520*/  IMAD.MOV.U32 R14, RZ, RZ, R10 ;  /* 0x000000ffff0e7224 */ /* 0x000fc400078e000a */
[----:B------:R-:W-:Y:S02]  /*23530*/  IMAD.MOV.U32 R15, RZ, RZ, R8 ;  /* 0x000000ffff0f7224 */ /* 0x000fe400078e0008 */
[----:B------:R-:W-:-:S03]  /*23540*/  IMAD.MOV.U32 R13, RZ, RZ, R11 ;  /* 0x000000ffff0d7224 */ /* 0x000fc600078e000b */
[----:B------:R0:W-:Y:S04]  /*23550*/  STL.64 [R1+0x1620], R14 ;  /* 0x0016200e01007387 */ /* 0x0001e80000100a00 */
[----:B------:R2:W-:Y:S01]  /*23560*/  STL.64 [R1+0x1618], R12 ;  /* 0x0016180c01007387 */ /* 0x0005e20000100a00 */
[----:B0-----:R-:W-:Y:S02]  /*23570*/  IMAD.MOV.U32 R14, RZ, RZ, R5 ;  /* 0x000000ffff0e7224 */ /* 0x001fe400078e0005 */
[----:B------:R-:W-:Y:S01]  /*23580*/  IMAD.MOV.U32 R15, RZ, RZ, R4 ;  /* 0x000000ffff0f7224 */ /* 0x000fe200078e0004 */
[----:B------:R3:W-:Y:S01]  /*23590*/  STL [R1+0x15dc], R19 ;  /* 0x0015dc1301007387 */ /* 0x0007e20000100800 */
[----:B--2---:R-:W-:Y:S02]  /*235a0*/  IMAD.MOV.U32 R13, RZ, RZ, R6 ;  /* 0x000000ffff0d7224 */ /* 0x004fe400078e0006 */
[----:B----4-:R-:W-:-:S02]  /*235b0*/  IMAD.MOV.U32 R12, RZ, RZ, R7 ;  /* 0x000000ffff0c7224 */ /* 0x010fc400078e0007 */
[----:B------:R-:W0:Y:S04]  /*235c0*/  LDSM.16.M88.4 R4, [R9+UR4+0x8080] ;  /* 0x008080040904783b */ /* 0x000e280008000200 */
[----:B------:R-:W1:Y:S01]  /*235d0*/  LDSM.16.M88.4 R8, [R9+UR4+0xc080] ;  /* 0x00c080040908783b */ /* 0x000e620008000200 */
[----:B---3--:R-:W-:Y:S02]  /*235e0*/  IMAD.MOV.U32 R19, RZ, RZ, R0 ;  /* 0x000000ffff137224 */ /* 0x008fe400078e0000 */
[----:B------:R-:W-:Y:S01]  /*235f0*/  IMAD.MOV.U32 R18, RZ, RZ, R2 ;  /* 0x000000ffff127224 */ /* 0x000fe200078e0002 */
[----:B0-----:R0:W-:Y:S01]  /*23600*/  STL.64 [R1+0xf8], R6 ;  /* 0x0000f80601007387 */ /* 0x0011e20000100a00 */
[----:B------:R-:W-:Y:S02]  /*23610*/  IMAD.MOV.U32 R2, RZ, RZ, R4 ;  /* 0x000000ffff027224 */ /* 0x000fe400078e0004 */
[----:B------:R-:W-:Y:S01]  /*23620*/  IMAD.MOV.U32 R0, RZ, RZ, R5 ;  /* 0x000000ffff007224 */ /* 0x000fe200078e0005 */
[----:B0-----:R-:W2:Y:S04]  /*23630*/  LDL.LU.64 R6, [R1+0x1638] ;  /* 0x0016380001067983 */ /* 0x001ea80000300a00 */
[----:B------:R-:W2:Y:S04]  /*23640*/  LDL.LU.64 R4, [R1+0x1630] ;  /* 0x0016300001047983 */ /* 0x000ea80000300a00 */
[----:B------:R-:W-:Y:S04]  /*23650*/  STL [R1+0x15e0], R0 ;  /* 0x0015e00001007387 */ /* 0x000fe80000100800 */
[----:B------:R-:W-:Y:S04]  /*23660*/  STL [R1+0x15cc], R2 ;  /* 0x0015cc0201007387 */ /* 0x000fe80000100800 */
[----:B-1----:R-:W-:Y:S04]  /*23670*/  STL.64 [R1+0x110], R8 ;  /* 0x0001100801007387 */ /* 0x002fe80000100a00 */
[----:B------:R-:W-:Y:S04]  /*23680*/  STL.64 [R1+0x118], R10 ;  /* 0x0001180a01007387 */ /* 0x000fe80000100a00 */
[----:B------:R-:W0:Y:S04]  /*23690*/  LDSM.16.MT88.4 R8, [R28+UR4+0x11000] ;  /* 0x011000041c08783b */ /* 0x000e280008004200 */
[----:B------:R-:W-:Y:S04]  /*236a0*/  STL [R1+0x15f8], R28 ;  /* 0x0015f81c01007387 */ /* 0x000fe80000100800 */
[----:B0-----:R-:W-:Y:S04]  /*236b0*/  STL.64 [R1+0x1558], R10 ;  /* 0x0015580a01007387 */ /* 0x001fe80000100a00 */
[----:B------:R0:W-:Y:S04]  /*236c0*/  STL.64 [R1+0x1550], R8 ;  /* 0x0015500801007387 */ /* 0x0001e80000100a00 */
[----:B0-----:R-:W3:Y:S04]  /*236d0*/  LDL.LU R8, [R1+0x20] ;  /* 0x0000200001087983 */ /* 0x001ee80000300800 */
[----:B------:R-:W3:Y:S04]  /*236e0*/  LDL.LU R9, [R1+0x24] ;  /* 0x0000240001097983 */ /* 0x000ee80000300800 */
[----:B------:R-:W3:Y:S01]  /*236f0*/  LDL.LU R10, [R1+0x28] ;  /* 0x00002800010a7983 */ /* 0x000ee20000300800 */
[----:B--2---:R-:W-:Y:S03]  /*23700*/  HMMA.16816.F32 R16, R4, R18, R20 ;  /* 0x000000120410723c */ /* 0x004fe60000001814 */
[----:B------:R-:W2:-:S15]  /*23710*/  LDL.LU.64 R22, [R1+0x1628] ;  /* 0x0016280001167983 */ /* 0x000e9e0000300a00 */
[----:B------:R-:W-:-:S06]  /*23720*/  NOP ;  /* 0x0000000000007918 */ /* 0x000fcc0000000000 */
[----:B------:R-:W-:-:S05]  /*23730*/  IMAD.MOV.U32 R24, RZ, RZ, R16 ;  /* 0x000000ffff187224 */ /* 0x000fca00078e0010 */
[----:B------:R-:W-:Y:S01]  /*23740*/  STL [R1+0x15fc], R24 ;  /* 0x0015fc1801007387 */ /* 0x000fe20000100800 */
[----:B--2---:R-:W-:-:S15]  /*23750*/  HMMA.16816.F32 R12, R4, R22, R12 ;  /* 0x00000016040c723c */ /* 0x004fde000000180c */
[----:B------:R-:W-:-:S09]  /*23760*/  NOP ;  /* 0x0000000000007918 */ /* 0x000fd20000000000 */
[----:B------:R-:W-:Y:S02]  /*23770*/  IMAD.MOV.U32 R29, RZ, RZ, R14 ;  /* 0x000000ffff1d7224 */ /* 0x000fe400078e000e */
[----:B------:R-:W-:Y:S02]  /*23780*/  IMAD.MOV.U32 R25, RZ, RZ, R15 ;  /* 0x000000ffff197224 */ /* 0x000fe400078e000f */
[----:B------:R-:W-:Y:S02]  /*23790*/  IMAD.MOV.U32 R16, RZ, RZ, R12 ;  /* 0x000000ffff107224 */ /* 0x000fe400078e000c */
[----:B------:R-:W-:Y:S01]  /*237a0*/  IMAD.MOV.U32 R2, RZ, RZ, R13 ;  /* 0x000000ffff027224 */ /* 0x000fe200078e000d */
[----:B------:R-:W2:Y:S04]  /*237b0*/  LDL.LU.64 R14, [R1+0x1620] ;  /* 0x00162000010e7983 */ /* 0x000ea80000300a00 */
[----:B------:R-:W2:Y:S01]  /*237c0*/  LDL.LU.64 R12, [R1+0x1618] ;  /* 0x00161800010c7983 */ /* 0x000ea20000300a00 */
[----:B------:R-:W-:-:S02]  /*237d0*/  IMAD.MOV.U32 R21, RZ, RZ, R17 ;  /* 0x000000ffff157224 */ /* 0x000fc400078e0011 */
[----:B------:R-:W-:Y:S01]  /*237e0*/  IMAD.MOV.U32 R20, RZ, RZ, R18 ;  /* 0x000000ffff147224 */ /* 0x000fe200078e0012 */
[----:B------:R-:W-:Y:S04]  /*237f0*/  STL.64 [R1+0x15f0], R22 ;  /* 0x0015f01601007387 */ /* 0x000fe80000100a00 */
[----:B------:R0:W-:Y:S04]  /*23800*/  STL.64 [R1+0x15e8], R20 ;  /* 0x0015e81401007387 */ /* 0x0001e80000100a00 */
[----:B0-----:R-:W4:Y:S04]  /*23810*/  LDL.LU R20, [R1+0x30] ;  /* 0x0000300001147983 */ /* 0x001f280000300800 */
[----:B------:R-:W4:Y:S04]  /*23820*/  LDL.LU R21, [R1+0x34] ;  /* 0x0000340001157983 */ /* 0x000f280000300800 */
[----:B------:R-:W4:Y:S04]  /*23830*/  LDL.LU R22, [R1+0x38] ;  /* 0x0000380001167983 */ /* 0x000f280000300800 */
[----:B------:R-:W4:Y:S01]  /*23840*/  LDL.LU R23, [R1+0x3c] ;  /* 0x00003c0001177983 */ /* 0x000f220000300800 */
[----:B--2---:R-:W-:-:S15]  /*23850*/  HMMA.16816.F32 R12, R4, R26, R12 ;  /* 0x0000001a040c723c */ /* 0x004fde000000180c */
[----:B------:R-:W-:-:S09]  /*23860*/  NOP ;  /* 0x0000000000007918 */ /* 0x000fd20000000000 */
[----:B------:R-:W-:Y:S02]  /*23870*/  IMAD.MOV.U32 R18, RZ, RZ, R14 ;  /* 0x000000ffff127224 */ /* 0x000fe400078e000e */
[----:B------:R-:W-:Y:S02]  /*23880*/  IMAD.MOV.U32 R17, RZ, RZ, R15 ;  /* 0x000000ffff117224 */ /* 0x000fe400078e000f */
[----:B------:R-:W3:Y:S01]  /*23890*/  LDL.LU.64 R14, [R1+0x1610] ;  /* 0x00161000010e7983 */ /* 0x000ee20000300a00 */
[----:B------:R-:W-:Y:S02]  /*238a0*/  IMAD.MOV.U32 R11, RZ, RZ, R3 ;  /* 0x000000ffff0b7224 */ /* 0x000fe400078e0003 */
[----:B------:R-:W-:Y:S02]  /*238b0*/  IMAD.MOV.U32 R3, RZ, RZ, R19 ;  /* 0x000000ffff037224 */ /* 0x000fe400078e0013 */
[----:B------:R-:W-:Y:S02]  /*238c0*/  IMAD.MOV.U32 R0, RZ, RZ, R12 ;  /* 0x000000ffff007224 */ /* 0x000fe400078e000c */
[----:B------:R-:W-:Y:S01]  /*238d0*/  IMAD.MOV.U32 R19, RZ, RZ, R13 ;  /* 0x000000ffff137224 */ /* 0x000fe200078e000d */
[----:B---3--:R-:W-:Y:S06]  /*238e0*/  HMMA.16816.F32 R8, R4, R14, R8 ;  /* 0x0000000e0408723c */ /* 0x008fec0000001808 */
[----:B------:R-:W-:-:S02]  /*238f0*/  IMAD.MOV.U32 R24, RZ, RZ, R14 ;  /* 0x000000ffff187224 */ /* 0x000fc400078e000e */
[----:B------:R-:W-:Y:S02]  /*23900*/  IMAD.MOV.U32 R28, RZ, RZ, R15 ;  /* 0x000000ffff1c7224 */ /* 0x000fe400078e000f */
[----:B------:R-:W4:Y:S04]  /*23910*/  LDL.LU.64 R14, [R1+0x1608] ;  /* 0x00160800010e7983 */ /* 0x000f280000300a00 */
[----:B------:R-:W4:Y:S01]  /*23920*/  LDL.LU.64 R12, [R1+0x1600] ;  /* 0x00160000010c7983 */ /* 0x000f220000300a00 */
[----:B------:R-:W-:Y:S02]  /*23930*/  IMAD.MOV.U32 R6, RZ, RZ, R24 ;  /* 0x000000ffff067224 */ /* 0x000fe400078e0018 */
[----:B------:R-:W-:Y:S01]  /*23940*/  IMAD.MOV.U32 R7, RZ, RZ, R28 ;  /* 0x000000ffff077224 */ /* 0x000fe200078e001c */
[----:B------:R-:W2:Y:S04]  /*23950*/  LDL.LU R24, [R1+0x15fc] ;  /* 0x0015fc0001187983 */ /* 0x000ea80000300800 */
[----:B------:R-:W3:Y:S04]  /*23960*/  LDL.LU R28, [R1+0x15f8] ;  /* 0x0015f800011c7983 */ /* 0x000ee80000300800 */
[----:B------:R0:W-:Y:S04]  /*23970*/  STL.64 [R1+0x1568], R10 ;  /* 0x0015680a01007387 */ /* 0x0001e80000100a00 */
[----:B------:R4:W-:Y:S04]  /*23980*/  STL.64 [R1+0x1560], R8 ;  /* 0x0015600801007387 */ /* 0x0009e80000100a00 */
[----:B0-----:R-:W4:Y:S04]  /*23990*/  LDL.LU R10, [R1+0xc8] ;  /* 0x0000c800010a7983 */ /* 0x001f280000300800 */
[----:B------:R-:W4:Y:S02]  /*239a0*/  LDL.LU R11, [R1+0xcc] ;  /* 0x0000cc00010b7983 */ /* 0x000f240000300800 */
[----:B----4-:R-:W-:Y:S02]  /*239b0*/  HMMA.16816.F32 R8, R12, R10, R20 ;  /* 0x0000000a0c08723c */ /* 0x010fe40000001814 */
[----:B------:R-:W4:Y:S04]  /*239c0*/  LDL.LU.64 R22, [R1+0x15f0] ;  /* 0x0015f00001167983 */ /* 0x000f280000300a00 */
[----:B------:R-:W2:-:S15]  /*239d0*/  LDL.LU.64 R20, [R1+0x15e8] ;  /* 0x0015e80001147983 */ /* 0x000e9e0000300a00 */
[----:B------:R-:W-:-:S02]  /*239e0*/  NOP ;  /* 0x0000000000007918 */ /* 0x000fc40000000000 */
[----:B------:R0:W-:Y:S04]  /*239f0*/  STL.64 [R1+0x30], R8 ;  /* 0x0000300801007387 */ /* 0x0001e80000100a00 */
[----:B------:R1:W-:Y:S01]  /*23a00*/  STL.64 [R1+0x38], R10 ;  /* 0x0000380a01007387 */ /* 0x0003e20000100a00 */
[----:B0-----:R-:W-:Y:S02]  /*23a10*/  IMAD.MOV.U32 R8, RZ, RZ, R0 ;  /* 0x000000ffff087224 */ /* 0x001fe400078e0000 */
[----:B-1----:R-:W-:Y:S02]  /*23a20*/  IMAD.MOV.U32 R10, RZ, RZ, R18 ;  /* 0x000000ffff0a7224 */ /* 0x002fe400078e0012 */
[----:B------:R-:W-:Y:S01]  /*23a30*/  IMAD.MOV.U32 R11, RZ, RZ, R17 ;  /* 0x000000ffff0b7224 */ /* 0x000fe200078e0011 */
[----:B------:R-:W3:Y:S01]  /*23a40*/  LDL.LU R0, [R1+0x15e0] ;  /* 0x0015e00001007983 */ /* 0x000ee20000300800 */
[----:B------:R-:W-:-:S03]  /*23a50*/  IMAD.MOV.U32 R9, RZ, RZ, R19 ;  /* 0x000000ffff097224 */ /* 0x000fc600078e0013 */
[----:B------:R-:W4:Y:S04]  /*23a60*/  LDL.LU R19, [R1+0x15dc] ;  /* 0x0015dc0001137983 */ /* 0x000f280000300800 */
[----:B------:R-:W4:Y:S04]  /*23a70*/  LDL.LU R18, [R1+0x15d8] ;  /* 0x0015d80001127983 */ /* 0x000f280000300800 */
[----:B------:R-:W4:Y:S04]  /*23a80*/  LDL.LU R17, [R1+0x15d4] ;  /* 0x0015d40001117983 */ /* 0x000f280000300800 */
[----:B------:R-:W-:Y:S04]  /*23a90*/  STL.64 [R1+0x1578], R10 ;  /* 0x0015780a01007387 */ /* 0x000fe80000100a00 */
[----:B------:R0:W-:Y:S02]  /*23aa0*/  STL.64 [R1+0x1570], R8 ;  /* 0x0015700801007387 */ /* 0x0001e40000100a00 */
[----:B0-----:R-:W-:-:S02]  /*23ab0*/  IMAD.MOV.U32 R8, RZ, RZ, R16 ;  /* 0x000000ffff087224 */ /* 0x001fc400078e0010 */
[----:B------:R-:W4:Y:S01]  /*23ac0*/  LDL.LU R16, [R1+0x15d0] ;  /* 0x0015d00001107983 */ /* 0x000f220000300800 */
[----:B------:R-:W-:Y:S02]  /*23ad0*/  IMAD.MOV.U32 R10, RZ, RZ, R29 ;  /* 0x000000ffff0a7224 */ /* 0x000fe400078e001d */
[----:B------:R-:W-:Y:S02]  /*23ae0*/  IMAD.MOV.U32 R11, RZ, RZ, R25 ;  /* 0x000000ffff0b7224 */ /* 0x000fe400078e0019 */
[----:B------:R-:W-:Y:S02]  /*23af0*/  IMAD.MOV.U32 R9, RZ, RZ, R2 ;  /* 0x000000ffff097224 */ /* 0x000fe400078e0002 */
[----:B------:R-:W3:Y:S04]  /*23b00*/  LDL.LU R2, [R1+0x15cc] ;  /* 0x0015cc0001027983 */ /* 0x000ee80000300800 */
[----:B------:R-:W3:Y:S04]  /*23b10*/  LDL.LU R29, [R1+0x15c8] ;  /* 0x0015c800011d7983 */ /* 0x000ee80000300800 */
[----:B------:R-:W-:Y:S04]  /*23b20*/  STL.64 [R1+0x1588], R10 ;  /* 0x0015880a01007387 */ /* 0x000fe80000100a00 */
[----:B------:R2:W-:Y:S02]  /*23b30*/  STL.64 [R1+0x1580], R8 ;  /* 0x0015800801007387 */ /* 0x0005e40000100a00 */
[----:B--2---:R-:W-:-:S02]  /*23b40*/  IMAD.MOV.U32 R9, RZ, RZ, R21 ;  /* 0x000000ffff097224 */ /* 0x004fc400078e0015 */
[----:B------:R-:W-:Y:S02]  /*23b50*/  IMAD.MOV.U32 R10, RZ, RZ, R20 ;  /* 0x000000ffff0a7224 */ /* 0x000fe400078e0014 */
[----:B----4-:R-:W-:Y:S01]  /*23b60*/  HMMA.16816.F32 R20, R12, R22, R16 ;  /* 0x000000160c14723c */ /* 0x010fe20000001810 */
[----:B------:R-:W2:Y:S04]  /*23b70*/  LDL.LU.64 R18, [R1+0x15c0] ;  /* 0x0015c00001127983 */ /* 0x000ea80000300a00 */
[----:B------:R-:W4:-:S15]  /*23b80*/  LDL.LU.64 R16, [R1+0x15b8] ;  /* 0x0015b80001107983 */ /* 0x000f1e0000300a00 */
[----:B------:R-:W-:-:S03]  /*23b90*/  NOP ;  /* 0x0000000000007918 */ /* 0x000fc60000000000 */
[----:B------:R-:W-:Y:S04]  /*23ba0*/  STL.64 [R1+0x10], R20 ;  /* 0x0000101401007387 */ /* 0x000fe80000100a00 */
[----:B------:R0:W-:Y:S04]  /*23bb0*/  STL.64 [R1+0x18], R22 ;  /* 0x0000181601007387 */ /* 0x0001e80000100a00 */
[----:B0-----:R-:W3:Y:S04]  /*23bc0*/  LDL.LU.64 R22, [R1+0x15b0] ;  /* 0x0015b00001167983 */ /* 0x001ee80000300a00 */
[----:B------:R-:W3:Y:S01]  /*23bd0*/  LDL.LU.64 R20, [R1+0x15a8] ;  /* 0x0015a80001147983 */ /* 0x000ee20000300a00 */
[----:B------:R-:W-:-:S02]  /*23be0*/  IMAD.MOV.U32 R8, RZ, RZ, R24 ;  /* 0x000000ffff087224 */ /* 0x000fc400078e0018 */
[----:B------:R-:W-:Y:S01]  /*23bf0*/  IMAD.MOV.U32 R11, RZ, RZ, R3 ;  /* 0x000000ffff0b7224 */ /* 0x000fe200078e0003 */
[----:B---3--:R-:W-:Y:S01]  /*23c00*/  HMMA.16816.F32 R20, R12, R26, R20 ;  /* 0x0000001a0c14723c */ /* 0x008fe20000001814 */
[----:B------:R-:W3:Y:S04]  /*23c10*/  LDL.LU.64 R26, [R1+0x15a0] ;  /* 0x0015a000011a7983 */ /* 0x000ee80000300a00 */
[----:B------:R-:W3:-:S15]  /*23c20*/  LDL.LU.64 R24, [R1+0x1598] ;  /* 0x0015980001187983 */ /* 0x000ede0000300a00 */
[----:B------:R-:W-:-:S03]  /*23c30*/  NOP ;  /* 0x0000000000007918 */ /* 0x000fc60000000000 */
[----:B------:R-:W-:Y:S04]  /*23c40*/  STL.64 [R1], R20 ;  /* 0x0000001401007387 */ /* 0x000fe80000100a00 */
[----:B------:R-:W-:Y:S01]  /*23c50*/  STL [R1+0x8], R22 ;  /* 0x0000081601007387 */ /* 0x000fe20000100800 */
[----:B------:R-:W-:-:S03]  /*23c60*/  IMAD.MOV.U32 R3, RZ, RZ, R23 ;  /* 0x000000ffff037224 */ /* 0x000fc600078e0017 */
[----:B------:R-:W0:Y:S01]  /*23c70*/  LDSM.16.MT88.4 R20, [R29+UR4+0x11400] ;  /* 0x011400041d14783b */ /* 0x000e220008004200 */
[----:B---3--:R-:W-:Y:S03]  /*23c80*/  HMMA.16816.F32 R4, R12, R6, R24 ;  /* 0x000000060c04723c */ /* 0x008fe60000001818 */
[----:B------:R-:W1:-:S15]  /*23c90*/  LDSM.16.MT88.4 R12, [R28+UR4+0x11400] ;  /* 0x011400041c0c783b */ /* 0x000e5e0008004200 */
[----:B------:R-:W-:-:S05]  /*23ca0*/  NOP ;  /* 0x0000000000007918 */ /* 0x000fca0000000000 */
[----:B------:R-:W-:Y:S04]  /*23cb0*/  STL.64 [R1+0x1528], R6 ;  /* 0x0015280601007387 */ /* 0x000fe80000100a00 */
[----:B------:R2:W-:Y:S02]  /*23cc0*/  STL.64 [R1+0x1520], R4 ;  /* 0x0015200401007387 */ /* 0x0005e40000100a00 */
[----:B--2---:R-:W-:Y:S02]  /*23cd0*/  IMAD.MOV.U32 R4, RZ, RZ, R18 ;  /* 0x000000ffff047224 */ /* 0x004fe400078e0012 */
[----:B------:R-:W-:Y:S01]  /*23ce0*/  IMAD.MOV.U32 R5, RZ, RZ, R19 ;  /* 0x000000ffff057224 */ /* 0x000fe200078e0013 */
[----:B------:R-:W4:Y:S04]  /*23cf0*/  LDL.LU R18, [R1+0x1594] ;  /* 0x0015940001127983 */ /* 0x000f280000300800 */
[----:B------:R-:W4:Y:S04]  /*23d00*/  LDL.LU R19, [R1+0x1590] ;  /* 0x0015900001137983 */ /* 0x000f280000300800 */
[----:B0-----:R-:W-:Y:S04]  /*23d10*/  STL [R1+0x1514], R20 ;  /* 0x0015141401007387 */ /* 0x001fe80000100800 */
[----:B------:R0:W-:Y:S04]  /*23d20*/  STL [R1+0x1510], R21 ;  /* 0x0015101501007387 */ /* 0x0001e80000100800 */
[----:B------:R-:W-:Y:S04]  /*23d30*/  STL [R1+0x150c], R22 ;  /* 0x00150c1601007387 */ /* 0x000fe80000100800 */
[----:B------:R-:W-:Y:S04]  /*23d40*/  STL [R1+0x1508], R23 ;  /* 0x0015081701007387 */ /* 0x000fe80000100800 */
[----:B0-----:R-:W4:Y:S04]  /*23d50*/  LDL.LU.64 R20, [R1+0x80] ;  /* 0x0000800001147983 */ /* 0x001f280000300a00 */
[----:B------:R-:W-:Y:S04]  /*23d60*/  STL [R1+0x1518], R28 ;  /* 0x0015181c01007387 */ /* 0x000fe80000100800 */
[----:B-1----:R-:W-:Y:S04]  /*23d70*/  STL.64 [R1+0x14e0], R14 ;  /* 0x0014e00e01007387 */ /* 0x002fe80000100a00 */
[----:B------:R0:W-:Y:S04]  /*23d80*/  STL.64 [R1+0x14d8], R12 ;  /* 0x0014d80c01007387 */ /* 0x0001e80000100a00 */
[----:B0-----:R-:W2:Y:S04]  /*23d90*/  LDL.LU.64 R12, [R1+0x110] ;  /* 0x00011000010c7983 */ /* 0x001ea80000300a00 */
[----:B------:R-:W3:Y:S01]  /*23da0*/  LDL.LU.64 R14, [R1+0x118] ;  /* 0x00011800010e7983 */ /* 0x000ee20000300a00 */
[----:B----4-:R-:W-:-:S15]  /*23db0*/  HMMA.16816.F32 R8, R16, R20, R8 ;  /* 0x000000141008723c */ /* 0x010fde0000001808 */
[----:B------:R-:W-:-:S08]  /*23dc0*/  NOP ;  /* 0x0000000000007918 */ /* 0x000fd00000000000 */
[----:B------:R-:W-:Y:S04]  /*23dd0*/  STL.64 [R1+0x60], R8 ;  /* 0x0000600801007387 */ /* 0x000fe80000100a00 */
[----:B------:R0:W-:Y:S04]  /*23de0*/  STL.64 [R1+0x68], R10 ;  /* 0x0000680a01007387 */ /* 0x0001e80000100a00 */
[----:B0-----:R-:W4:Y:S04]  /*23df0*/  LDL.LU.64 R10, [R1+0x1588] ;  /* 0x00158800010a7983 */ /* 0x001f280000300a00 */
[----:B------:R-:W4:Y:S01]  /*23e00*/  LDL.LU.64 R8, [R1+0x1580] ;  /* 0x0015800001087983 */ /* 0x000f220000300a00 */
[----:B------:R-:W-:-:S02]  /*23e10*/  IMAD.MOV.U32 R24, RZ, RZ, R2 ;  /* 0x000000ffff187224 */ /* 0x000fc400078e0002 */
[----:B------:R-:W-:Y:S01]  /*23e20*/  IMAD.MOV.U32 R25, RZ, RZ, R0 ;  /* 0x000000ffff197224 */ /* 0x000fe200078e0000 */
[----:B----4-:R-:W-:-:S15]  /*23e30*/  HMMA.16816.F32 R8, R16, R4, R8 ;  /* 0x000000041008723c */ /* 0x010fde0000001808 */
[----:B------:R-:W-:-:S09]  /*23e40*/  NOP ;  /* 0x0000000000007918 */ /* 0x000fd20000000000 */
[----:B------:R-:W-:Y:S02]  /*23e50*/  IMAD.MOV.U32 R2, RZ, RZ, R10 ;  /* 0x000000ffff027224 */ /* 0x000fe400078e000a */
[----:B------:R-:W-:Y:S02]  /*23e60*/  IMAD.MOV.U32 R0, RZ, RZ, R11 ;  /* 0x000000ffff007224 */ /* 0x000fe400078e000b */
[----:B------:R-:W-:Y:S02]  /*23e70*/  IMAD.MOV.U32 R22, RZ, RZ, R8 ;  /* 0x000000ffff167224 */ /* 0x000fe400078e0008 */
[----:B------:R-:W-:Y:S01]  /*23e80*/  IMAD.MOV.U32 R23, RZ, RZ, R9 ;  /* 0x000000ffff177224 */ /* 0x000fe200078e0009 */
[----:B------:R-:W4:Y:S04]  /*23e90*/  LDL.LU.64 R10, [R1+0x1578] ;  /* 0x00157800010a7983 */ /* 0x000f280000300a00 */
[----:B------:R-:W4:Y:S01]  /*23ea0*/  LDL.LU.64 R8, [R1+0x1570] ;  /* 0x0015700001087983 */ /* 0x000f220000300a00 */
[----:B------:R-:W-:-:S02]  /*23eb0*/  IMAD.MOV.U32 R7, RZ, RZ, R20 ;  /* 0x000000ffff077224 */ /* 0x000fc400078e0014 */
[----:B------:R-:W-:Y:S01]  /*23ec0*/  IMAD.MOV.U32 R6, RZ, RZ, R21 ;  /* 0x000000ffff067224 */ /* 0x000fe200078e0015 */
[----:B------:R-:W-:Y:S01]  /*23ed0*/  STL.64 [R1+0x1538], R4 ;  /* 0x0015380401007387 */ /* 0x000fe20000100a00 */
[----:B----4-:R-:W-:-:S15]  /*23ee0*/  HMMA.16816.F32 R8, R16, R24, R8 ;  /* 0x000000181008723c */ /* 0x010fde0000001808 */
[----:B------:R-:W-:-:S08]  /*23ef0*/  NOP ;  /* 0x0000000000007918 */ /* 0x000fd00000000000 */
[----:B------:R0:W-:Y:S01]  /*23f00*/  STL [R1+0x50], R8 ;  /* 0x0000500801007387 */ /* 0x0001e20000100800 */
[----:B------:R-:W-:Y:S02]  /*23f10*/  IMAD.MOV.U32 R20, RZ, RZ, R10 ;  /* 0x000000ffff147224 */ /* 0x000fe400078e000a */
[----:B------:R-:W-:Y:S02]  /*23f20*/  IMAD.MOV.U32 R21, RZ, RZ, R11 ;  /* 0x000000ffff157224 */ /* 0x000fe400078e000b */
[----:B------:R-:W-:Y:S01]  /*23f30*/  IMAD.MOV.U32 R28, RZ, RZ, R9 ;  /* 0x000000ffff1c7224 */ /* 0x000fe200078e0009 */
[----:B------:R-:W2:Y:S04]  /*23f40*/  LDL.LU.64 R10, [R1+0x1568] ;  /* 0x00156800010a7983 */ /* 0x000ea80000300a00 */
[----:B0-----:R-:W2:Y:S04]  /*23f50*/  LDL.LU.64 R8, [R1+0x1560] ;  /* 0x0015600001087983 */ /* 0x001ea80000300a00 */
[----:B------:R-:W-:Y:S04]  /*23f60*/  STL.64 [R1+0x1548], R22 ;  /* 0x0015481601007387 */ /* 0x000fe80000100a00 */
[----:B------:R0:W-:Y:S04]  /*23f70*/  STL.64 [R1+0x1540], R20 ;  /* 0x0015401401007387 */ /* 0x0001e80000100a00 */
[----:B0-----:R-:W4:Y:S04]  /*23f80*/  LDL.LU R20, [R1+0x30] ;  /* 0x0000300001147983 */ /* 0x001f280000300800 */
[----:B------:R-:W4:Y:S04]  /*23f90*/  LDL.LU R21, [R1+0x34] ;  /* 0x0000340001157983 */ /* 0x000f280000300800 */
[----:B------:R-:W4:Y:S04]  /*23fa0*/  LDL.LU R22, [R1+0x38] ;  /* 0x0000380001167983 */ /* 0x000f280000300800 */
[----:B------:R-:W4:Y:S04]  /*23fb0*/  LDL.LU R23, [R1+0x3c] ;  /* 0x00003c0001177983 */ /* 0x000f280000300800 */
[----:B------:R0:W-:Y:S04]  /*23fc0*/  STL.64 [R1+0x1530], R24 ;  /* 0x0015301801007387 */ /* 0x0001e80000100a00 */
[----:B0-----:R-:W3:Y:S04]  /*23fd0*/  LDL.LU R24, [R1+0x10] ;  /* 0x0000100001187983 */ /* 0x001ee80000300800 */
[----:B------:R-:W3:Y:S04]  /*23fe0*/  LDL.LU R25, [R1+0x14] ;  /* 0x0000140001197983 */ /* 0x000ee80000300800 */
[----:B------:R-:W3:Y:S04]  /*23ff0*/  LDL.LU R26, [R1+0x18] ;  /* 0x00001800011a7983 */ /* 0x000ee80000300800 */
[----:B------:R-:W3:Y:S01]  /*24000*/  LDL.LU R27, [R1+0x1c] ;  /* 0x00001c00011b7983 */ /* 0x000ee20000300800 */
[----:B--2---:R-:W-:Y:S03]  /*24010*/  HMMA.16816.F32 R16, R16, R12, R8 ;  /* 0x0000000c1010723c */ /* 0x004fe60000001808 */
[----:B------:R-:W4:Y:S04]  /*24020*/  LDL.LU.64 R10, [R1+0x1558] ;  /* 0x00155800010a7983 */ /* 0x000f280000300a00 */
[----:B------:R-:W4:Y:S01]  /*24030*/  LDL.LU.64 R8, [R1+0x1550] ;  /* 0x0015500001087983 */ /* 0x000f220000300a00 */
[----:B------:R-:W-:-:S02]  /*24040*/  IMAD.MOV.U32 R4, RZ, RZ, R7 ;  /* 0x000000ffff047224 */ /* 0x000fc400078e0007 */
[----:B------:R-:W-:-:S13]  /*24050*/  IMAD.MOV.U32 R5, RZ, RZ, R6 ;  /* 0x000000ffff057224 */ /* 0x000fda00078e0006 */
[----:B------:R0:W-:Y:S04]  /*24060*/  STL.64 [R1+0x20], R16 ;  /* 0x0000201001007387 */ /* 0x0001e80000100a00 */
[----:B------:R1:W-:Y:S04]  /*24070*/  STL.64 [R1+0x28], R18 ;  /* 0x0000281201007387 */ /* 0x0003e80000100a00 */
[----:B0-----:R-:W2:Y:S04]  /*24080*/  LDL.LU R16, [R1] ;  /* 0x0000000001107983 */ /* 0x001ea80000300800 */
[----:B------:R-:W2:Y:S04]  /*24090*/  LDL.LU R17, [R1+0x4] ;  /* 0x0000040001117983 */ /* 0x000ea80000300800 */
[----:B-1----:R-:W2:Y:S01]  /*240a0*/  LDL.LU R18, [R1+0x8] ;  /* 0x0000080001127983 */ /* 0x002ea20000300800 */
[----:B----4-:R-:W-:Y:S03]  /*240b0*/  HMMA.16816.F32 R4, R8, R4, R20 ;  /* 0x000000040804723c */ /* 0x010fe60000001814 */
[----:B------:R-:W4:Y:S04]  /*240c0*/  LDL.LU.64 R22, [R1+0x1548] ;  /* 0x0015480001167983 */ /* 0x000f280000300a00 */
[----:B------:R-:W4:-:S15]  /*240d0*/  LDL.LU.64 R20, [R1+0x1540] ;  /* 0x0015400001147983 */ /* 0x000f1e0000300a00 */
[----:B------:R-:W-:-:S01]  /*240e0*/  NOP ;  /* 0x0000000000007918 */ /* 0x000fc20000000000 */
[----:B------:R0:W-:Y:S04]  /*240f0*/  STL.64 [R1+0x30], R4 ;  /* 0x0000300401007387 */ /* 0x0001e80000100a00 */
[----:B------:R3:W-:Y:S04]  /*24100*/  STL.64 [R1+0x38], R6 ;  /* 0x0000380601007387 */ /* 0x0007e80000100a00 */
[----:B0-----:R-:W3:Y:S01]  /*24110*/  LDL.LU.64 R4, [R1+0x1538] ;  /* 0x0015380001047983 */ /* 0x001ee20000300a00 */
[----:B------:R-:W-:Y:S01]  /*24120*/  IMAD.MOV.U32 R19, RZ, RZ, R3 ;  /* 0x000000ffff137224 */ /* 0x000fe200078e0003 */
[----:B---3--:R-:W-:Y:S02]  /*24130*/  HMMA.16816.F32 R4, R8, R4, R24 ;  /* 0x000000040804723c */ /* 0x008fe40000001818 */
[----:B------:R-:W2:-:S15]  /*24140*/  LDL.LU.64 R24, [R1+0x1530] ;  /* 0x0015300001187983 */ /* 0x000e9e0000300a00 */
[----:B------:R-:W-:-:S06]  /*24150*/  NOP ;  /* 0x0000000000007918 */ /* 0x000fcc0000000000 */
[----:B------:R-:W-:Y:S04]  /*24160*/  STL.64 [R1+0x10], R4 ;  /* 0x0000100401007387 */ /* 0x000fe80000100a00 */
[----:B------:R0:W-:Y:S01]  /*24170*/  STL [R1+0x18], R6 ;  /* 0x0000180601007387 */ /* 0x0001e20000100800 */
[----:B------:R-:W-:-:S03]  /*24180*/  IMAD.MOV.U32 R3, RZ, RZ, R7 ;  /* 0x000000ffff037224 */ /* 0x000fc600078e0007 */
[----:B0-----:R-:W3:Y:S04]  /*24190*/  LDL.LU.64 R6, [R1+0x1528] ;  /* 0x0015280001067983 */ /* 0x001ee80000300a00 */
[----:B------:R-:W3:Y:S01]  /*241a0*/  LDL.LU.64 R4, [R1+0x1520] ;  /* 0x0015200001047983 */ /* 0x000ee20000300a00 */
[----:B--2---:R-:W-:Y:S03]  /*241b0*/  HMMA.16816.F32 R24, R8, R24, R16 ;  /* 0x000000180818723c */ /* 0x004fe60000001810 */
[----:B------:R-:W0:-:S15]  /*241c0*/  LDSM.16.MT88.4 R16, [R29+UR4+0x11800] ;  /* 0x011800041d10783b */ /* 0x000e1e0008004200 */
[----:B------:R-:W-:-:S05]  /*241d0*/  NOP ;  /* 0x0000000000007918 */ /* 0x000fca0000000000 */
[----:B------:R1:W-:Y:S04]  /*241e0*/  STL.64 [R1+0x14c0], R26 ;  /* 0x0014c01a01007387 */ /* 0x0003e80000100a00 */
[----:B------:R2:W-:Y:S04]  /*241f0*/  STL.64 [R1+0x14b8], R24 ;  /* 0x0014b81801007387 */ /* 0x0005e80000100a00 */
[----:B-1----:R-:W4:Y:S04]  /*24200*/  LDL.LU R26, [R1+0xb8] ;  /* 0x0000b800011a7983 */ /* 0x002f280000300800 */
[----:B------:R-:W4:Y:S01]  /*24210*/  LDL.LU R27, [R1+0xbc] ;  /* 0x0000bc00011b7983 */ /* 0x000f220000300800 */
[----:B---3--:R-:W-:Y:S03]  /*24220*/  HMMA.16816.F32 R8, R8, R12, R4 ;  /* 0x0000000c0808723c */ /* 0x008fe60000001804 */
[----:B----4-:R1:W-:Y:S04]  /*24230*/  STL.64 [R1+0x1500], R26 ;  /* 0x0015001a01007387 */ /* 0x0103e80000100a00 */
[----:B--2---:R-:W2:Y:S04]  /*24240*/  LDL.LU R24, [R1+0x60] ;  /* 0x0000600001187983 */ /* 0x004ea80000300800 */
[----:B------:R-:W2:Y:S04]  /*24250*/  LDL.LU R25, [R1+0x64] ;  /* 0x0000640001197983 */ /* 0x000ea80000300800 */
[----:B-1----:R-:W2:Y:S04]  /*24260*/  LDL.LU R26, [R1+0x68] ;  /* 0x00006800011a7983 */ /* 0x002ea80000300800 */
[----:B------:R-:W2:Y:S04]  /*24270*/  LDL.LU R27, [R1+0x6c] ;  /* 0x00006c00011b7983 */ /* 0x000ea80000300800 */
[----:B------:R-:W3:Y:S04]  /*24280*/  LDL R7, [R1+0xdb8] ;  /* 0x000db80001077983 */ /* 0x000ee80000100800 */
[----:B------:R-:W-:Y:S04]  /*24290*/  STL.64 [R1+0x14e8], R14 ;  /* 0x0014e80e01007387 */ /* 0x000fe80000100a00 */
[----:B------:R-:W-:Y:S04]  /*242a0*/  STL [R1+0x148c], R8 ;  /* 0x00148c0801007387 */ /* 0x000fe80000100800 */
[----:B------:R-:W-:Y:S04]  /*242b0*/  STL [R1+0x1488], R9 ;  /* 0x0014880901007387 */ /* 0x000fe80000100800 */
[----:B------:R-:W-:Y:S04]  /*242c0*/  STL [R1+0x1484], R10 ;  /* 0x0014840a01007387 */ /* 0x000fe80000100800 */
[----:B------:R1:W-:Y:S04]  /*242d0*/  STL [R1+0x1480], R11 ;  /* 0x0014800b01007387 */ /* 0x0003e80000100800 */
[----:B-1----:R-:W2:Y:S04]  /*242e0*/  LDL.LU.64 R10, [R1+0x88] ;  /* 0x00008800010a7983 */ /* 0x002ea80000300a00 */
[----:B0-----:R-:W-:Y:S04]  /*242f0*/  STL [R1+0x1498], R16 ;  /* 0x0014981001007387 */ /* 0x001fe80000100800 */
[----:B------:R-:W-:Y:S04]  /*24300*/  STL [R1+0x1494], R17 ;  /* 0x0014941101007387 */ /* 0x000fe80000100800 */
[----:B------:R-:W-:Y:S04]  /*24310*/  STL [R1+0x1490], R18 ;  /* 0x0014901201007387 */ /* 0x000fe80000100800 */
[----:B------:R-:W-:Y:S04]  /*24320*/  STL [R1+0x147c], R19 ;  /* 0x00147c1301007387 */ /* 0x000fe80000100800 */
[----:B------:R-:W-:Y:S04]  /*24330*/  STL [R1+0x1478], R29 ;  /* 0x0014781d01007387 */ /* 0x000fe80000100800 */
[----:B---3--:R-:W0:Y:S04]  /*24340*/  LDSM.16.M88.4 R12, [R7+UR4+0x80] ;  /* 0x00008004070c783b */ /* 0x008e280008000200 */
[----:B------:R-:W1:Y:S04]  /*24350*/  LDSM.16.M88.4 R16, [R7+UR4+0x4080] ;  /* 0x004080040710783b */ /* 0x000e680008000200 */
[----:B0-----:R0:W-:Y:S04]  /*24360*/  STL.64 [R1+0x70], R12 ;  /* 0x0000700c01007387 */ /* 0x0011e80000100a00 */
[----:B------:R3:W-:Y:S04]  /*24370*/  STL.64 [R1+0x78], R14 ;  /* 0x0000780e01007387 */ /* 0x0007e80000100a00 */
[----:B0-----:R-:W4:Y:S04]  /*24380*/  LDL.LU R12, [R1+0x50] ;  /* 0x00005000010c7983 */ /* 0x001f280000300800 */
[----:B-1----:R-:W-:Y:S04]  /*24390*/  STL.64 [R1+0x90], R16 ;  /* 0x0000901001007387 */ /* 0x002fe80000100a00 */
[----:B------:R-:W-:Y:S01]  /*243a0*/  STL.64 [R1+0x98], R18 ;  /* 0x0000981201007387 */ /* 0x000fe20000100a00 */
[----:B------:R-:W-:-:S02]  /*243b0*/  IMAD.MOV.U32 R13, RZ, RZ, R28 ;  /* 0x000000ffff0d7224 */ /* 0x000fc400078e001c */
[----:B---3--:R-:W-:Y:S01]  /*243c0*/  IMAD.MOV.U32 R14, RZ, RZ, R20 ;  /* 0x000000ffff0e7224 */ /* 0x008fe200078e0014 */
[----:B------:R-:W3:Y:S01]  /*243d0*/  LDL.LU R28, [R1+0x1518] ;  /* 0x00151800011c7983 */ /* 0x000ee20000300800 */
[----:B------:R-:W-:-:S03]  /*243e0*/  IMAD.MOV.U32 R15, RZ, RZ, R21 ;  /* 0x000000ffff0f7224 */ /* 0x000fc600078e0015 */
[----:B------:R-:W2:Y:S04]  /*243f0*/  LDL.LU R20, [R1+0x1514] ;  /* 0x0015140001147983 */ /* 0x000ea80000300800 */
[----:B------:R-:W2:Y:S04]  /*24400*/  LDL.LU R21, [R1+0x1510] ;  /* 0x0015100001157983 */ /* 0x000ea80000300800 */
[----:B------:R-:W0:Y:S04]  /*24410*/  LDSM.16.M88.4 R16, [R7+UR4+0x8080] ;  /* 0x008080040710783b */ /* 0x000e280008000200 */
[----:B------:R1:W-:Y:S02]  /*24420*/  STL.64 [R1+0x14f8], R14 ;  /* 0x0014f80e01007387 */ /* 0x0003e40000100a00 */
[----:B-1----:R-:W-:-:S02]  /*24430*/  IMAD.MOV.U32 R14, RZ, RZ, R2 ;  /* 0x000000ffff0e7224 */ /* 0x002fc400078e0002 */
[----:B----4-:R1:W-:Y:S02]  /*24440*/  STL.64 [R1+0x14f0], R12 ;  /* 0x0014f00c01007387 */ /* 0x0103e40000100a00 */
[----:B-1----:R-:W-:Y:S02]  /*24450*/  IMAD.MOV.U32 R12, RZ, RZ, R22 ;  /* 0x000000ffff0c7224 */ /* 0x002fe400078e0016 */
[----:B------:R-:W-:Y:S01]  /*24460*/  IMAD.MOV.U32 R13, RZ, RZ, R23 ;  /* 0x000000ffff0d7224 */ /* 0x000fe200078e0017 */
[----:B------:R-:W2:Y:S04]  /*24470*/  LDL.LU R22, [R1+0x150c] ;  /* 0x00150c0001167983 */ /* 0x000ea80000300800 */
[----:B------:R-:W2:Y:S01]  /*24480*/  LDL.LU R23, [R1+0x1508] ;  /* 0x0015080001177983 */ /* 0x000ea20000300800 */
[----:B------:R-:W-:-:S02]  /*24490*/  IMAD.MOV.U32 R15, RZ, RZ, R0 ;  /* 0x000000ffff0f7224 */ /* 0x000fc400078e0000 */
[----:B0-----:R-:W-:Y:S01]  /*244a0*/  IMAD.MOV.U32 R2, RZ, RZ, R16 ;  /* 0x000000ffff027224 */ /* 0x001fe200078e0010 */
[----:B------:R-:W-:Y:S01]  /*244b0*/  STL.64 [R1+0xa8], R18 ;  /* 0x0000a81201007387 */ /* 0x000fe20000100a00 */
[----:B------:R-:W-:-:S03]  /*244c0*/  IMAD.MOV.U32 R0, RZ, RZ, R17 ;  /* 0x000000ffff007224 */ /* 0x000fc600078e0011 */
[----:B------:R-:W0:Y:S04]  /*244d0*/  LDSM.16.M88.4 R16, [R7+UR4+0xc080] ;  /* 0x00c080040710783b */ /* 0x000e280008000200 */
[----:B---3--:R-:W1:Y:S04]  /*244e0*/  LDSM.16.MT88.4 R4, [R28+UR4+0x11800] ;  /* 0x011800041c04783b */ /* 0x008e680008004200 */
[----:B------:R-:W-:Y:S04]  /*244f0*/  STL [R1+0x14a0], R0 ;  /* 0x0014a00001007387 */ /* 0x000fe80000100800 */
[----:B------:R-:W-:Y:S04]  /*24500*/  STL [R1+0x149c], R2 ;  /* 0x00149c0201007387 */ /* 0x000fe80000100800 */
[----:B------:R-:W-:Y:S04]  /*24510*/  STL [R1+0x14a4], R28 ;  /* 0x0014a41c01007387 */ /* 0x000fe80000100800 */
[----:B0-----:R-:W-:Y:S04]  /*24520*/  STL.64 [R1+0xd0], R16 ;  /* 0x0000d01001007387 */ /* 0x001fe80000100a00 */
[----:B------:R-:W-:Y:S04]  /*24530*/  STL.64 [R1+0xd8], R18 ;  /* 0x0000d81201007387 */ /* 0x000fe80000100a00 */
[----:B-1----:R-:W-:Y:S04]  /*24540*/  STL.64 [R1+0x1440], R6 ;  /* 0x0014400601007387 */ /* 0x002fe80000100a00 */
[----:B------:R0:W-:Y:S04]  /*24550*/  STL.64 [R1+0x1438], R4 ;  /* 0x0014380401007387 */ /* 0x0001e80000100a00 */
[----:B0-----:R-:W3:Y:S04]  /*24560*/  LDL.LU R4, [R1+0x20] ;  /* 0x0000200001047983 */ /* 0x001ee80000300800 */
[----:B------:R-:W3:Y:S04]  /*24570*/  LDL.LU R5, [R1+0x24] ;  /* 0x0000240001057983 */ /* 0x000ee80000300800 */
[----:B------:R-:W3:Y:S04]  /*24580*/  LDL.LU R6, [R1+0x28] ;  /* 0x0000280001067983 */ /* 0x000ee80000300800 */
[----:B------:R-:W3:Y:S01]  /*24590*/  LDL.LU R7, [R1+0x2c] ;  /* 0x00002c0001077983 */ /* 0x000ee20000300800 */
[----:B--2---:R-:W-:-:S15]  /*245a0*/  HMMA.16816.F32 R24, R20, R10, R24 ;  /* 0x0000000a1418723c */ /* 0x004fde0000001818 */
[----:B------:R-:W-:-:S09]  /*245b0*/  NOP ;  /* 0x0000000000007918 */ /* 0x000fd20000000000 */
[----:B------:R-:W-:Y:S02]  /*245c0*/  IMAD.MOV.U32 R19, RZ, RZ, R26 ;  /* 0x000000ffff137224 */ /* 0x000fe400078e001a */
[----:B------:R-:W-:Y:S02]  /*245d0*/  IMAD.MOV.U32 R29, RZ, RZ, R27 ;  /* 0x000000ffff1d7224 */ /* 0x000fe400078e001b */
[----:B------:R-:W2:Y:S01]  /*245e0*/  LDL.LU.64 R26, [R1+0x1500] ;  /* 0x00150000011a7983 */ /* 0x000ea20000300a00 */
[----:B------:R-:W-:Y:S02]  /*245f0*/  IMAD.MOV.U32 R2, RZ, RZ, R10 ;  /* 0x000000ffff027224 */ /* 0x000fe400078e000a */
[----:B------:R-:W-:Y:S02]  /*24600*/  IMAD.MOV.U32 R0, RZ, RZ, R11 ;  /* 0x000000ffff007224 */ /* 0x000fe400078e000b */
        /* <DEDUP_REMOVED lines=11> */
[----:B------:R0:W-:Y:S04]  /*246c0*/  STL.64 [R1+0x14b0], R10 ;  /* 0x0014b00a01007387 */ /* 0x0001e80000100a00 */
[----:B------:R1:W-:Y:S04]  /*246d0*/  STL.64 [R1+0x14a8], R8 ;  /* 0x0014a80801007387 */ /* 0x0003e80000100a00 */
[----:B0-----:R-:W2:Y:S04]  /*246e0*/  LDL.LU R10, [R1+0xf8] ;  /* 0x0000f800010a7983 */ /* 0x001ea80000300800 */
[----:B------:R-:W2:Y:S01]  /*246f0*/  LDL.LU R11, [R1+0xfc] ;  /* 0x0000fc00010b7983 */ /* 0x000ea20000300800 */
[----:B------:R-:W-:Y:S01]  /*24700*/  IMAD.MOV.U32 R26, RZ, RZ, R2 ;  /* 0x000000ffff1a7224 */ /* 0x000fe200078e0002 */
[----:B--2---:R-:W-:-:S15]  /*24710*/  HMMA.16816.F32 R12, R20, R10, R12 ;  /* 0x0000000a140c723c */ /* 0x004fde000000180c */
[----:B------:R-:W-:-:S09]  /*24720*/  NOP ;  /* 0x0000000000007918 */ /* 0x000fd20000000000 */
[----:B------:R-:W-:Y:S02]  /*24730*/  IMAD.MOV.U32 R2, RZ, RZ, R14 ;  /* 0x000000ffff027224 */ /* 0x000fe400078e000e */
[----:B------:R-:W-:Y:S02]  /*24740*/  IMAD.MOV.U32 R16, RZ, RZ, R15 ;  /* 0x000000ffff107224 */ /* 0x000fe400078e000f */
[----:B------:R-:W3:Y:S04]  /*24750*/  LDL.LU.64 R14, [R1+0x14e8] ;  /* 0x0014e800010e7983 */ /* 0x000ee80000300a00 */
[----:B------:R0:W-:Y:S04]  /*24760*/  STL.64 [R1+0x14d0], R10 ;  /* 0x0014d00a01007387 */ /* 0x0001e80000100a00 */
[----:B-1----:R-:W2:Y:S04]  /*24770*/  LDL.LU R8, [R1+0x30] ;  /* 0x0000300001087983 */ /* 0x002ea80000300800 */
[----:B------:R-:W2:Y:S01]  /*24780*/  LDL.LU R9, [R1+0x34] ;  /* 0x0000340001097983 */ /* 0x000ea20000300800 */
[----:B------:R-:W-:-:S02]  /*24790*/  IMAD.MOV.U32 R27, RZ, RZ, R0 ;  /* 0x000000ffff1b7224 */ /* 0x000fc400078e0000 */
[----:B------:R-:W-:Y:S02]  /*247a0*/  IMAD.MOV.U32 R28, RZ, RZ, R12 ;  /* 0x000000ffff1c7224 */ /* 0x000fe400078e000c */
[----:B------:R-:W-:Y:S01]  /*247b0*/  IMAD.MOV.U32 R0, RZ, RZ, R13 ;  /* 0x000000ffff007224 */ /* 0x000fe200078e000d */
[----:B0-----:R-:W2:Y:S04]  /*247c0*/  LDL.LU R10, [R1+0x38] ;  /* 0x00003800010a7983 */ /* 0x001ea80000300800 */
[----:B------:R-:W2:Y:S01]  /*247d0*/  LDL.LU R11, [R1+0x3c] ;  /* 0x00003c00010b7983 */ /* 0x000ea20000300800 */
[----:B---3--:R-:W-:Y:S06]  /*247e0*/  HMMA.16816.F32 R4, R20, R14, R4 ;  /* 0x0000000e1404723c */ /* 0x008fec0000001804 */
[----:B------:R-:W-:-:S02]  /*247f0*/  IMAD.MOV.U32 R25, RZ, RZ, R14 ;  /* 0x000000ffff197224 */ /* 0x000fc400078e000e */
[----:B------:R-:W-:Y:S02]  /*24800*/  IMAD.MOV.U32 R24, RZ, RZ, R15 ;  /* 0x000000ffff187224 */ /* 0x000fe400078e000f */
[----:B------:R-:W2:Y:S04]  /*24810*/  LDL.LU.64 R14, [R1+0x14e0] ;  /* 0x0014e000010e7983 */ /* 0x000ea80000300a00 */
[----:B------:R-:W2:Y:S01]  /*24820*/  LDL.LU.64 R12, [R1+0x14d8] ;  /* 0x0014d800010c7983 */ /* 0x000ea20000300a00 */
[----:B------:R-:W-:Y:S02]  /*24830*/  IMAD.MOV.U32 R22, RZ, RZ, R25 ;  /* 0x000000ffff167224 */ /* 0x000fe400078e0019 */
[----:B------:R-:W-:-:S06]  /*24840*/  IMAD.MOV.U32 R23, RZ, RZ, R24 ;  /* 0x000000ffff177224 */ /* 0x000fcc00078e0018 */
[----:B------:R-:W-:Y:S04]  /*24850*/  STL.64 [R1+0x1450], R6 ;  /* 0x0014500601007387 */ /* 0x000fe80000100a00 */
[----:B------:R0:W-:Y:S04]  /*24860*/  STL.64 [R1+0x1448], R4 ;  /* 0x0014480401007387 */ /* 0x0001e80000100a00 */
[----:B0-----:R-:W3:Y:S04]  /*24870*/  LDL.LU R4, [R1+0x10] ;  /* 0x0000100001047983 */ /* 0x001ee80000300800 */
[----:B------:R-:W3:Y:S04]  /*24880*/  LDL.LU R5, [R1+0x14] ;  /* 0x0000140001057983 */ /* 0x000ee80000300800 */
[----:B------:R-:W3:Y:S01]  /*24890*/  LDL.LU R6, [R1+0x18] ;  /* 0x0000180001067983 */ /* 0x000ee20000300800 */
[----:B------:R-:W-:Y:S01]  /*248a0*/  IMAD.MOV.U32 R7, RZ, RZ, R3 ;  /* 0x000000ffff077224 */ /* 0x000fe200078e0003 */
[----:B--2---:R-:W-:Y:S02]  /*248b0*/  HMMA.16816.F32 R24, R12, R26, R8 ;  /* 0x0000001a0c18723c */ /* 0x004fe40000001808 */
[----:B------:R-:W2:-:S15]  /*248c0*/  LDL.LU.64 R10, [R1+0x14d0] ;  /* 0x0014d000010a7983 */ /* 0x000e9e0000300a00 */
[----:B------:R-:W-:-:S06]  /*248d0*/  NOP ;  /* 0x0000000000007918 */ /* 0x000fcc0000000000 */
[----:B------:R-:W-:Y:S04]  /*248e0*/  STL.64 [R1+0x30], R24 ;  /* 0x0000301801007387 */ /* 0x000fe80000100a00 */
[----:B------:R0:W-:Y:S01]  /*248f0*/  STL [R1+0x38], R26 ;  /* 0x0000381a01007387 */ /* 0x0001e20000100800 */
[----:B------:R-:W-:-:S03]  /*24900*/  IMAD.MOV.U32 R3, RZ, RZ, R27 ;  /* 0x000000ffff037224 */ /* 0x000fc600078e001b */
[----:B0-----:R-:W3:Y:S02]  /*24910*/  LDL.LU.64 R26, [R1+0x14c8] ;  /* 0x0014c800011a7983 */ /* 0x001ee40000300a00 */
[----:B---3--:R-:W-:-:S15]  /*24920*/  HMMA.16816.F32 R24, R12, R26, R4 ;  /* 0x0000001a0c18723c */ /* 0x008fde0000001804 */
[----:B------:R-:W-:-:S09]  /*24930*/  NOP ;  /* 0x0000000000007918 */ /* 0x000fd20000000000 */
[----:B------:R-:W-:Y:S02]  /*24940*/  IMAD.MOV.U32 R5, RZ, RZ, R26 ;  /* 0x000000ffff057224 */ /* 0x000fe400078e001a */
[----:B------:R-:W-:Y:S02]  /*24950*/  IMAD.MOV.U32 R4, RZ, RZ, R27 ;  /* 0x000000ffff047224 */ /* 0x000fe400078e001b */
[----:B------:R-:W-:Y:S02]  /*24960*/  IMAD.MOV.U32 R7, RZ, RZ, R24 ;  /* 0x000000ffff077224 */ /* 0x000fe400078e0018 */
[----:B------:R-:W-:Y:S01]  /*24970*/  IMAD.MOV.U32 R6, RZ, RZ, R25 ;  /* 0x000000ffff067224 */ /* 0x000fe200078e0019 */
[----:B------:R-:W2:Y:S04]  /*24980*/  LDL.LU.64 R26, [R1+0x14c0] ;  /* 0x0014c000011a7983 */ /* 0x000ea80000300a00 */
[----:B------:R-:W2:Y:S02]  /*24990*/  LDL.LU.64 R24, [R1+0x14b8] ;  /* 0x0014b80001187983 */ /* 0x000ea40000300a00 */
[----:B--2---:R-:W-:Y:S02]  /*249a0*/  HMMA.16816.F32 R24, R12, R10, R24 ;  /* 0x0000000a0c18723c */ /* 0x004fe40000001818 */
[----:B------:R-:W2:Y:S04]  /*249b0*/  LDL.LU.64 R10, [R1+0x14b0] ;  /* 0x0014b000010a7983 */ /* 0x000ea80000300a00 */
[----:B------:R-:W3:-:S15]  /*249c0*/  LDL.LU.64 R8, [R1+0x14a8] ;  /* 0x0014a80001087983 */ /* 0x000ede0000300a00 */
[----:B------:R-:W-:-:S02]  /*249d0*/  NOP ;  /* 0x0000000000007918 */ /* 0x000fc40000000000 */
[----:B------:R0:W-:Y:S04]  /*249e0*/  STL.64 [R1+0x1410], R26 ;  /* 0x0014101a01007387 */ /* 0x0001e80000100a00 */
[----:B------:R1:W-:Y:S01]  /*249f0*/  STL.64 [R1+0x1408], R24 ;  /* 0x0014081801007387 */ /* 0x0003e20000100a00 */
[----:B0-----:R-:W-:Y:S02]  /*24a00*/  IMAD.MOV.U32 R27, RZ, RZ, R4 ;  /* 0x000000ffff1b7224 */ /* 0x001fe400078e0004 */
[----:B-1----:R-:W-:Y:S02]  /*24a10*/  IMAD.MOV.U32 R24, RZ, RZ, R7 ;  /* 0x000000ffff187224 */ /* 0x002fe400078e0007 */
[----:B------:R-:W-:Y:S02]  /*24a20*/  IMAD.MOV.U32 R25, RZ, RZ, R6 ;  /* 0x000000ffff197224 */ /* 0x000fe400078e0006 */
[----:B------:R-:W-:-:S02]  /*24a30*/  IMAD.MOV.U32 R26, RZ, RZ, R5 ;  /* 0x000000ffff1a7224 */ /* 0x000fc400078e0005 */
[----:B------:R-:W-:Y:S02]  /*24a40*/  IMAD.MOV.U32 R4, RZ, RZ, R28 ;  /* 0x000000ffff047224 */ /* 0x000fe400078e001c */
[----:B------:R-:W-:Y:S02]  /*24a50*/  IMAD.MOV.U32 R6, RZ, RZ, R2 ;  /* 0x000000ffff067224 */ /* 0x000fe400078e0002 */
[----:B------:R-:W-:Y:S01]  /*24a60*/  IMAD.MOV.U32 R7, RZ, RZ, R16 ;  /* 0x000000ffff077224 */ /* 0x000fe200078e0010 */
[----:B------:R-:W4:Y:S01]  /*24a70*/  LDL.LU R28, [R1+0x14a4] ;  /* 0x0014a400011c7983 */ /* 0x000f220000300800 */
[----:B------:R-:W-:-:S03]  /*24a80*/  IMAD.MOV.U32 R5, RZ, RZ, R0 ;  /* 0x000000ffff057224 */ /* 0x000fc600078e0000 */
[----:B------:R-:W4:Y:S04]  /*24a90*/  LDL.LU R0, [R1+0x14a0] ;  /* 0x0014a00001007983 */ /* 0x000f280000300800 */
[----:B------:R-:W4:Y:S04]  /*24aa0*/  LDL.LU R2, [R1+0x149c] ;  /* 0x00149c0001027983 */ /* 0x000f280000300800 */
[----:B------:R-:W4:Y:S04]  /*24ab0*/  LDL.LU R16, [R1+0x1498] ;  /* 0x0014980001107983 */ /* 0x000f280000300800 */
[----:B------:R-:W-:Y:S04]  /*24ac0*/  STL.64 [R1+0x1460], R6 ;  /* 0x0014600601007387 */ /* 0x000fe80000100a00 */
[----:B------:R0:W-:Y:S02]  /*24ad0*/  STL.64 [R1+0x1458], R4 ;  /* 0x0014580401007387 */ /* 0x0001e40000100a00 */
[----:B0-----:R-:W-:-:S02]  /*24ae0*/  IMAD.MOV.U32 R4, RZ, RZ, R17 ;  /* 0x000000ffff047224 */ /* 0x001fc400078e0011 */
[----:B------:R-:W-:Y:S01]  /*24af0*/  IMAD.MOV.U32 R5, RZ, RZ, R18 ;  /* 0x000000ffff057224 */ /* 0x000fe200078e0012 */
[----:B------:R-:W4:Y:S04]  /*24b00*/  LDL.LU R17, [R1+0x1494] ;  /* 0x0014940001117983 */ /* 0x000f280000300800 */
[----:B------:R-:W4:Y:S01]  /*24b10*/  LDL.LU R18, [R1+0x1490] ;  /* 0x0014900001127983 */ /* 0x000f220000300800 */
[----:B---3--:R-:W-:Y:S02]  /*24b20*/  IMAD.MOV.U32 R6, RZ, RZ, R8 ;  /* 0x000000ffff067224 */ /* 0x008fe400078e0008 */
[----:B------:R-:W-:Y:S01]  /*24b30*/  IMAD.MOV.U32 R7, RZ, RZ, R9 ;  /* 0x000000ffff077224 */ /* 0x000fe200078e0009 */
[----:B------:R-:W3:Y:S04]  /*24b40*/  LDL.LU R8, [R1+0x148c] ;  /* 0x00148c0001087983 */ /* 0x000ee80000300800 */
[----:B------:R-:W3:Y:S04]  /*24b50*/  LDL.LU R9, [R1+0x1488] ;  /* 0x0014880001097983 */ /* 0x000ee80000300800 */
[----:B------:R-:W-:Y:S04]  /*24b60*/  STL.64 [R1+0x1470], R6 ;  /* 0x0014700601007387 */ /* 0x000fe80000100a00 */
[----:B------:R2:W-:Y:S02]  /*24b70*/  STL.64 [R1+0x1468], R4 ;  /* 0x0014680401007387 */ /* 0x0005e40000100a00 */
[----:B--2---:R-:W-:-:S02]  /*24b80*/  IMAD.MOV.U32 R4, RZ, RZ, R10 ;  /* 0x000000ffff047224 */ /* 0x004fc400078e000a */
[----:B------:R-:W-:Y:S01]  /*24b90*/  IMAD.MOV.U32 R5, RZ, RZ, R11 ;  /* 0x000000ffff057224 */ /* 0x000fe200078e000b */
[----:B------:R-:W3:Y:S04]  /*24ba0*/  LDL.LU R10, [R1+0x1484] ;  /* 0x00148400010a7983 */ /* 0x000ee80000300800 */
[----:B------:R-:W3:Y:S01]  /*24bb0*/  LDL.LU R11, [R1+0x1480] ;  /* 0x00148000010b7983 */ /* 0x000ee20000300800 */
[----:B------:R-:W-:Y:S02]  /*24bc0*/  IMAD.MOV.U32 R6, RZ, RZ, R19 ;  /* 0x000000ffff067224 */ /* 0x000fe400078e0013 */
[----:B------:R-:W-:Y:S01]  /*24bd0*/  IMAD.MOV.U32 R7, RZ, RZ, R29 ;  /* 0x000000ffff077224 */ /* 0x000fe200078e001d */
[----:B------:R-:W2:Y:S04]  /*24be0*/  LDL.LU R19, [R1+0x147c] ;  /* 0x00147c0001137983 */ /* 0x000ea80000300800 */
[----:B------:R-:W2:Y:S04]  /*24bf0*/  LDL.LU R29, [R1+0x1478] ;  /* 0x00147800011d7983 */ /* 0x000ea80000300800 */
[----:B------:R-:W-:Y:S04]  /*24c00*/  STL.64 [R1+0x1420], R26 ;  /* 0x0014201a01007387 */ /* 0x000fe80000100a00 */
[----:B------:R0:W-:Y:S04]  /*24c10*/  STL.64 [R1+0x1418], R24 ;  /* 0x0014181801007387 */ /* 0x0001e80000100a00 */
[----:B0-----:R-:W2:Y:S04]  /*24c20*/  LDL.LU R24, [R1+0x70] ;  /* 0x0000700001187983 */ /* 0x001ea80000300800 */
[----:B------:R-:W2:Y:S01]  /*24c30*/  LDL.LU R25, [R1+0x74] ;  /* 0x0000740001197983 */ /* 0x000ea20000300800 */
[----:B---3--:R-:W-:Y:S03]  /*24c40*/  HMMA.16816.F32 R12, R12, R22, R8 ;  /* 0x000000160c0c723c */ /* 0x008fe60000001808 */
[----:B----4-:R-:W-:Y:S04]  /*24c50*/  LDSM.16.MT88.4 R20, [R28+UR4+0x11c00] ;  /* 0x011c00041c14783b */ /* 0x010fe80008004200 */
[----:B--2---:R-:W0:Y:S01]  /*24c60*/  LDSM.16.MT88.4 R8, [R29+UR4+0x11c00] ;  /* 0x011c00041d08783b */ /* 0x004e220008004200 */
[----:B------:R-:W-:-:S15]  /*24c70*/  HMMA.16816.F32 R4, R16, R24, R4 ;  /* 0x000000181004723c */ /* 0x000fde0000001804 */
[----:B------:R-:W-:Y:S04]  /*24c80*/  STL.64 [R1+0x1400], R14 ;  /* 0x0014000e01007387 */ /* 0x000fe80000100a00 */
[----:B------:R-:W-:Y:S04]  /*24c90*/  STL.64 [R1+0x13f8], R12 ;  /* 0x0013f80c01007387 */ /* 0x000fe80000100a00 */
[----:B------:R-:W-:Y:S04]  /*24ca0*/  STL [R1+0x13f0], R29 ;  /* 0x0013f01d01007387 */ /* 0x000fe80000100800 */
[----:B0-----:R-:W-:Y:S04]  /*24cb0*/  STL.64 [R1+0x13e8], R10 ;  /* 0x0013e80a01007387 */ /* 0x001fe80000100a00 */
[----:B------:R0:W-:Y:S04]  /*24cc0*/  STL.64 [R1+0x13e0], R8 ;  /* 0x0013e00801007387 */ /* 0x0001e80000100a00 */
[----:B0-----:R-:W2:Y:S04]  /*24cd0*/  LDL.LU.64 R8, [R1+0x90] ;  /* 0x0000900001087983 */ /* 0x001ea80000300a00 */
[----:B------:R-:W-:Y:S04]  /*24ce0*/  STL [R1+0x13f4], R28 ;  /* 0x0013f41c01007387 */ /* 0x000fe80000100800 */
[----:B------:R-:W-:Y:S04]  /*24cf0*/  STL.64 [R1+0x13b8], R22 ;  /* 0x0013b81601007387 */ /* 0x000fe80000100a00 */
[----:B------:R0:W-:Y:S04]  /*24d00*/  STL.64 [R1+0x13b0], R20 ;  /* 0x0013b01401007387 */ /* 0x0001e80000100a00 */
[----:B0-----:R-:W3:Y:S04]  /*24d10*/  LDL.LU.64 R20, [R1+0xd0] ;  /* 0x0000d00001147983 */ /* 0x001ee80000300a00 */
[----:B------:R-:W4:Y:S04]  /*24d20*/  LDL.LU.64 R22, [R1+0xd8] ;  /* 0x0000d80001167983 */ /* 0x000f280000300a00 */
[----:B------:R-:W-:Y:S04]  /*24d30*/  STL.64 [R1+0x60], R4 ;  /* 0x0000600401007387 */ /* 0x000fe80000100a00 */
[----:B------:R0:W-:Y:S04]  /*24d40*/  STL.64 [R1+0x68], R6 ;  /* 0x0000680601007387 */ /* 0x0001e80000100a00 */
[----:B0-----:R-:W3:Y:S04]  /*24d50*/  LDL.LU.64 R6, [R1+0x1470] ;  /* 0x0014700001067983 */ /* 0x001ee80000300a00 */
[----:B------:R-:W3:Y:S01]  /*24d60*/  LDL.LU.64 R4, [R1+0x1468] ;  /* 0x0014680001047983 */ /* 0x000ee20000300a00 */
[----:B------:R-:W-:-:S02]  /*24d70*/  IMAD.MOV.U32 R12, RZ, RZ, R2 ;  /* 0x000000ffff0c7224 */ /* 0x000fc400078e0002 */
[----:B------:R-:W-:Y:S02]  /*24d80*/  IMAD.MOV.U32 R13, RZ, RZ, R0 ;  /* 0x000000ffff0d7224 */ /* 0x000fe400078e0000 */
[----:B--2---:R-:W-:Y:S02]  /*24d90*/  IMAD.MOV.U32 R2, RZ, RZ, R8 ;  /* 0x000000ffff027224 */ /* 0x004fe400078e0008 */
[----:B------:R-:W-:Y:S01]  /*24da0*/  IMAD.MOV.U32 R0, RZ, RZ, R9 ;  /* 0x000000ffff007224 */ /* 0x000fe200078e0009 */
[----:B---3--:R-:W-:-:S15]  /*24db0*/  HMMA.16816.F32 R4, R16, R8, R4 ;  /* 0x000000081004723c */ /* 0x008fde0000001804 */
        /* <DEDUP_REMOVED lines=9> */
[----:B0-----:R-:W3:Y:S04]  /*24e50*/  LDL.LU R8, [R1+0x30] ;  /* 0x0000300001087983 */ /* 0x001ee80000300800 */
[----:B------:R-:W3:Y:S04]  /*24e60*/  LDL.LU R9, [R1+0x34] ;  /* 0x0000340001097983 */ /* 0x000ee80000300800 */
[----:B------:R-:W3:Y:S01]  /*24e70*/  LDL.LU R10, [R1+0x38] ;  /* 0x00003800010a7983 */ /* 0x000ee20000300800 */
[----:B--2---:R-:W-:-:S15]  /*24e80*/  HMMA.16816.F32 R4, R16, R12, R4 ;  /* 0x0000000c1004723c */ /* 0x004fde0000001804 */
[----:B------:R-:W-:-:S08]  /*24e90*/  NOP ;  /* 0x0000000000007918 */ /* 0x000fd00000000000 */
[----:B------:R0:W-:Y:S01]  /*24ea0*/  STL.64 [R1+0x50], R4 ;  /* 0x0000500401007387 */ /* 0x0001e20000100a00 */
[----:B------:R-:W-:Y:S02]  /*24eb0*/  IMAD.MOV.U32 R28, RZ, RZ, R6 ;  /* 0x000000ffff1c7224 */ /* 0x000fe400078e0006 */
[----:B------:R-:W-:Y:S02]  /*24ec0*/  IMAD.MOV.U32 R29, RZ, RZ, R7 ;  /* 0x000000ffff1d7224 */ /* 0x000fe400078e0007 */
[----:B------:R-:W2:Y:S04]  /*24ed0*/  LDL.LU.64 R6, [R1+0x1450] ;  /* 0x0014500001067983 */ /* 0x000ea80000300a00 */
[----:B0-----:R-:W2:Y:S01]  /*24ee0*/  LDL.LU.64 R4, [R1+0x1448] ;  /* 0x0014480001047983 */ /* 0x001ea20000300a00 */
[----:B------:R-:W-:Y:S01]  /*24ef0*/  IMAD.MOV.U32 R11, RZ, RZ, R3 ;  /* 0x000000ffff0b7224 */ /* 0x000fe200078e0003 */
[----:B--2---:R-:W-:Y:S02]  /*24f00*/  HMMA.16816.F32 R16, R16, R20, R4 ;  /* 0x000000141010723c */ /* 0x004fe40000001804 */
[----:B------:R-:W3:Y:S04]  /*24f10*/  LDL.LU.64 R6, [R1+0x1440] ;  /* 0x0014400001067983 */ /* 0x000ee80000300a00 */
[----:B------:R-:W3:-:S15]  /*24f20*/  LDL.LU.64 R4, [R1+0x1438] ;  /* 0x0014380001047983 */ /* 0x000ede0000300a00 */
[----:B------:R-:W-:-:S02]  /*24f30*/  NOP ;  /* 0x0000000000007918 */ /* 0x000fc40000000000 */
[----:B------:R0:W-:Y:S04]  /*24f40*/  STL.64 [R1+0x10], R16 ;  /* 0x0000101001007387 */ /* 0x0001e80000100a00 */
[----:B------:R-:W-:Y:S01]  /*24f50*/  STL.64 [R1+0x18], R18 ;  /* 0x0000181201007387 */ /* 0x000fe20000100a00 */
[----:B0-----:R-:W-:Y:S02]  /*24f60*/  IMAD.MOV.U32 R16, RZ, RZ, R2 ;  /* 0x000000ffff107224 */ /* 0x001fe400078e0002 */
[----:B------:R-:W-:Y:S01]  /*24f70*/  IMAD.MOV.U32 R17, RZ, RZ, R0 ;  /* 0x000000ffff117224 */ /* 0x000fe200078e0000 */
[----:B---3--:R-:W-:Y:S01]  /*24f80*/  HMMA.16816.F32 R24, R4, R24, R8 ;  /* 0x000000180418723c */ /* 0x008fe20000001808 */
[----:B------:R-:W2:Y:S04]  /*24f90*/  LDL.LU.64 R10, [R1+0x1430] ;  /* 0x00143000010a7983 */ /* 0x000ea80000300a00 */
[----:B------:R-:W3:-:S15]  /*24fa0*/  LDL.LU.64 R8, [R1+0x1428] ;  /* 0x0014280001087983 */ /* 0x000ede0000300a00 */
[----:B------:R-:W-:-:S03]  /*24fb0*/  NOP ;  /* 0x0000000000007918 */ /* 0x000fc60000000000 */
[----:B------:R0:W-:Y:S01]  /*24fc0*/  STL.64 [R1+0x20], R24 ;  /* 0x0000201801007387 */ /* 0x0001e20000100a00 */
[----:B------:R-:W-:Y:S02]  /*24fd0*/  IMAD.MOV.U32 R2, RZ, RZ, R26 ;  /* 0x000000ffff027224 */ /* 0x000fe400078e001a */
[----:B------:R-:W-:Y:S02]  /*24fe0*/  IMAD.MOV.U32 R0, RZ, RZ, R27 ;  /* 0x000000ffff007224 */ /* 0x000fe400078e001b */
[----:B------:R-:W4:Y:S04]  /*24ff0*/  LDL.LU.64 R26, [R1+0x1420] ;  /* 0x00142000011a7983 */ /* 0x000f280000300a00 */
[----:B0-----:R-:W4:Y:S02]  /*25000*/  LDL.LU.64 R24, [R1+0x1418] ;  /* 0x0014180001187983 */ /* 0x001f240000300a00 */
[----:B----4-:R-:W-:Y:S02]  /*25010*/  HMMA.16816.F32 R16, R4, R16, R24 ;  /* 0x000000100410723c */ /* 0x010fe40000001818 */
[----:B------:R-:W4:Y:S04]  /*25020*/  LDL.LU.64 R26, [R1+0x1410] ;  /* 0x00141000011a7983 */ /* 0x000f280000300a00 */
[----:B------:R-:W4:-:S15]  /*25030*/  LDL.LU.64 R24, [R1+0x1408] ;  /* 0x0014080001187983 */ /* 0x000f1e0000300a00 */
[----:B------:R-:W-:-:S02]  /*25040*/  NOP ;  /* 0x0000000000007918 */ /* 0x000fc40000000000 */
[----:B------:R-:W-:Y:S04]  /*25050*/  STL.64 [R1], R16 ;  /* 0x0000001001007387 */ /* 0x000fe80000100a00 */
[----:B------:R-:W-:Y:S01]  /*25060*/  STL [R1+0x8], R18 ;  /* 0x0000081201007387 */ /* 0x000fe20000100800 */
[----:B------:R-:W-:-:S03]  /*25070*/  IMAD.MOV.U32 R3, RZ, RZ, R19 ;  /* 0x000000ffff037224 */ /* 0x000fc600078e0013 */
[----:B------:R-:W2:Y:S04]  /*25080*/  LDL R19, [R1+0x148] ;  /* 0x0001480001137983 */ /* 0x000ea80000100800 */
[----:B------:R-:W3:Y:S01]  /*25090*/  LDL.LU.64 R14, [R1+0x1400] ;  /* 0x00140000010e7983 */ /* 0x000ee20000300a00 */
[----:B----4-:R-:W-:Y:S03]  /*250a0*/  HMMA.16816.F32 R24, R4, R12, R24 ;  /* 0x0000000c0418723c */ /* 0x010fe60000001818 */
[----:B------:R-:W3:-:S15]  /*250b0*/  LDL.LU.64 R12, [R1+0x13f8] ;  /* 0x0013f800010c7983 */ /* 0x000ede0000300a00 */
[----:B------:R-:W-:-:S05]  /*250c0*/  NOP ;  /* 0x0000000000007918 */ /* 0x000fca0000000000 */
[----:B------:R0:W-:Y:S04]  /*250d0*/  STL.64 [R1+0x1398], R26 ;  /* 0x0013981a01007387 */ /* 0x0001e80000100a00 */
[----:B------:R1:W-:Y:S04]  /*250e0*/  STL.64 [R1+0x1390], R24 ;  /* 0x0013901801007387 */ /* 0x0003e80000100a00 */
[----:B0-----:R-:W4:Y:S04]  /*250f0*/  LDL.LU R26, [R1+0x98] ;  /* 0x00009800011a7983 */ /* 0x001f280000300800 */
[----:B------:R-:W4:Y:S01]  /*25100*/  LDL.LU R27, [R1+0x9c] ;  /* 0x00009c00011b7983 */ /* 0x000f220000300800 */
[----:B---3--:R-:W-:Y:S03]  /*25110*/  HMMA.16816.F32 R4, R4, R20, R12 ;  /* 0x000000140404723c */ /* 0x008fe6000000180c */
[----:B----4-:R0:W-:Y:S04]  /*25120*/  STL.64 [R1+0x13d8], R26 ;  /* 0x0013d81a01007387 */ /* 0x0101e80000100a00 */
[----:B-1----:R-:W3:Y:S04]  /*25130*/  LDL.LU R24, [R1+0x60] ;  /* 0x0000600001187983 */ /* 0x002ee80000300800 */
[----:B------:R-:W3:Y:S04]  /*25140*/  LDL.LU R25, [R1+0x64] ;  /* 0x0000640001197983 */ /* 0x000ee80000300800 */
[----:B0-----:R-:W3:Y:S04]  /*25150*/  LDL.LU R26, [R1+0x68] ;  /* 0x00006800011a7983 */ /* 0x001ee80000300800 */
[----:B------:R-:W3:Y:S04]  /*25160*/  LDL.LU R27, [R1+0x6c] ;  /* 0x00006c00011b7983 */ /* 0x000ee80000300800 */
[----:B------:R0:W-:Y:S04]  /*25170*/  STL.64 [R1+0x13c0], R22 ;  /* 0x0013c01601007387 */ /* 0x0001e80000100a00 */
[----:B------:R-:W4:Y:S04]  /*25180*/  LDL.LU R20, [R1+0x50] ;  /* 0x0000500001147983 */ /* 0x000f280000300800 */
[----:B------:R-:W4:Y:S01]  /*25190*/  LDL.LU R21, [R1+0x54] ;  /* 0x0000540001157983 */ /* 0x000f220000300800 */
[----:B0-----:R-:W-:-:S02]  /*251a0*/  IMAD.MOV.U32 R22, RZ, RZ, R28 ;  /* 0x000000ffff167224 */ /* 0x001fc400078e001c */
[----:B------:R-:W-:Y:S01]  /*251b0*/  IMAD.MOV.U32 R23, RZ, RZ, R29 ;  /* 0x000000ffff177224 */ /* 0x000fe200078e001d */
[----:B------:R-:W3:Y:S04]  /*251c0*/  LDL.LU R28, [R1+0x13f4] ;  /* 0x0013f400011c7983 */ /* 0x000ee80000300800 */
[----:B------:R-:W2:Y:S04]  /*251d0*/  LDL.LU R29, [R1+0x13f0] ;  /* 0x0013f000011d7983 */ /* 0x000ea80000300800 */
[----:B------:R0:W-:Y:S02]  /*251e0*/  STL.64 [R1+0x13d0], R22 ;  /* 0x0013d01601007387 */ /* 0x0001e40000100a00 */
[----:B0-----:R-:W-:-:S02]  /*251f0*/  IMAD.MOV.U32 R22, RZ, RZ, R9 ;  /* 0x000000ffff167224 */ /* 0x001fc400078e0009 */
[----:B------:R-:W-:Y:S01]  /*25200*/  IMAD.MOV.U32 R23, RZ, RZ, R8 ;  /* 0x000000ffff177224 */ /* 0x000fe200078e0008 */
[----:B----4-:R0:W-:Y:S04]  /*25210*/  STL.64 [R1+0x13c8], R20 ;  /* 0x0013c81401007387 */ /* 0x0101e80000100a00 */
[----:B--2---:R-:W1:Y:S01]  /*25220*/  LDSM.16.MT88.4 R12, [R29+UR4+0x12000] ;  /* 0x012000041d0c783b */ /* 0x004e620008004200 */
[----:B0-----:R-:W-:Y:S02]  /*25230*/  IMAD.MOV.U32 R20, RZ, RZ, R11 ;  /* 0x000000ffff147224 */ /* 0x001fe400078e000b */
[----:B------:R-:W-:Y:S02]  /*25240*/  IMAD.MOV.U32 R21, RZ, RZ, R10 ;  /* 0x000000ffff157224 */ /* 0x000fe400078e000a */
[----:B------:R-:W0:Y:S04]  /*25250*/  LDSM.16.M88.4 R8, [R19+UR4+0x100] ;  /* 0x000100041308783b */ /* 0x000e280008000200 */
[----:B------:R2:W-:Y:S04]  /*25260*/  STL.64 [R1+0x1388], R6 ;  /* 0x0013880601007387 */ /* 0x0005e80000100a00 */
[----:B------:R-:W-:Y:S04]  /*25270*/  STL.64 [R1+0x1380], R4 ;  /* 0x0013800401007387 */ /* 0x000fe80000100a00 */
[----:B--2---:R-:W2:Y:S04]  /*25280*/  LDL.LU R6, [R1+0xa8] ;  /* 0x0000a80001067983 */ /* 0x004ea80000300800 */
[----:B------:R-:W2:Y:S04]  /*25290*/  LDL.LU R7, [R1+0xac] ;  /* 0x0000ac0001077983 */ /* 0x000ea80000300800 */
[----:B-1----:R-:W-:Y:S04]  /*252a0*/  STL [R1+0x1378], R12 ;  /* 0x0013780c01007387 */ /* 0x002fe80000100800 */
[----:B------:R-:W-:Y:S04]  /*252b0*/  STL [R1+0x1374], R13 ;  /* 0x0013740d01007387 */ /* 0x000fe80000100800 */
[----:B------:R-:W-:Y:S04]  /*252c0*/  STL [R1+0x1370], R14 ;  /* 0x0013700e01007387 */ /* 0x000fe80000100800 */
[----:B------:R1:W-:Y:S04]  /*252d0*/  STL [R1+0x136c], R15 ;  /* 0x00136c0f01007387 */ /* 0x0003e80000100800 */
[----:B-1----:R-:W4:Y:S04]  /*252e0*/  LDL.LU.64 R14, [R1+0x78] ;  /* 0x00007800010e7983 */ /* 0x002f280000300a00 */
[----:B------:R-:W-:Y:S04]  /*252f0*/  STL [R1+0x1368], R29 ;  /* 0x0013681d01007387 */ /* 0x000fe80000100800 */
[----:B0-----:R-:W-:Y:S04]  /*25300*/  STL.64 [R1+0xc0], R8 ;  /* 0x0000c00801007387 */ /* 0x001fe80000100a00 */
[----:B------:R-:W-:Y:S04]  /*25310*/  STL.64 [R1+0xc8], R10 ;  /* 0x0000c80a01007387 */ /* 0x000fe80000100a00 */
[----:B------:R-:W0:Y:S04]  /*25320*/  LDSM.16.M88.4 R8, [R19+UR4+0x4100] ;  /* 0x004100041308783b */ /* 0x000e280008000200 */
[----:B0-----:R-:W-:Y:S04]  /*25330*/  STL.64 [R1+0xe0], R8 ;  /* 0x0000e00801007387 */ /* 0x001fe80000100a00 */
[----:B------:R-:W-:Y:S04]  /*25340*/  STL.64 [R1+0xe8], R10 ;  /* 0x0000e80a01007387 */ /* 0x000fe80000100a00 */
[----:B------:R-:W0:Y:S04]  /*25350*/  LDSM.16.M88.4 R8, [R19+UR4+0x8100] ;  /* 0x008100041308783b */ /* 0x000e280008000200 */
[----:B------:R-:W1:Y:S04]  /*25360*/  LDSM.16.M88.4 R16, [R19+UR4+0xc100] ;  /* 0x00c100041310783b */ /* 0x000e680008000200 */
[----:B0-----:R-:W-:Y:S04]  /*25370*/  STL.64 [R1+0xf0], R8 ;  /* 0x0000f00801007387 */ /* 0x001fe80000100a00 */
[----:B------:R0:W-:Y:S04]  /*25380*/  STL.64 [R1+0xf8], R10 ;  /* 0x0000f80a01007387 */ /* 0x0001e80000100a00 */
[----:B0-----:R-:W4:Y:S04]  /*25390*/  LDL.LU.64 R10, [R1+0x13e8] ;  /* 0x0013e800010a7983 */ /* 0x001f280000300a00 */
[----:B------:R-:W4:Y:S04]  /*253a0*/  LDL.LU.64 R8, [R1+0x13e0] ;  /* 0x0013e00001087983 */ /* 0x000f280000300a00 */
[----:B-1----:R-:W-:Y:S04]  /*253b0*/  STL.64 [R1+0x100], R16 ;  /* 0x0001001001007387 */ /* 0x002fe80000100a00 */
[----:B------:R-:W-:Y:S04]  /*253c0*/  STL.64 [R1+0x108], R18 ;  /* 0x0001081201007387 */ /* 0x000fe80000100a00 */
[----:B---3--:R-:W0:Y:S04]  /*253d0*/  LDSM.16.MT88.4 R16, [R28+UR4+0x12000] ;  /* 0x012000041c10783b */ /* 0x008e280008004200 */
[----:B------:R-:W-:Y:S04]  /*253e0*/  STL [R1+0x137c], R28 ;  /* 0x00137c1c01007387 */ /* 0x000fe80000100800 */
[----:B0-----:R-:W-:Y:S04]  /*253f0*/  STL.64 [R1+0x1338], R18 ;  /* 0x0013381201007387 */ /* 0x001fe80000100a00 */
[----:B------:R0:W-:Y:S04]  /*25400*/  STL.64 [R1+0x1330], R16 ;  /* 0x0013301001007387 */ /* 0x0001e80000100a00 */
[----:B0-----:R-:W3:Y:S04]  /*25410*/  LDL.LU R16, [R1+0x10] ;  /* 0x0000100001107983 */ /* 0x001ee80000300800 */
[----:B------:R-:W3:Y:S04]  /*25420*/  LDL.LU R17, [R1+0x14] ;  /* 0x0000140001117983 */ /* 0x000ee80000300800 */
[----:B------:R-:W3:Y:S04]  /*25430*/  LDL.LU R18, [R1+0x18] ;  /* 0x0000180001127983 */ /* 0x000ee80000300800 */
[----:B------:R-:W3:Y:S01]  /*25440*/  LDL.LU R19, [R1+0x1c] ;  /* 0x00001c0001137983 */ /* 0x000ee20000300800 */
[----:B----4-:R-:W-:-:S15]  /*25450*/  HMMA.16816.F32 R24, R8, R14, R24 ;  /* 0x0000000e0818723c */ /* 0x010fde0000001818 */
[----:B------:R-:W-:-:S08]  /*25460*/  NOP ;  /* 0x0000000000007918 */ /* 0x000fd00000000000 */
[----:B------:R-:W-:Y:S04]  /*25470*/  STL.64 [R1+0x60], R24 ;  /* 0x0000601801007387 */ /* 0x000fe80000100a00 */
[----:B------:R0:W-:Y:S04]  /*25480*/  STL.64 [R1+0x68], R26 ;  /* 0x0000681a01007387 */ /* 0x0001e80000100a00 */
[----:B0-----:R-:W4:Y:S01]  /*25490*/  LDL.LU.64 R26, [R1+0x13d8] ;  /* 0x0013d800011a7983 */ /* 0x001f220000300a00 */
[----:B------:R-:W-:Y:S02]  /*254a0*/  IMAD.MOV.U32 R4, RZ, RZ, R15 ;  /* 0x000000ffff047224 */ /* 0x000fe400078e000f */
[----:B------:R-:W-:Y:S01]  /*254b0*/  IMAD.MOV.U32 R5, RZ, RZ, R14 ;  /* 0x000000ffff057224 */ /* 0x000fe200078e000e */
[----:B----4-:R-:W-:-:S15]  /*254c0*/  HMMA.16816.F32 R20, R8, R26, R20 ;  /* 0x0000001a0814723c */ /* 0x010fde0000001814 */
[----:B------:R-:W-:-:S09]  /*254d0*/  NOP ;  /* 0x0000000000007918 */ /* 0x000fd20000000000 */
[----:B------:R-:W-:Y:S02]  /*254e0*/  IMAD.MOV.U32 R15, RZ, RZ, R22 ;  /* 0x000000ffff0f7224 */ /* 0x000fe400078e0016 */
[----:B------:R-:W-:Y:S02]  /*254f0*/  IMAD.MOV.U32 R29, RZ, RZ, R23 ;  /* 0x000000ffff1d7224 */ /* 0x000fe400078e0017 */
[----:B------:R-:W-:Y:S02]  /*25500*/  IMAD.MOV.U32 R13, RZ, RZ, R20 ;  /* 0x000000ffff0d7224 */ /* 0x000fe400078e0014 */
[----:B------:R-:W-:Y:S01]  /*25510*/  IMAD.MOV.U32 R14, RZ, RZ, R21 ;  /* 0x000000ffff0e7224 */ /* 0x000fe200078e0015 */
[----:B------:R-:W2:Y:S04]  /*25520*/  LDL.LU.64 R22, [R1+0x13d0] ;  /* 0x0013d00001167983 */ /* 0x000ea80000300a00 */
[----:B------:R-:W2:Y:S04]  /*25530*/  LDL.LU.64 R20, [R1+0x13c8] ;  /* 0x0013c80001147983 */ /* 0x000ea80000300a00 */
[----:B------:R0:W-:Y:S01]  /*25540*/  STL.64 [R1+0x13a0], R26 ;  /* 0x0013a01a01007387 */ /* 0x0001e20000100a00 */
[----:B--2---:R-:W-:-:S15]  /*25550*/  HMMA.16816.F32 R20, R8, R6, R20 ;  /* 0x000000060814723c */ /* 0x004fde0000001814 */
[----:B------:R-:W-:-:S08]  /*25560*/  NOP ;  /* 0x0000000000007918 */ /* 0x000fd00000000000 */
[----:B------:R-:W-:Y:S01]  /*25570*/  STL.64 [R1+0x40], R20 ;  /* 0x0000401401007387 */ /* 0x000fe20000100a00 */
[----:B------:R-:W-:Y:S02]  /*25580*/  IMAD.MOV.U32 R28, RZ, RZ, R22 ;  /* 0x000000ffff1c7224 */ /* 0x000fe400078e0016 */
[----:B------:R-:W-:Y:S02]  /*25590*/  IMAD.MOV.U32 R12, RZ, RZ, R23 ;  /* 0x000000ffff0c7224 */ /* 0x000fe400078e0017 */
[----:B------:R-:W3:Y:S01]  /*255a0*/  LDL.LU.64 R22, [R1+0x13c0] ;  /* 0x0013c00001167983 */ /* 0x000ee20000300a00 */
[----:B0-----:R-:W-:-:S03]  /*255b0*/  IMAD.MOV.U32 R27, RZ, RZ, R4 ;  /* 0x000000ffff1b7224 */ /* 0x001fc600078e0004 */
[----:B------:R0:W-:Y:S01]  /*255c0*/  STL.64 [R1+0x13a8], R6 ;  /* 0x0013a80601007387 */ /* 0x0001e20000100a00 */
[----:B------:R-:W-:-:S03]  /*255d0*/  IMAD.MOV.U32 R26, RZ, RZ, R5 ;  /* 0x000000ffff1a7224 */ /* 0x000fc600078e0005 */
[----:B------:R-:W2:Y:S04]  /*255e0*/  LDL.LU R4, [R1+0x20] ;  /* 0x0000200001047983 */ /* 0x000ea80000300800 */
[----:B------:R-:W2:Y:S01]  /*255f0*/  LDL.LU R5, [R1+0x24] ;  /* 0x0000240001057983 */ /* 0x000ea20000300800 */
[----:B0-----:R-:W-:Y:S02]  /*25600*/  IMAD.MOV.U32 R6, RZ, RZ, R2 ;  /* 0x000000ffff067224 */ /* 0x001fe400078e0002 */
[----:B------:R-:W-:Y:S01]  /*25610*/  IMAD.MOV.U32 R7, RZ, RZ, R0 ;  /* 0x000000ffff077224 */ /* 0x000fe200078e0000 */
[----:B---3--:R-:W-:Y:S06]  /*25620*/  HMMA.16816.F32 R16, R8, R22, R16 ;  /* 0x000000160810723c */ /* 0x008fec0000001810 */
[----:B------:R-:W-:-:S02]  /*25630*/  IMAD.MOV.U32 R2, RZ, RZ, R22 ;  /* 0x000000ffff027224 */ /* 0x000fc400078e0016 */
[----:B------:R-:W-:Y:S02]  /*25640*/  IMAD.MOV.U32 R0, RZ, RZ, R23 ;  /* 0x000000ffff007224 */ /* 0x000fe400078e0017 */
[----:B------:R-:W2:Y:S04]  /*25650*/  LDL.LU.64 R22, [R1+0x13b8] ;  /* 0x0013b80001167983 */ /* 0x000ea80000300a00 */
[----:B------:R-:W2:Y:S04]  /*25660*/  LDL.LU.64 R20, [R1+0x13b0] ;  /* 0x0013b00001147983 */ /* 0x000ea80000300a00 */
[----:B------:R-:W3:Y:S04]  /*25670*/  LDL.LU R8, [R1] ;  /* 0x0000000001087983 */ /* 0x000ee80000300800 */
[----:B------:R-:W3:Y:S04]  /*25680*/  LDL.LU R9, [R1+0x4] ;  /* 0x0000040001097983 */ /* 0x000ee80000300800 */
[----:B------:R-:W3:Y:S04]  /*25690*/  LDL.LU R10, [R1+0x8] ;  /* 0x00000800010a7983 */ /* 0x000ee80000300800 */
[----:B------:R0:W-:Y:S04]  /*256a0*/  STL.64 [R1+0x1348], R18 ;  /* 0x0013481201007387 */ /* 0x0001e80000100a00 */
[----:B------:R-:W-:Y:S01]  /*256b0*/  STL.64 [R1+0x1340], R16 ;  /* 0x0013401001007387 */ /* 0x000fe20000100a00 */
[----:B0-----:R-:W-:-:S02]  /*256c0*/  IMAD.MOV.U32 R18, RZ, RZ, R2 ;  /* 0x000000ffff127224 */ /* 0x001fc400078e0002 */
[----:B------:R-:W-:Y:S01]  /*256d0*/  IMAD.MOV.U32 R19, RZ, RZ, R0 ;  /* 0x000000ffff137224 */ /* 0x000fe200078e0000 */
[----:B--2---:R-:W-:Y:S01]  /*256e0*/  HMMA.16816.F32 R24, R20, R26, R4 ;  /* 0x0000001a1418723c */ /* 0x004fe20000001804 */
[----:B------:R-:W2:-:S15]  /*256f0*/  LDL.LU.64 R6, [R1+0x13a8] ;  /* 0x0013a80001067983 */ /* 0x000e9e0000300a00 */
[----:B------:R-:W-:-:S07]  /*25700*/  NOP ;  /* 0x0000000000007918 */ /* 0x000fce0000000000 */
[----:B------:R3:W-:Y:S01]  /*25710*/  STL [R1+0x20], R24 ;  /* 0x0000201801007387 */ /* 0x0007e20000100800 */
[----:B------:R-:W-:Y:S02]  /*25720*/  IMAD.MOV.U32 R2, RZ, RZ, R26 ;  /* 0x000000ffff027224 */ /* 0x000fe400078e001a */
[----:B------:R-:W-:Y:S02]  /*25730*/  IMAD.MOV.U32 R0, RZ, RZ, R27 ;  /* 0x000000ffff007224 */ /* 0x000fe400078e001b */
[----:B------:R-:W3:Y:S01]  /*25740*/  LDL.LU.64 R26, [R1+0x13a0] ;  /* 0x0013a000011a7983 */ /* 0x000ee20000300a00 */
[----:B------:R-:W-:Y:S02]  /*25750*/  IMAD.MOV.U32 R11, RZ, RZ, R3 ;  /* 0x000000ffff0b7224 */ /* 0x000fe400078e0003 */
[----:B------:R-:W-:-:S05]  /*25760*/  IMAD.MOV.U32 R3, RZ, RZ, R25 ;  /* 0x000000ffff037224 */ /* 0x000fca00078e0019 */
        /* <DEDUP_REMOVED lines=10> */
[----:B------:R-:W2:-:S15]  /*25810*/  LDL.LU.64 R4, [R1+0x1380] ;  /* 0x0013800001047983 */ /* 0x000e9e0000300a00 */
[----:B------:R-:W-:-:S02]  /*25820*/  NOP ;  /* 0x0000000000007918 */ /* 0x000fc40000000000 */
[----:B------:R-:W-:Y:S04]  /*25830*/  STL.64 [R1+0x1300], R26 ;  /* 0x0013001a01007387 */ /* 0x000fe80000100a00 */
[----:B------:R0:W-:Y:S04]  /*25840*/  STL.64 [R1+0x12f8], R24 ;  /* 0x0012f81801007387 */ /* 0x0001e80000100a00 */
[----:B0-----:R-:W3:Y:S04]  /*25850*/  LDL.LU R24, [R1+0xe0] ;  /* 0x0000e00001187983 */ /* 0x001ee80000300800 */
[----:B------:R-:W3:Y:S04]  /*25860*/  LDL.LU R25, [R1+0xe4] ;  /* 0x0000e40001197983 */ /* 0x000ee80000300800 */
[----:B---3--:R0:W-:Y:S04]  /*25870*/  STL.64 [R1+0x1360], R24 ;  /* 0x0013601801007387 */ /* 0x0081e80000100a00 */
[----:B0-----:R-:W3:Y:S04]  /*25880*/  LDL.LU R24, [R1+0x60] ;  /* 0x0000600001187983 */ /* 0x001ee80000300800 */
[----:B------:R-:W3:Y:S04]  /*25890*/  LDL.LU R25, [R1+0x64] ;  /* 0x0000640001197983 */ /* 0x000ee80000300800 */
[----:B------:R-:W3:Y:S04]  /*258a0*/  LDL.LU R26, [R1+0x68] ;  /* 0x00006800011a7983 */ /* 0x000ee80000300800 */
[----:B------:R-:W3:Y:S04]  /*258b0*/  LDL.LU R27, [R1+0x6c] ;  /* 0x00006c00011b7983 */ /* 0x000ee80000300800 */
[----:B------:R-:W4:Y:S04]  /*258c0*/  LDL.LU R16, [R1+0x40] ;  /* 0x0000400001107983 */ /* 0x000f280000300800 */
[----:B------:R-:W4:Y:S01]  /*258d0*/  LDL.LU R17, [R1+0x44] ;  /* 0x0000440001117983 */ /* 0x000f220000300800 */
[----:B--2---:R-:W-:Y:S07]  /*258e0*/  HMMA.16816.F32 R20, R20, R18, R4 ;  /* 0x000000121414723c */ /* 0x004fee0000001804 */
[----:B------:R-:W-:-:S02]  /*258f0*/  IMAD.MOV.U32 R18, RZ, RZ, R28 ;  /* 0x000000ffff127224 */ /* 0x000fc400078e001c */
[----:B------:R-:W-:Y:S01]  /*25900*/  IMAD.MOV.U32 R19, RZ, RZ, R12 ;  /* 0x000000ffff137224 */ /* 0x000fe200078e000c */
[----:B------:R-:W2:Y:S04]  /*25910*/  LDL.LU R28, [R1+0x137c] ;  /* 0x00137c00011c7983 */ /* 0x000ea80000300800 */
[----:B------:R-:W3:Y:S04]  /*25920*/  LDL.LU R12, [R1+0x1378] ;  /* 0x00137800010c7983 */ /* 0x000ee80000300800 */
[----:B------:R0:W-:Y:S02]  /*25930*/  STL.64 [R1+0x1358], R18 ;  /* 0x0013581201007387 */ /* 0x0001e40000100a00 */
[----:B0-----:R-:W-:-:S02]  /*25940*/  IMAD.MOV.U32 R18, RZ, RZ, R15 ;  /* 0x000000ffff127224 */ /* 0x001fc400078e000f */
[----:B------:R-:W-:Y:S01]  /*25950*/  IMAD.MOV.U32 R19, RZ, RZ, R29 ;  /* 0x000000ffff137224 */ /* 0x000fe200078e001d */
[----:B----4-:R0:W-:Y:S02]  /*25960*/  STL.64 [R1+0x1350], R16 ;  /* 0x0013501001007387 */ /* 0x0101e40000100a00 */
[----:B0-----:R-:W-:Y:S02]  /*25970*/  IMAD.MOV.U32 R16, RZ, RZ, R13 ;  /* 0x000000ffff107224 */ /* 0x001fe400078e000d */
[----:B------:R-:W-:Y:S01]  /*25980*/  IMAD.MOV.U32 R17, RZ, RZ, R14 ;  /* 0x000000ffff117224 */ /* 0x000fe200078e000e */
[----:B------:R-:W3:Y:S04]  /*25990*/  LDL.LU R13, [R1+0x1374] ;  /* 0x00137400010d7983 */ /* 0x000ee80000300800 */
[----:B------:R-:W3:Y:S04]  /*259a0*/  LDL.LU R14, [R1+0x1370] ;  /* 0x00137000010e7983 */ /* 0x000ee80000300800 */
[----:B------:R-:W3:Y:S04]  /*259b0*/  LDL.LU R15, [R1+0x136c] ;  /* 0x00136c00010f7983 */ /* 0x000ee80000300800 */
[----:B------:R-:W4:Y:S04]  /*259c0*/  LDL.LU R29, [R1+0x1368] ;  /* 0x00136800011d7983 */ /* 0x000f280000300800 */
[----:B------:R0:W-:Y:S04]  /*259d0*/  STL.64 [R1+0x1310], R22 ;  /* 0x0013101601007387 */ /* 0x0001e80000100a00 */
[----:B------:R1:W-:Y:S01]  /*259e0*/  STL.64 [R1+0x1308], R20 ;  /* 0x0013081401007387 */ /* 0x0003e20000100a00 */
[----:B0-----:R-:W-:-:S02]  /*259f0*/  IMAD.MOV.U32 R22, RZ, RZ, R9 ;  /* 0x000000ffff167224 */ /* 0x001fc400078e0009 */
[----:B-1----:R-:W-:Y:S02]  /*25a00*/  IMAD.MOV.U32 R20, RZ, RZ, R11 ;  /* 0x000000ffff147224 */ /* 0x002fe400078e000b */
[----:B------:R-:W-:Y:S02]  /*25a10*/  IMAD.MOV.U32 R21, RZ, RZ, R10 ;  /* 0x000000ffff157224 */ /* 0x000fe400078e000a */
[----:B------:R-:W-:Y:S02]  /*25a20*/  IMAD.MOV.U32 R23, RZ, RZ, R8 ;  /* 0x000000ffff177224 */ /* 0x000fe400078e0008 */
[----:B--2---:R-:W-:Y:S04]  /*25a30*/  LDSM.16.MT88.4 R8, [R28+UR4+0x12400] ;  /* 0x012400041c08783b */ /* 0x004fe80008004200 */
[----:B------:R-:W-:Y:S04]  /*25a40*/  STL.64 [R1+0x1320], R22 ;  /* 0x0013201601007387 */ /* 0x000fe80000100a00 */
[----:B------:R0:W-:Y:S04]  /*25a50*/  STL.64 [R1+0x1318], R20 ;  /* 0x0013181401007387 */ /* 0x0001e80000100a00 */
[----:B0-----:R-:W3:Y:S04]  /*25a60*/  LDL.LU R20, [R1+0xc0] ;  /* 0x0000c00001147983 */ /* 0x001ee80000300800 */
[----:B------:R-:W3:Y:S04]  /*25a70*/  LDL.LU R21, [R1+0xc4] ;  /* 0x0000c40001157983 */ /* 0x000ee80000300800 */
[----:B----4-:R-:W0:Y:S04]  /*25a80*/  LDSM.16.MT88.4 R4, [R29+UR4+0x12400] ;  /* 0x012400041d04783b */ /* 0x010e280008004200 */
[----:B0-----:R-:W-:Y:S04]  /*25a90*/  STL [R1+0x12f4], R4 ;  /* 0x0012f40401007387 */ /* 0x001fe80000100800 */
[----:B------:R0:W-:Y:S04]  /*25aa0*/  STL [R1+0x12f0], R5 ;  /* 0x0012f00501007387 */ /* 0x0001e80000100800 */
[----:B------:R-:W-:Y:S04]  /*25ab0*/  STL [R1+0x12ec], R6 ;  /* 0x0012ec0601007387 */ /* 0x000fe80000100800 */
[----:B------:R-:W-:Y:S04]  /*25ac0*/  STL [R1+0x12e8], R7 ;  /* 0x0012e80701007387 */ /* 0x000fe80000100800 */
[----:B0-----:R-:W2:Y:S04]  /*25ad0*/  LDL.LU.64 R4, [R1+0xf0] ;  /* 0x0000f00001047983 */ /* 0x001ea80000300a00 */
[----:B------:R-:W-:Y:S04]  /*25ae0*/  STL.64 [R1+0x12c0], R10 ;  /* 0x0012c00a01007387 */ /* 0x000fe80000100a00 */
[----:B------:R0:W-:Y:S04]  /*25af0*/  STL.64 [R1+0x12b8], R8 ;  /* 0x0012b80801007387 */ /* 0x0001e80000100a00 */
[----:B0-----:R-:W4:Y:S04]  /*25b00*/  LDL.LU.64 R8, [R1+0x100] ;  /* 0x0001000001087983 */ /* 0x001f280000300a00 */
[----:B------:R-:W2:Y:S01]  /*25b10*/  LDL.LU.64 R10, [R1+0x108] ;  /* 0x00010800010a7983 */ /* 0x000ea20000300a00 */
[----:B---3--:R-:W-:Y:S03]  /*25b20*/  HMMA.16816.F32 R24, R12, R20, R24 ;  /* 0x000000140c18723c */ /* 0x008fe60000001818 */
[----:B--2---:R-:W-:Y:S04]  /*25b30*/  STL [R1+0x12d4], R10 ;  /* 0x0012d40a01007387 */ /* 0x004fe80000100800 */
[----:B------:R-:W-:-:S15]  /*25b40*/  STL [R1+0x12d0], R11 ;  /* 0x0012d00b01007387 */ /* 0x000fde0000100800 */
[----:B------:R-:W-:-:S01]  /*25b50*/  NOP ;  /* 0x0000000000007918 */ /* 0x000fc20000000000 */
[----:B------:R0:W-:Y:S04]  /*25b60*/  STL.64 [R1+0x50], R24 ;  /* 0x0000501801007387 */ /* 0x0001e80000100a00 */
[----:B------:R-:W-:Y:S04]  /*25b70*/  STL.64 [R1+0x58], R26 ;  /* 0x0000581a01007387 */ /* 0x000fe80000100a00 */
[----:B0-----:R-:W2:Y:S02]  /*25b80*/  LDL.LU.64 R24, [R1+0x1360] ;  /* 0x0013600001187983 */ /* 0x001ea40000300a00 */
[----:B--2---:R-:W-:-:S15]  /*25b90*/  HMMA.16816.F32 R16, R12, R24, R16 ;  /* 0x000000180c10723c */ /* 0x004fde0000001810 */
[----:B------:R-:W-:-:S08]  /*25ba0*/  NOP ;  /* 0x0000000000007918 */ /* 0x000fd00000000000 */
[----:B------:R-:W-:Y:S04]  /*25bb0*/  STL.64 [R1+0x30], R16 ;  /* 0x0000301001007387 */ /* 0x000fe80000100a00 */
[----:B------:R0:W-:Y:S04]  /*25bc0*/  STL.64 [R1+0x38], R18 ;  /* 0x0000381201007387 */ /* 0x0001e80000100a00 */
[----:B0-----:R-:W2:Y:S04]  /*25bd0*/  LDL.LU.64 R18, [R1+0x1358] ;  /* 0x0013580001127983 */ /* 0x001ea80000300a00 */
[----:B------:R-:W2:Y:S04]  /*25be0*/  LDL.LU.64 R16, [R1+0x1350] ;  /* 0x0013500001107983 */ /* 0x000ea80000300a00 */
[----:B------:R0:W-:Y:S01]  /*25bf0*/  STL.64 [R1+0x1328], R24 ;  /* 0x0013281801007387 */ /* 0x0001e20000100a00 */
[----:B------:R-:W-:-:S02]  /*25c00*/  IMAD.MOV.U32 R26, RZ, RZ, R2 ;  /* 0x000000ffff1a7224 */ /* 0x000fc400078e0002 */
[----:B------:R-:W-:Y:S02]  /*25c10*/  IMAD.MOV.U32 R27, RZ, RZ, R0 ;  /* 0x000000ffff1b7224 */ /* 0x000fe400078e0000 */
[----:B------:R-:W-:Y:S02]  /*25c20*/  IMAD.MOV.U32 R2, RZ, RZ, R4 ;  /* 0x000000ffff027224 */ /* 0x000fe400078e0004 */
[----:B------:R-:W-:Y:S01]  /*25c30*/  IMAD.MOV.U32 R0, RZ, RZ, R5 ;  /* 0x000000ffff007224 */ /* 0x000fe200078e0005 */
[----:B0-----:R-:W3:Y:S01]  /*25c40*/  LDL.LU R24, [R1+0x20] ;  /* 0x0000200001187983 */ /* 0x001ee20000300800 */
[----:B--2---:R-:W-:-:S15]  /*25c50*/  HMMA.16816.F32 R16, R12, R4, R16 ;  /* 0x000000040c10723c */ /* 0x004fde0000001810 */
[----:B------:R-:W-:-:S09]  /*25c60*/  NOP ;  /* 0x0000000000007918 */ /* 0x000fd20000000000 */
[----:B------:R-:W-:Y:S02]  /*25c70*/  IMAD.MOV.U32 R6, RZ, RZ, R18 ;  /* 0x000000ffff067224 */ /* 0x000fe400078e0012 */
[----:B------:R-:W-:Y:S02]  /*25c80*/  IMAD.MOV.U32 R7, RZ, RZ, R19 ;  /* 0x000000ffff077224 */ /* 0x000fe400078e0013 */
[----:B------:R-:W-:Y:S02]  /*25c90*/  IMAD.MOV.U32 R4, RZ, RZ, R16 ;  /* 0x000000ffff047224 */ /* 0x000fe400078e0010 */
[----:B------:R-:W-:Y:S01]  /*25ca0*/  IMAD.MOV.U32 R5, RZ, RZ, R17 ;  /* 0x000000ffff057224 */ /* 0x000fe200078e0011 */
[----:B------:R-:W4:Y:S04]  /*25cb0*/  LDL.LU.64 R18, [R1+0x1348] ;  /* 0x0013480001127983 */ /* 0x000f280000300a00 */
[----:B------:R-:W4:Y:S01]  /*25cc0*/  LDL.LU.64 R16, [R1+0x1340] ;  /* 0x0013400001107983 */ /* 0x000f220000300a00 */
[----:B------:R-:W-:Y:S01]  /*25cd0*/  IMAD.MOV.U32 R25, RZ, RZ, R3 ;  /* 0x000000ffff197224 */ /* 0x000fe200078e0003 */
[----:B----4-:R-:W-:Y:S02]  /*25ce0*/  HMMA.16816.F32 R12, R12, R8, R16 ;  /* 0x000000080c0c723c */ /* 0x010fe40000001810 */
[----:B------:R-:W3:Y:S04]  /*25cf0*/  LDL.LU.64 R18, [R1+0x1338] ;  /* 0x0013380001127983 */ /* 0x000ee80000300a00 */
[----:B------:R-:W3:-:S15]  /*25d00*/  LDL.LU.64 R16, [R1+0x1330] ;  /* 0x0013300001107983 */ /* 0x000ede0000300a00 */
[----:B------:R-:W-:-:S02]  /*25d10*/  NOP ;  /* 0x0000000000007918 */ /* 0x000fc40000000000 */
[----:B------:R-:W-:Y:S04]  /*25d20*/  STL.64 [R1+0x10], R12 ;  /* 0x0000100c01007387 */ /* 0x000fe80000100a00 */
[----:B------:R-:W-:Y:S01]  /*25d30*/  STL.64 [R1+0x18], R14 ;  /* 0x0000180e01007387 */ /* 0x000fe20000100a00 */
[----:B---3--:R-:W-:Y:S03]  /*25d40*/  HMMA.16816.F32 R20, R16, R20, R24 ;  /* 0x000000141014723c */ /* 0x008fe60000001818 */
[----:B------:R-:W2:-:S15]  /*25d50*/  LDL.LU.64 R24, [R1+0x1328] ;  /* 0x0013280001187983 */ /* 0x000e9e0000300a00 */
[----:B------:R-:W-:-:S05]  /*25d60*/  NOP ;  /* 0x0000000000007918 */ /* 0x000fca0000000000 */
[----:B------:R0:W-:Y:S01]  /*25d70*/  STL.64 [R1+0x28], R22 ;  /* 0x0000281601007387 */ /* 0x0001e20000100a00 */
[----:B------:R-:W-:Y:S02]  /*25d80*/  IMAD.MOV.U32 R10, RZ, RZ, R20 ;  /* 0x000000ffff0a7224 */ /* 0x000fe400078e0014 */
[----:B------:R-:W-:Y:S01]  /*25d90*/  IMAD.MOV.U32 R11, RZ, RZ, R21 ;  /* 0x000000ffff0b7224 */ /* 0x000fe200078e0015 */
[----:B0-----:R-:W2:Y:S04]  /*25da0*/  LDL.LU.64 R22, [R1+0x1320] ;  /* 0x0013200001167983 */ /* 0x001ea80000300a00 */
[----:B------:R-:W2:Y:S01]  /*25db0*/  LDL.LU.64 R20, [R1+0x1318] ;  /* 0x0013180001147983 */ /* 0x000ea20000300a00 */
[----:B------:R-:W-:Y:S02]  /*25dc0*/  IMAD.MOV.U32 R12, RZ, RZ, R2 ;  /* 0x000000ffff0c7224 */ /* 0x000fe400078e0002 */
[----:B------:R-:W-:Y:S01]  /*25dd0*/  IMAD.MOV.U32 R13, RZ, RZ, R0 ;  /* 0x000000ffff0d7224 */ /* 0x000fe200078e0000 */
[----:B--2---:R-:W-:Y:S01]  /*25de0*/  HMMA.16816.F32 R24, R16, R24, R20 ;  /* 0x000000181018723c */ /* 0x004fe20000001814 */
[----:B------:R-:W2:Y:S04]  /*25df0*/  LDL.LU.64 R22, [R1+0x1310] ;  /* 0x0013100001167983 */ /* 0x000ea80000300a00 */
[----:B------:R-:W2:-:S15]  /*25e00*/  LDL.LU.64 R20, [R1+0x1308] ;  /* 0x0013080001147983 */ /* 0x000e9e0000300a00 */
[----:B------:R-:W-:-:S03]  /*25e10*/  NOP ;  /* 0x0000000000007918 */ /* 0x000fc60000000000 */
[----:B------:R0:W-:Y:S01]  /*25e20*/  STL [R1], R24 ;  /* 0x0000001801007387 */ /* 0x0001e20000100800 */
[----:B------:R-:W-:Y:S02]  /*25e30*/  IMAD.MOV.U32 R2, RZ, RZ, R26 ;  /* 0x000000ffff027224 */ /* 0x000fe400078e001a */
[----:B------:R-:W-:Y:S02]  /*25e40*/  IMAD.MOV.U32 R0, RZ, RZ, R27 ;  /* 0x000000ffff007224 */ /* 0x000fe400078e001b */
[----:B------:R-:W-:Y:S01]  /*25e50*/  IMAD.MOV.U32 R3, RZ, RZ, R25 ;  /* 0x000000ffff037224 */ /* 0x000fe200078e0019 */
[----:B------:R-:W3:Y:S04]  /*25e60*/  LDL.LU.64 R26, [R1+0x1300] ;  /* 0x00130000011a7983 */ /* 0x000ee80000300a00 */
[----:B0-----:R-:W3:Y:S02]  /*25e70*/  LDL.LU.64 R24, [R1+0x12f8] ;  /* 0x0012f80001187983 */ /* 0x001ee40000300a00 */
[C---:B---3--:R-:W-:Y:S06]  /*25e80*/  HMMA.16816.F32 R12, R16.reuse, R12, R24 ;  /* 0x0000000c100c723c */ /* 0x048fec0000001818 */
[----:B--2---:R-:W-:Y:S01]  /*25e90*/  HMMA.16816.F32 R16, R16, R8, R20 ;  /* 0x000000081010723c */ /* 0x004fe20000001814 */
[----:B------:R-:W0:-:S15]  /*25ea0*/  LDSM.16.MT88.4 R24, [R29+UR4+0x12800] ;  /* 0x012800041d18783b */ /* 0x000e1e0008004200 */
[----:B------:R-:W-:-:S01]  /*25eb0*/  NOP ;  /* 0x0000000000007918 */ /* 0x000fc20000000000 */
[----:B------:R-:W-:Y:S04]  /*25ec0*/  STL.64 [R1+0x1290], R14 ;  /* 0x0012900e01007387 */ /* 0x000fe80000100a00 */
[----:B------:R1:W-:Y:S04]  /*25ed0*/  STL.64 [R1+0x1288], R12 ;  /* 0x0012880c01007387 */ /* 0x0003e80000100a00 */
[----:B-1----:R-:W2:Y:S04]  /*25ee0*/  LDL R13, [R1+0xdb8] ;  /* 0x000db800010d7983 */ /* 0x002ea80000100800 */
[----:B------:R-:W3:Y:S04]  /*25ef0*/  LDL.LU R14, [R1+0xe8] ;  /* 0x0000e800010e7983 */ /* 0x000ee80000300800 */
[----:B------:R-:W3:Y:S04]  /*25f00*/  LDL.LU R15, [R1+0xec] ;  /* 0x0000ec00010f7983 */ /* 0x000ee80000300800 */
[----:B------:R-:W-:Y:S04]  /*25f10*/  STL.64 [R1+0x12d8], R10 ;  /* 0x0012d80a01007387 */ /* 0x000fe80000100a00 */
[----:B------:R1:W-:Y:S04]  /*25f20*/  STL.64 [R1+0x1280], R18 ;  /* 0x0012801201007387 */ /* 0x0003e80000100a00 */
[----:B------:R4:W-:Y:S04]  /*25f30*/  STL.64 [R1+0x1278], R16 ;  /* 0x0012781001007387 */ /* 0x0009e80000100a00 */
[----:B-1----:R-:W4:Y:S04]  /*25f40*/  LDL.LU R18, [R1+0xf8] ;  /* 0x0000f80001127983 */ /* 0x002f280000300800 */
[----:B------:R-:W4:Y:S01]  /*25f50*/  LDL.LU R19, [R1+0xfc] ;  /* 0x0000fc0001137983 */ /* 0x000f220000300800 */
[----:B------:R-:W-:-:S02]  /*25f60*/  IMAD.MOV.U32 R8, RZ, RZ, R4 ;  /* 0x000000ffff087224 */ /* 0x000fc400078e0004 */
[----:B------:R-:W-:Y:S02]  /*25f70*/  IMAD.MOV.U32 R9, RZ, RZ, R5 ;  /* 0x000000ffff097224 */ /* 0x000fe400078e0005 */
[----:B------:R-:W-:Y:S02]  /*25f80*/  IMAD.MOV.U32 R10, RZ, RZ, R6 ;  /* 0x000000ffff0a7224 */ /* 0x000fe400078e0006 */
[----:B------:R-:W-:Y:S01]  /*25f90*/  IMAD.MOV.U32 R11, RZ, RZ, R7 ;  /* 0x000000ffff0b7224 */ /* 0x000fe200078e0007 */
[----:B--2---:R-:W-:Y:S04]  /*25fa0*/  LDSM.16.M88.4 R20, [R13+UR4+0x4100] ;  /* 0x004100040d14783b */ /* 0x004fe80008000200 */
[----:B----4-:R1:W-:Y:S04]  /*25fb0*/  STL.64 [R1+0x12e0], R18 ;  /* 0x0012e01201007387 */ /* 0x0103e80000100a00 */
[----:B------:R-:W2:Y:S04]  /*25fc0*/  LDL.LU R16, [R1+0x50] ;  /* 0x0000500001107983 */ /* 0x000ea80000300800 */
[----:B------:R-:W2:Y:S04]  /*25fd0*/  LDL.LU R17, [R1+0x54] ;  /* 0x0000540001117983 */ /* 0x000ea80000300800 */
[----:B-1----:R-:W2:Y:S04]  /*25fe0*/  LDL.LU R18, [R1+0x58] ;  /* 0x0000580001127983 */ /* 0x002ea80000300800 */
[----:B------:R-:W2:Y:S04]  /*25ff0*/  LDL.LU R19, [R1+0x5c] ;  /* 0x00005c0001137983 */ /* 0x000ea80000300800 */
[----:B------:R-:W2:Y:S04]  /*26000*/  LDL.LU R4, [R1+0x12f4] ;  /* 0x0012f40001047983 */ /* 0x000ea80000300800 */
[----:B------:R-:W2:Y:S04]  /*26010*/  LDL.LU R5, [R1+0x12f0] ;  /* 0x0012f00001057983 */ /* 0x000ea80000300800 */
[----:B------:R-:W2:Y:S04]  /*26020*/  LDL.LU R6, [R1+0x12ec] ;  /* 0x0012ec0001067983 */ /* 0x000ea80000300800 */
[----:B------:R-:W2:Y:S04]  /*26030*/  LDL.LU R7, [R1+0x12e8] ;  /* 0x0012e80001077983 */ /* 0x000ea80000300800 */
[----:B------:R-:W-:Y:S04]  /*26040*/  STL [R1+0x1264], R29 ;  /* 0x0012641d01007387 */ /* 0x000fe80000100800 */
[----:B0-----:R-:W-:Y:S04]  /*26050*/  STL [R1+0x125c], R24 ;  /* 0x00125c1801007387 */ /* 0x001fe80000100800 */
[----:B------:R-:W-:Y:S04]  /*26060*/  STL [R1+0x1258], R25 ;  /* 0x0012581901007387 */ /* 0x000fe80000100800 */
[----:B------:R-:W-:Y:S04]  /*26070*/  STL [R1+0x1254], R26 ;  /* 0x0012541a01007387 */ /* 0x000fe80000100800 */
[----:B------:R-:W-:Y:S04]  /*26080*/  STL [R1+0x1250], R27 ;  /* 0x0012501b01007387 */ /* 0x000fe80000100800 */
[----:B------:R-:W0:Y:S04]  /*26090*/  LDSM.16.M88.4 R24, [R13+UR4+0x100] ;  /* 0x000100040d18783b */ /* 0x000e280008000200 */
[----:B0-----:R0:W-:Y:S04]  /*260a0*/  STL.64 [R1+0x80], R24 ;  /* 0x0000801801007387 */ /* 0x0011e80000100a00 */
[----:B------:R1:W-:Y:S04]  /*260b0*/  STL.64 [R1+0x88], R26 ;  /* 0x0000881a01007387 */ /* 0x0003e80000100a00 */
[----:B------:R-:W-:Y:S01]  /*260c0*/  STL.64 [R1+0x98], R22 ;  /* 0x0000981601007387 */ /* 0x000fe20000100a00 */
[----:B0-----:R-:W-:-:S02]  /*260d0*/  IMAD.MOV.U32 R24, RZ, RZ, R20 ;  /* 0x000000ffff187224 */ /* 0x001fc400078e0014 */
[----:B------:R-:W-:Y:S02]  /*260e0*/  IMAD.MOV.U32 R25, RZ, RZ, R21 ;  /* 0x000000ffff197224 */ /* 0x000fe400078e0015 */
[----:B------:R-:W0:Y:S04]  /*260f0*/  LDSM.16.M88.4 R20, [R13+UR4+0x8100] ;  /* 0x008100040d14783b */ /* 0x000e280008000200 */
[----:B------:R-:W-:Y:S04]  /*26100*/  STL [R1+0x126c], R24 ;  /* 0x00126c1801007387 */ /* 0x000fe80000100800 */
[----:B------:R-:W-:Y:S04]  /*26110*/  STL [R1+0x1268], R25 ;  /* 0x0012681901007387 */ /* 0x000fe80000100800 */
[----:B-1----:R-:W2:Y:S04]  /*26120*/  LDL.LU.64 R26, [R1+0xc8] ;  /* 0x0000c800011a7983 */ /* 0x002ea80000300a00 */
[----:B0-----:R-:W-:Y:S04]  /*26130*/  STL.64 [R1+0xa0], R20 ;  /* 0x0000a01401007387 */ /* 0x001fe80000100a00 */
[----:B------:R-:W-:Y:S04]  /*26140*/  STL.64 [R1+0xa8], R22 ;  /* 0x0000a81601007387 */ /* 0x000fe80000100a00 */
[----:B------:R-:W0:Y:S04]  /*26150*/  LDSM.16.M88.4 R20, [R13+UR4+0xc100] ;  /* 0x00c100040d14783b */ /* 0x000e280008000200 */
[----:B0-----:R-:W-:Y:S04]  /*26160*/  STL.64 [R1+0xb0], R20 ;  /* 0x0000b01401007387 */ /* 0x001fe80000100a00 */
[----:B------:R-:W-:Y:S04]  /*26170*/  STL.64 [R1+0xb8], R22 ;  /* 0x0000b81601007387 */ /* 0x000fe80000100a00 */
[----:B------:R-:W0:Y:S04]  /*26180*/  LDSM.16.MT88.4 R20, [R28+UR4+0x12800] ;  /* 0x012800041c14783b */ /* 0x000e280008004200 */
[----:B------:R-:W-:Y:S04]  /*26190*/  STL [R1+0x1260], R28 ;  /* 0x0012601c01007387 */ /* 0x000fe80000100800 */
[----:B0-----:R-:W-:Y:S04]  /*261a0*/  STL.64 [R1+0x1228], R22 ;  /* 0x0012281601007387 */ /* 0x001fe80000100a00 */
[----:B------:R0:W-:Y:S04]  /*261b0*/  STL.64 [R1+0x1220], R20 ;  /* 0x0012201401007387 */ /* 0x0001e80000100a00 */
[----:B0-----:R-:W3:Y:S04]  /*261c0*/  LDL.LU R20, [R1+0x30] ;  /* 0x0000300001147983 */ /* 0x001ee80000300800 */
[----:B------:R-:W3:Y:S04]  /*261d0*/  LDL.LU R21, [R1+0x34] ;  /* 0x0000340001157983 */ /* 0x000ee80000300800 */
[----:B------:R-:W3:Y:S04]  /*261e0*/  LDL.LU R22, [R1+0x38] ;  /* 0x0000380001167983 */ /* 0x000ee80000300800 */
[----:B------:R-:W3:Y:S01]  /*261f0*/  LDL.LU R23, [R1+0x3c] ;  /* 0x00003c0001177983 */ /* 0x000ee20000300800 */
[----:B--2---:R-:W-:-:S15]  /*26200*/  HMMA.16816.F32 R16, R4, R26, R16 ;  /* 0x0000001a0410723c */ /* 0x004fde0000001810 */
[----:B------:R-:W-:-:S08]  /*26210*/  NOP ;  /* 0x0000000000007918 */ /* 0x000fd00000000000 */
[----:B------:R0:W-:Y:S04]  /*26220*/  STL.64 [R1+0x68], R18 ;  /* 0x0000681201007387 */ /* 0x0001e80000100a00 */
[----:B0-----:R-:W2:Y:S01]  /*26230*/  LDL.LU.64 R18, [R1+0x12e0] ;  /* 0x0012e00001127983 */ /* 0x001ea20000300a00 */
[----:B------:R-:W-:Y:S02]  /*26240*/  IMAD.MOV.U32 R13, RZ, RZ, R26 ;  /* 0x000000ffff0d7224 */ /* 0x000fe400078e001a */
[----:B------:R-:W-:Y:S02]  /*26250*/  IMAD.MOV.U32 R26, RZ, RZ, R16 ;  /* 0x000000ffff1a7224 */ /* 0x000fe400078e0010 */
[----:B------:R-:W-:-:S03]  /*26260*/  IMAD.MOV.U32 R12, RZ, RZ, R27 ;  /* 0x000000ffff0c7224 */ /* 0x000fc600078e001b */
[----:B------:R-:W-:Y:S01]  /*26270*/  STL [R1+0x1270], R26 ;  /* 0x0012701a01007387 */ /* 0x000fe20000100800 */
[----:B---3--:R-:W-:-:S15]  /*26280*/  HMMA.16816.F32 R20, R4, R14, R20 ;  /* 0x0000000e0414723c */ /* 0x008fde0000001814 */
[----:B------:R-:W-:-:S08]  /*26290*/  NOP ;  /* 0x0000000000007918 */ /* 0x000fd00000000000 */
[----:B------:R-:W-:Y:S04]  /*262a0*/  STL [R1+0x38], R22 ;  /* 0x0000381601007387 */ /* 0x000fe80000100800 */
[----:B------:R0:W-:Y:S01]  /*262b0*/  STL.64 [R1+0x12a0], R14 ;  /* 0x0012a00e01007387 */ /* 0x0001e20000100a00 */
[----:B------:R-:W-:Y:S02]  /*262c0*/  IMAD.MOV.U32 R28, RZ, RZ, R23 ;  /* 0x000000ffff1c7224 */ /* 0x000fe400078e0017 */
[----:B0-----:R-:W-:Y:S02]  /*262d0*/  IMAD.MOV.U32 R14, RZ, RZ, R13 ;  /* 0x000000ffff0e7224 */ /* 0x001fe400078e000d */
[----:B------:R-:W-:-:S05]  /*262e0*/  IMAD.MOV.U32 R15, RZ, RZ, R12 ;  /* 0x000000ffff0f7224 */ /* 0x000fca00078e000c */
[----:B------:R0:W-:Y:S04]  /*262f0*/  STL.64 [R1+0x12c8], R14 ;  /* 0x0012c80e01007387 */ /* 0x0001e80000100a00 */
[----:B------:R-:W3:Y:S04]  /*26300*/  LDL.LU R12, [R1+0x10] ;  /* 0x00001000010c7983 */ /* 0x000ee80000300800 */
[----:B------:R-:W3:Y:S04]  /*26310*/  LDL.LU R13, [R1+0x14] ;  /* 0x00001400010d7983 */ /* 0x000ee80000300800 */
[----:B0-----:R-:W3:Y:S04]  /*26320*/  LDL.LU R14, [R1+0x18] ;  /* 0x00001800010e7983 */ /* 0x001ee80000300800 */
        /* <DEDUP_REMOVED lines=10> */
[----:B------:R-:W-:Y:S04]  /*263d0*/  STL.64 [R1+0x12b0], R26 ;  /* 0x0012b01a01007387 */ /* 0x000fe80000100a00 */
[----:B------:R2:W-:Y:S02]  /*263e0*/  STL.64 [R1+0x12a8], R24 ;  /* 0x0012a81801007387 */ /* 0x0005e40000100a00 */
[----:B--2---:R-:W-:-:S02]  /*263f0*/  IMAD.MOV.U32 R24, RZ, RZ, R10 ;  /* 0x000000ffff187224 */ /* 0x004fc400078e000a */
[----:B------:R-:W-:Y:S01]  /*26400*/  IMAD.MOV.U32 R25, RZ, RZ, R11 ;  /* 0x000000ffff197224 */ /* 0x000fe200078e000b */
[----:B------:R-:W3:Y:S04]  /*26410*/  LDL.LU R10, [R1+0x12d4] ;  /* 0x0012d400010a7983 */ /* 0x000ee80000300800 */
[----:B------:R-:W3:Y:S04]  /*26420*/  LDL.LU R11, [R1+0x12d0] ;  /* 0x0012d000010b7983 */ /* 0x000ee80000300800 */
[----:B------:R-:W2:Y:S04]  /*26430*/  LDL.LU R26, [R1+0x28] ;  /* 0x00002800011a7983 */ /* 0x000ea80000300800 */
[----:B------:R-:W2:Y:S04]  /*26440*/  LDL.LU R27, [R1+0x2c] ;  /* 0x00002c00011b7983 */ /* 0x000ea80000300800 */
[----:B------:R0:W-:Y:S04]  /*26450*/  STL.64 [R1+0x1298], R18 ;  /* 0x0012981201007387 */ /* 0x0001e80000100a00 */
[----:B------:R-:W4:Y:S01]  /*26460*/  LDL.LU R16, [R1] ;  /* 0x0000000001107983 */ /* 0x000f220000300800 */
[----:B0-----:R-:W-:-:S02]  /*26470*/  IMAD.MOV.U32 R18, RZ, RZ, R2 ;  /* 0x000000ffff127224 */ /* 0x001fc400078e0002 */
[----:B------:R-:W-:Y:S01]  /*26480*/  IMAD.MOV.U32 R19, RZ, RZ, R0 ;  /* 0x000000ffff137224 */ /* 0x000fe200078e0000 */
[----:B---3--:R-:W-:Y:S01]  /*26490*/  HMMA.16816.F32 R4, R4, R10, R12 ;  /* 0x0000000a0404723c */ /* 0x008fe2000000180c */
[----:B------:R-:W2:Y:S05]  /*264a0*/  LDL.LU.64 R14, [R1+0x12c8] ;  /* 0x0012c800010e7983 */ /* 0x000eaa0000300a00 */
[----:B------:R-:W-:Y:S02]  /*264b0*/  IMAD.MOV.U32 R2, RZ, RZ, R10 ;  /* 0x000000ffff027224 */ /* 0x000fe400078e000a */
[----:B------:R-:W-:-:S15]  /*264c0*/  IMAD.MOV.U32 R0, RZ, RZ, R11 ;  /* 0x000000ffff007224 */ /* 0x000fde00078e000b */
[----:B------:R-:W-:Y:S04]  /*264d0*/  STL.64 [R1+0x10], R4 ;  /* 0x0000100401007387 */ /* 0x000fe80000100a00 */
[----:B------:R0:W-:Y:S04]  /*264e0*/  STL.64 [R1+0x18], R6 ;  /* 0x0000180601007387 */ /* 0x0001e80000100a00 */
[----:B------:R-:W2:Y:S04]  /*264f0*/  LDL.LU.64 R10, [R1+0x12c0] ;  /* 0x0012c000010a7983 */ /* 0x000ea80000300a00 */
[----:B------:R-:W2:Y:S01]  /*26500*/  LDL.LU.64 R8, [R1+0x12b8] ;  /* 0x0012b80001087983 */ /* 0x000ea20000300a00 */
[----:B0-----:R-:W-:-:S02]  /*26510*/  IMAD.MOV.U32 R6, RZ, RZ, R2 ;  /* 0x000000ffff067224 */ /* 0x001fc400078e0002 */
[----:B------:R-:W-:Y:S01]  /*26520*/  IMAD.MOV.U32 R7, RZ, RZ, R0 ;  /* 0x000000ffff077224 */ /* 0x000fe200078e0000 */
[----:B--2---:R-:W-:Y:S01]  /*26530*/  HMMA.16816.F32 R12, R8, R14, R24 ;  /* 0x0000000e080c723c */ /* 0x004fe20000001818 */
[----:B------:R-:W2:Y:S04]  /*26540*/  LDL.LU.64 R26, [R1+0x12b0] ;  /* 0x0012b000011a7983 */ /* 0x000ea80000300a00 */
[----:B------:R-:W3:-:S15]  /*26550*/  LDL.LU.64 R24, [R1+0x12a8] ;  /* 0x0012a80001187983 */ /* 0x000ede0000300a00 */
[----:B------:R-:W-:-:S03]  /*26560*/  NOP ;  /* 0x0000000000007918 */ /* 0x000fc60000000000 */
[----:B------:R4:W-:Y:S01]  /*26570*/  STL [R1+0x20], R12 ;  /* 0x0000200c01007387 */ /* 0x0009e20000100800 */
[----:B------:R-:W-:Y:S02]  /*26580*/  IMAD.MOV.U32 R2, RZ, RZ, R14 ;  /* 0x000000ffff027224 */ /* 0x000fe400078e000e */
[----:B------:R-:W-:Y:S02]  /*26590*/  IMAD.MOV.U32 R0, RZ, RZ, R15 ;  /* 0x000000ffff007224 */ /* 0x000fe400078e000f */
[----:B------:R-:W4:Y:S01]  /*265a0*/  LDL.LU.64 R14, [R1+0x12a0] ;  /* 0x0012a000010e7983 */ /* 0x000f220000300a00 */
[----:B------:R-:W-:Y:S02]  /*265b0*/  IMAD.MOV.U32 R17, RZ, RZ, R3 ;  /* 0x000000ffff117224 */ /* 0x000fe400078e0003 */
[----:B------:R-:W-:Y:S02]  /*265c0*/  IMAD.MOV.U32 R3, RZ, RZ, R13 ;  /* 0x000000ffff037224 */ /* 0x000fe400078e000d */
[----:B------:R-:W-:-:S03]  /*265d0*/  IMAD.MOV.U32 R29, RZ, RZ, R21 ;  /* 0x000000ffff1d7224 */ /* 0x000fc600078e0015 */
[----:B----4-:R-:W-:Y:S01]  /*265e0*/  HMMA.16816.F32 R12, R8, R14, R16 ;  /* 0x0000000e080c723c */ /* 0x010fe20000001810 */
[----:B------:R-:W4:-:S15]  /*265f0*/  LDL.LU.64 R18, [R1+0x1298] ;  /* 0x0012980001127983 */ /* 0x000f1e0000300a00 */
[----:B------:R-:W-:-:S08]  /*26600*/  NOP ;  /* 0x0000000000007918 */ /* 0x000fd00000000000 */
[----:B------:R-:W-:Y:S02]  /*26610*/  IMAD.MOV.U32 R5, RZ, RZ, R14 ;  /* 0x000000ffff057224 */ /* 0x000fe400078e000e */
[----:B------:R-:W-:Y:S02]  /*26620*/  IMAD.MOV.U32 R4, RZ, RZ, R15 ;  /* 0x000000ffff047224 */ /* 0x000fe400078e000f */
[----:B------:R-:W-:Y:S02]  /*26630*/  IMAD.MOV.U32 R21, RZ, RZ, R12 ;  /* 0x000000ffff157224 */ /* 0x000fe400078e000c */
[----:B------:R-:W-:Y:S01]  /*26640*/  IMAD.MOV.U32 R20, RZ, RZ, R13 ;  /* 0x000000ffff147224 */ /* 0x000fe200078e000d */
[----:B------:R-:W4:Y:S04]  /*26650*/  LDL.LU.64 R14, [R1+0x1290] ;  /* 0x00129000010e7983 */ /* 0x000f280000300a00 */
[----:B------:R-:W4:Y:S02]  /*26660*/  LDL.LU.64 R12, [R1+0x1288] ;  /* 0x00128800010c7983 */ /* 0x000f240000300a00 */
[----:B----4-:R-:W-:Y:S02]  /*26670*/  HMMA.16816.F32 R12, R8, R18, R12 ;  /* 0x00000012080c723c */ /* 0x010fe4000000180c */
[----:B------:R-:W4:Y:S04]  /*26680*/  LDL.LU.64 R18, [R1+0x1280] ;  /* 0x0012800001127983 */ /* 0x000f280000300a00 */
[----:B------:R-:W4:-:S15]  /*26690*/  LDL.LU.64 R16, [R1+0x1278] ;  /* 0x0012780001107983 */ /* 0x000f1e0000300a00 */
[----:B------:R-:W-:-:S02]  /*266a0*/  NOP ;  /* 0x0000000000007918 */ /* 0x000fc40000000000 */
[----:B------:R-:W-:Y:S04]  /*266b0*/  STL.64 [R1+0x1200], R14 ;  /* 0x0012000e01007387 */ /* 0x000fe80000100a00 */
[----:B------:R0:W-:Y:S02]  /*266c0*/  STL.64 [R1+0x11f8], R12 ;  /* 0x0011f80c01007387 */ /* 0x0001e40000100a00 */
[----:B0-----:R-:W-:Y:S02]  /*266d0*/  IMAD.MOV.U32 R12, RZ, RZ, R21 ;  /* 0x000000ffff0c7224 */ /* 0x001fe400078e0015 */
[----:B------:R-:W-:Y:S02]  /*266e0*/  IMAD.MOV.U32 R13, RZ, RZ, R20 ;  /* 0x000000ffff0d7224 */ /* 0x000fe400078e0014 */
[----:B------:R-:W2:Y:S01]  /*266f0*/  LDL.LU.64 R20, [R1+0xb0] ;  /* 0x0000b00001147983 */ /* 0x000ea20000300a00 */
[----:B------:R-:W-:-:S02]  /*26700*/  IMAD.MOV.U32 R14, RZ, RZ, R5 ;  /* 0x000000ffff0e7224 */ /* 0x000fc400078e0005 */
[----:B------:R-:W-:Y:S01]  /*26710*/  IMAD.MOV.U32 R15, RZ, RZ, R4 ;  /* 0x000000ffff0f7224 */ /* 0x000fe200078e0004 */
[----:B--2---:R0:W-:Y:S04]  /*26720*/  STL.64 [R1+0x1238], R20 ;  /* 0x0012381401007387 */ /* 0x0041e80000100a00 */
[----:B------:R-:W-:Y:S04]  /*26730*/  STL.64 [R1+0x1210], R14 ;  /* 0x0012100e01007387 */ /* 0x000fe80000100a00 */
[----:B------:R1:W-:Y:S01]  /*26740*/  STL.64 [R1+0x1208], R12 ;  /* 0x0012080c01007387 */ /* 0x0003e20000100a00 */
[----:B0-----:R-:W-:-:S02]  /*26750*/  IMAD.MOV.U32 R20, RZ, RZ, R26 ;  /* 0x000000ffff147224 */ /* 0x001fc400078e001a */
[----:B---3--:R-:W-:Y:S01]  /*26760*/  IMAD.MOV.U32 R21, RZ, RZ, R24 ;  /* 0x000000ffff157224 */ /* 0x008fe200078e0018 */
[----:B-1----:R-:W2:Y:S04]  /*26770*/  LDL.LU R12, [R1+0x80] ;  /* 0x00008000010c7983 */ /* 0x002ea80000300800 */
[----:B------:R-:W2:Y:S04]  /*26780*/  LDL.LU R13, [R1+0x84] ;  /* 0x00008400010d7983 */ /* 0x000ea80000300800 */
[----:B------:R-:W3:Y:S04]  /*26790*/  LDL.LU R26, [R1+0x1270] ;  /* 0x00127000011a7983 */ /* 0x000ee80000300800 */
[----:B------:R-:W2:Y:S04]  /*267a0*/  LDL.LU R24, [R1+0x126c] ;  /* 0x00126c0001187983 */ /* 0x000ea80000300800 */
[----:B------:R-:W-:Y:S04]  /*267b0*/  STL.64 [R1+0x1248], R22 ;  /* 0x0012481601007387 */ /* 0x000fe80000100a00 */
[----:B------:R0:W-:Y:S02]  /*267c0*/  STL.64 [R1+0x1240], R20 ;  /* 0x0012401401007387 */ /* 0x0001e40000100a00 */
[----:B0-----:R-:W-:-:S02]  /*267d0*/  IMAD.MOV.U32 R20, RZ, RZ, R25 ;  /* 0x000000ffff147224 */ /* 0x001fc400078e0019 */
[----:B------:R-:W-:Y:S01]  /*267e0*/  IMAD.MOV.U32 R21, RZ, RZ, R29 ;  /* 0x000000ffff157224 */ /* 0x000fe200078e001d */
[----:B------:R-:W3:Y:S04]  /*267f0*/  LDL.LU R25, [R1+0x1268] ;  /* 0x0012680001197983 */ /* 0x000ee80000300800 */
[----:B------:R-:W2:Y:S04]  /*26800*/  LDL.LU R29, [R1+0x1264] ;  /* 0x00126400011d7983 */ /* 0x000ea80000300800 */
[----:B------:R-:W3:Y:S01]  /*26810*/  LDL.LU R22, [R1+0x38] ;  /* 0x0000380001167983 */ /* 0x000ee20000300800 */
[----:B------:R-:W-:-:S03]  /*26820*/  IMAD.MOV.U32 R23, RZ, RZ, R28 ;  /* 0x000000ffff177224 */ /* 0x000fc600078e001c */
[----:B------:R-:W3:Y:S01]  /*26830*/  LDL.LU R28, [R1+0x1260] ;  /* 0x00126000011c7983 */ /* 0x000ee20000300800 */
[----:B----4-:R-:W-:-:S15]  /*26840*/  HMMA.16816.F32 R8, R8, R6, R16 ;  /* 0x000000060808723c */ /* 0x010fde0000001810 */
[----:B------:R-:W-:-:S08]  /*26850*/  NOP ;  /* 0x0000000000007918 */ /* 0x000fd00000000000 */
[----:B------:R-:W-:Y:S04]  /*26860*/  STL.64 [R1+0x11f0], R10 ;  /* 0x0011f00a01007387 */ /* 0x000fe80000100a00 */
[----:B------:R0:W-:Y:S04]  /*26870*/  STL.64 [R1+0x11e8], R8 ;  /* 0x0011e80801007387 */ /* 0x0001e80000100a00 */
[----:B--2---:R-:W1:Y:S04]  /*26880*/  LDSM.16.MT88.4 R16, [R29+UR4+0x12c00] ;  /* 0x012c00041d10783b */ /* 0x004e680008004200 */
[----:B---3--:R-:W2:Y:S01]  /*26890*/  LDSM.16.MT88.4 R4, [R28+UR4+0x12c00] ;  /* 0x012c00041c04783b */ /* 0x008ea20008004200 */
[----:B0-----:R-:W-:-:S03]  /*268a0*/  IMAD.MOV.U32 R8, RZ, RZ, R24 ;  /* 0x000000ffff087224 */ /* 0x001fc600078e0018 */
[----:B------:R-:W3:Y:S01]  /*268b0*/  LDL.LU R24, [R1+0x125c] ;  /* 0x00125c0001187983 */ /* 0x000ee20000300800 */
[----:B------:R-:W-:-:S03]  /*268c0*/  IMAD.MOV.U32 R9, RZ, RZ, R25 ;  /* 0x000000ffff097224 */ /* 0x000fc600078e0019 */
[----:B------:R-:W3:Y:S04]  /*268d0*/  LDL.LU R25, [R1+0x1258] ;  /* 0x0012580001197983 */ /* 0x000ee80000300800 */
[----:B-1----:R0:W-:Y:S04]  /*268e0*/  STL [R1+0x11e4], R16 ;  /* 0x0011e41001007387 */ /* 0x0021e80000100800 */
[----:B------:R1:W-:Y:S04]  /*268f0*/  STL [R1+0x11e0], R17 ;  /* 0x0011e01101007387 */ /* 0x0003e80000100800 */
[----:B------:R4:W-:Y:S04]  /*26900*/  STL [R1+0x11dc], R18 ;  /* 0x0011dc1201007387 */ /* 0x0009e80000100800 */
[----:B------:R2:W-:Y:S01]  /*26910*/  STL [R1+0x11d8], R19 ;  /* 0x0011d81301007387 */ /* 0x0005e20000100800 */
[----:B0-----:R-:W-:-:S02]  /*26920*/  IMAD.MOV.U32 R16, RZ, RZ, R26 ;  /* 0x000000ffff107224 */ /* 0x001fc400078e001a */
[----:B-1----:R-:W-:Y:S01]  /*26930*/  IMAD.MOV.U32 R17, RZ, RZ, R27 ;  /* 0x000000ffff117224 */ /* 0x002fe200078e001b */
[----:B------:R-:W3:Y:S04]  /*26940*/  LDL.LU R26, [R1+0x1254] ;  /* 0x00125400011a7983 */ /* 0x000ee80000300800 */
[----:B------:R-:W3:Y:S04]  /*26950*/  LDL.LU R27, [R1+0x1250] ;  /* 0x00125000011b7983 */ /* 0x000ee80000300800 */
[----:B----4-:R-:W3:Y:S04]  /*26960*/  LDL.LU R18, [R1+0x68] ;  /* 0x0000680001127983 */ /* 0x010ee80000300800 */
[----:B--2---:R-:W3:Y:S04]  /*26970*/  LDL.LU R19, [R1+0x6c] ;  /* 0x00006c0001137983 */ /* 0x004ee80000300800 */
[----:B------:R-:W-:Y:S04]  /*26980*/  STL [R1+0x1180], R7 ;  /* 0x0011800701007387 */ /* 0x000fe80000100800 */
[----:B------:R-:W-:Y:S04]  /*26990*/  STL [R1+0x11a0], R6 ;  /* 0x0011a00601007387 */ /* 0x000fe80000100800 */
[----:B------:R0:W-:Y:S04]  /*269a0*/  STL.64 [R1+0x1198], R4 ;  /* 0x0011980401007387 */ /* 0x0001e80000100a00 */
[----:B0-----:R-:W2:Y:S04]  /*269b0*/  LDL.LU.64 R4, [R1+0xa0] ;  /* 0x0000a00001047983 */ /* 0x001ea80000300a00 */
[----:B------:R-:W4:Y:S01]  /*269c0*/  LDL.64 R6, [R1+0xa8] ;  /* 0x0000a80001067983 */ /* 0x000f220000100a00 */
[C---:B---3--:R-:W-:Y:S06]  /*269d0*/  HMMA.16816.F32 R16, R24.reuse, R12, R16 ;  /* 0x0000000c1810723c */ /* 0x048fec0000001810 */
[----:B------:R-:W-:Y:S01]  /*269e0*/  HMMA.16816.F32 R20, R24, R8, R20 ;  /* 0x000000081814723c */ /* 0x000fe20000001814 */
[----:B----4-:R-:W-:Y:S04]  /*269f0*/  STL [R1+0x11b8], R7 ;  /* 0x0011b80701007387 */ /* 0x010fe80000100800 */
[----:B------:R0:W-:Y:S04]  /*26a00*/  STL.64 [R1+0x1230], R12 ;  /* 0x0012300c01007387 */ /* 0x0001e80000100a00 */
[----:B0-----:R-:W3:Y:S08]  /*26a10*/  LDL.LU R12, [R1+0x10] ;  /* 0x00001000010c7983 */ /* 0x001ef00000300800 */
[----:B------:R0:W-:Y:S04]  /*26a20*/  STL.64 [R1+0x70], R16 ;  /* 0x0000701001007387 */ /* 0x0001e80000100a00 */
[----:B------:R1:W-:Y:S04]  /*26a30*/  STL.64 [R1+0x78], R18 ;  /* 0x0000781201007387 */ /* 0x0003e80000100a00 */
[----:B------:R-:W3:Y:S04]  /*26a40*/  LDL.LU R13, [R1+0x14] ;  /* 0x00001400010d7983 */ /* 0x000ee80000300800 */
[----:B------:R-:W3:Y:S04]  /*26a50*/  LDL.LU R14, [R1+0x18] ;  /* 0x00001800010e7983 */ /* 0x000ee80000300800 */
[----:B------:R-:W3:Y:S01]  /*26a60*/  LDL.LU R15, [R1+0x1c] ;  /* 0x00001c00010f7983 */ /* 0x000ee20000300800 */
[----:B0-----:R-:W-:-:S02]  /*26a70*/  IMAD.MOV.U32 R16, RZ, RZ, R20 ;  /* 0x000000ffff107224 */ /* 0x001fc400078e0014 */
[----:B-1----:R-:W-:Y:S02]  /*26a80*/  IMAD.MOV.U32 R18, RZ, RZ, R22 ;  /* 0x000000ffff127224 */ /* 0x002fe400078e0016 */
[----:B------:R-:W-:Y:S02]  /*26a90*/  IMAD.MOV.U32 R19, RZ, RZ, R23 ;  /* 0x000000ffff137224 */ /* 0x000fe400078e0017 */
[----:B------:R-:W-:Y:S01]  /*26aa0*/  IMAD.MOV.U32 R17, RZ, RZ, R21 ;  /* 0x000000ffff117224 */ /* 0x000fe200078e0015 */
[----:B------:R-:W2:Y:S04]  /*26ab0*/  LDL.LU.64 R22, [R1+0x1248] ;  /* 0x0012480001167983 */ /* 0x000ea80000300a00 */
[----:B------:R-:W2:Y:S04]  /*26ac0*/  LDL.LU.64 R20, [R1+0x1240] ;  /* 0x0012400001147983 */ /* 0x000ea80000300a00 */
[----:B------:R0:W-:Y:S04]  /*26ad0*/  STL.64 [R1+0x1218], R8 ;  /* 0x0012180801007387 */ /* 0x0001e80000100a00 */
[----:B0-----:R-:W4:Y:S01]  /*26ae0*/  LDL.LU R8, [R1+0x20] ;  /* 0x0000200001087983 */ /* 0x001f220000300800 */
[----:B--2---:R-:W-:-:S15]  /*26af0*/  HMMA.16816.F32 R20, R24, R4, R20 ;  /* 0x000000041814723c */ /* 0x004fde0000001814 */
[----:B------:R-:W-:-:S08]  /*26b00*/  NOP ;  /* 0x0000000000007918 */ /* 0x000fd00000000000 */
[----:B------:R0:W-:Y:S04]  /*26b10*/  STL.64 [R1+0x60], R20 ;  /* 0x0000601401007387 */ /* 0x0001e80000100a00 */
[----:B------:R1:W-:Y:S04]  /*26b20*/  STL.64 [R1+0x68], R22 ;  /* 0x0000681601007387 */ /* 0x0003e80000100a00 */
[----:B0-----:R-:W3:Y:S01]  /*26b30*/  LDL.LU.64 R20, [R1+0x1238] ;  /* 0x0012380001147983 */ /* 0x001ee20000300a00 */
[----:B------:R-:W-:Y:S02]  /*26b40*/  IMAD.MOV.U32 R10, RZ, RZ, R2 ;  /* 0x000000ffff0a7224 */ /* 0x000fe400078e0002 */
[----:B------:R-:W-:-:S02]  /*26b50*/  IMAD.MOV.U32 R11, RZ, RZ, R0 ;  /* 0x000000ffff0b7224 */ /* 0x000fc400078e0000 */
[----:B------:R-:W-:Y:S01]  /*26b60*/  IMAD.MOV.U32 R9, RZ, RZ, R3 ;  /* 0x000000ffff097224 */ /* 0x000fe200078e0003 */
[----:B---3--:R-:W-:Y:S01]  /*26b70*/  HMMA.16816.F32 R24, R24, R20, R12 ;  /* 0x000000141818723c */ /* 0x008fe2000000180c */
[----:B------:R-:W4:Y:S05]  /*26b80*/  LDL.LU.64 R12, [R1+0x1230] ;  /* 0x00123000010c7983 */ /* 0x000f2a0000300a00 */
[----:B------:R-:W-:Y:S02]  /*26b90*/  IMAD.MOV.U32 R2, RZ, RZ, R20 ;  /* 0x000000ffff027224 */ /* 0x000fe400078e0014 */
[----:B------:R-:W-:Y:S01]  /*26ba0*/  IMAD.MOV.U32 R0, RZ, RZ, R21 ;  /* 0x000000ffff007224 */ /* 0x000fe200078e0015 */
[----:B-1----:R-:W4:Y:S04]  /*26bb0*/  LDL.LU.64 R22, [R1+0x1228] ;  /* 0x0012280001167983 */ /* 0x002f280000300a00 */
[----:B------:R-:W4:Y:S10]  /*26bc0*/  LDL.LU.64 R20, [R1+0x1220] ;  /* 0x0012200001147983 */ /* 0x000f340000300a00 */
[----:B------:R-:W-:Y:S04]  /*26bd0*/  STL.64 [R1+0x11b0], R26 ;  /* 0x0011b01a01007387 */ /* 0x000fe80000100a00 */
[----:B------:R-:W-:Y:S01]  /*26be0*/  STL.64 [R1+0x11a8], R24 ;  /* 0x0011a81801007387 */ /* 0x000fe20000100a00 */
[----:B----4-:R-:W-:Y:S03]  /*26bf0*/  HMMA.16816.F32 R12, R20, R12, R8 ;  /* 0x0000000c140c723c */ /* 0x010fe60000001808 */
[----:B------:R-:W2:-:S15]  /*26c00*/  LDL.LU.64 R8, [R1+0x1218] ;  /* 0x0012180001087983 */ /* 0x000e9e0000300a00 */
[----:B------:R-:W-:-:S05]  /*26c10*/  NOP ;  /* 0x0000000000007918 */ /* 0x000fca0000000000 */
[----:B------:R-:W-:Y:S04]  /*26c20*/  STL.64 [R1+0x10], R12 ;  /* 0x0000100c01007387 */ /* 0x000fe80000100a00 */
[----:B------:R0:W-:Y:S04]  /*26c30*/  STL.64 [R1+0x18], R14 ;  /* 0x0000180e01007387 */ /* 0x0001e80000100a00 */
[----:B0-----:R-:W2:Y:S04]  /*26c40*/  LDL.LU.64 R14, [R1+0x1210] ;  /* 0x00121000010e7983 */ /* 0x001ea80000300a00 */
[----:B------:R-:W2:Y:S02]  /*26c50*/  LDL.LU.64 R12, [R1+0x1208] ;  /* 0x00120800010c7983 */ /* 0x000ea40000300a00 */
[----:B--2---:R-:W-:Y:S02]  /*26c60*/  HMMA.16816.F32 R8, R20, R8, R12 ;  /* 0x000000081408723c */ /* 0x004fe4000000180c */
[----:B------:R-:W2:Y:S04]  /*26c70*/  LDL.LU.64 R14, [R1+0x1200] ;  /* 0x00120000010e7983 */ /* 0x000ea80000300a00 */
[----:B------:R-:W2:Y:S01]  /*26c80*/  LDL.LU.64 R12, [R1+0x11f8] ;  /* 0x0011f800010c7983 */ /* 0x000ea20000300a00 */
[----:B------:R-:W-:-:S02]  /*26c90*/  IMAD.MOV.U32 R24, RZ, RZ, R2 ;  /* 0x000000ffff187224 */ /* 0x000fc400078e0002 */
[----:B------:R-:W-:-:S15]  /*26ca0*/  IMAD.MOV.U32 R25, RZ, RZ, R0 ;  /* 0x000000ffff197224 */ /* 0x000fde00078e0000 */
[----:B------:R-:W-:Y:S02]  /*26cb0*/  IMAD.MOV.U32 R7, RZ, RZ, R8 ;  /* 0x000000ffff077224 */ /* 0x000fe400078e0008 */
[----:B------:R-:W-:Y:S02]  /*26cc0*/  IMAD.MOV.U32 R3, RZ, RZ, R9 ;  /* 0x000000ffff037224 */ /* 0x000fe400078e0009 */
[----:B------:R-:W-:Y:S02]  /*26cd0*/  IMAD.MOV.U32 R2, RZ, RZ, R10 ;  /* 0x000000ffff027224 */ /* 0x000fe400078e000a */
[----:B------:R-:W-:Y:S02]  /*26ce0*/  IMAD.MOV.U32 R0, RZ, RZ, R11 ;  /* 0x000000ffff007224 */ /* 0x000fe400078e000b */
        /* <DEDUP_REMOVED lines=8> */
[----:B------:R-:W3:Y:S04]  /*26d70*/  LDL R15, [R1+0x148] ;  /* 0x00014800010f7983 */ /* 0x000ee80000100800 */
[----:B------:R0:W-:Y:S04]  /*26d80*/  STL.64 [R1+0x11c0], R6 ;  /* 0x0011c00601007387 */ /* 0x0001e80000100a00 */
[----:B0-----:R-:W4:Y:S04]  /*26d90*/  LDL R6, [R1+0x88] ;  /* 0x0000880001067983 */ /* 0x001f280000100800 */
[----:B------:R-:W4:Y:S01]  /*26da0*/  LDL R7, [R1+0x8c] ;  /* 0x00008c0001077983 */ /* 0x000f220000100800 */
[----:B--2---:R-:W-:Y:S03]  /*26db0*/  HMMA.16816.F32 R20, R20, R24, R8 ;  /* 0x000000181414723c */ /* 0x004fe60000001808 */
[----:B------:R-:W0:Y:S04]  /*26dc0*/  LDSM.16.MT88.4 R8, [R29+UR4+0x13000] ;  /* 0x013000041d08783b */ /* 0x000e280008004200 */
[----:B---3--:R-:W-:-:S15]  /*26dd0*/  LDSM.16.M88.4 R24, [R15+UR4+0x180] ;  /* 0x000180040f18783b */ /* 0x008fde0008000200 */
[----:B------:R-:W-:-:S01]  /*26de0*/  NOP ;  /* 0x0000000000007918 */ /* 0x000fc20000000000 */
[----:B------:R-:W-:Y:S04]  /*26df0*/  STL [R1+0x1128], R23 ;  /* 0x0011281701007387 */ /* 0x000fe80000100800 */
[----:B------:R-:W-:Y:S04]  /*26e00*/  STL [R1+0x1120], R29 ;  /* 0x0011201d01007387 */ /* 0x000fe80000100800 */
[----:B0-----:R-:W-:Y:S04]  /*26e10*/  STL [R1+0x111c], R8 ;  /* 0x00111c0801007387 */ /* 0x001fe80000100800 */
[----:B------:R-:W-:Y:S04]  /*26e20*/  STL [R1+0x1118], R9 ;  /* 0x0011180901007387 */ /* 0x000fe80000100800 */
[----:B------:R-:W-:Y:S04]  /*26e30*/  STL [R1+0x1114], R10 ;  /* 0x0011140a01007387 */ /* 0x000fe80000100800 */
[----:B------:R-:W-:Y:S04]  /*26e40*/  STL [R1+0x1110], R11 ;  /* 0x0011100b01007387 */ /* 0x000fe80000100800 */
[----:B------:R-:W0:Y:S04]  /*26e50*/  LDSM.16.M88.4 R8, [R15+UR4+0x4180] ;  /* 0x004180040f08783b */ /* 0x000e280008000200 */
[----:B0-----:R-:W-:Y:S04]  /*26e60*/  STL [R1+0x114], R9 ;  /* 0x0001140901007387 */ /* 0x001fe80000100800 */
[----:B------:R-:W-:Y:S04]  /*26e70*/  STL.64 [R1+0x100], R24 ;  /* 0x0001001801007387 */ /* 0x000fe80000100a00 */
[----:B------:R-:W-:Y:S04]  /*26e80*/  STL.64 [R1+0x108], R26 ;  /* 0x0001081a01007387 */ /* 0x000fe80000100a00 */
[----:B------:R-:W0:Y:S01]  /*26e90*/  LDSM.16.M88.4 R24, [R15+UR4+0x8180] ;  /* 0x008180040f18783b */ /* 0x000e220008000200 */
[----:B------:R-:W-:-:S03]  /*26ea0*/  IMAD.MOV.U32 R23, RZ, RZ, R8 ;  /* 0x000000ffff177224 */ /* 0x000fc600078e0008 */
[----:B------:R0:W-:Y:S04]  /*26eb0*/  STL.64 [R1+0x118], R10 ;  /* 0x0001180a01007387 */ /* 0x0001e80000100a00 */
[----:B------:R-:W-:Y:S04]  /*26ec0*/  STL.64 [R1+0x1138], R22 ;  /* 0x0011381601007387 */ /* 0x000fe80000100a00 */
[----:B------:R-:W-:Y:S04]  /*26ed0*/  STL.64 [R1+0x1130], R20 ;  /* 0x0011301401007387 */ /* 0x000fe80000100a00 */
[----:B------:R-:W1:Y:S01]  /*26ee0*/  LDSM.16.M88.4 R20, [R15+UR4+0xc180] ;  /* 0x00c180040f14783b */ /* 0x000e620008000200 */
[----:B0-----:R-:W-:-:S03]  /*26ef0*/  IMAD.MOV.U32 R10, RZ, RZ, R24 ;  /* 0x000000ffff0a7224 */ /* 0x001fc600078e0018 */
[----:B------:R0:W-:Y:S01]  /*26f00*/  STL.64 [R1+0x128], R26 ;  /* 0x0001281a01007387 */ /* 0x0001e20000100a00 */
[----:B------:R-:W-:Y:S02]  /*26f10*/  IMAD.MOV.U32 R11, RZ, RZ, R25 ;  /* 0x000000ffff0b7224 */ /* 0x000fe400078e0019 */
[----:B------:R-:W-:Y:S02]  /*26f20*/  IMAD.MOV.U32 R24, RZ, RZ, R16 ;  /* 0x000000ffff187224 */ /* 0x000fe400078e0010 */
[----:B------:R-:W-:Y:S01]  /*26f30*/  IMAD.MOV.U32 R25, RZ, RZ, R17 ;  /* 0x000000ffff197224 */ /* 0x000fe200078e0011 */
[----:B------:R-:W4:Y:S04]  /*26f40*/  LDL.LU R16, [R1+0x11e4] ;  /* 0x0011e40001107983 */ /* 0x000f280000300800 */
[----:B------:R-:W4:Y:S01]  /*26f50*/  LDL.LU R17, [R1+0x11e0] ;  /* 0x0011e00001117983 */ /* 0x000f220000300800 */
[----:B0-----:R-:W-:-:S02]  /*26f60*/  IMAD.MOV.U32 R26, RZ, RZ, R18 ;  /* 0x000000ffff1a7224 */ /* 0x001fc400078e0012 */
[----:B------:R-:W-:Y:S01]  /*26f70*/  IMAD.MOV.U32 R27, RZ, RZ, R19 ;  /* 0x000000ffff1b7224 */ /* 0x000fe200078e0013 */
[----:B------:R-:W4:Y:S04]  /*26f80*/  LDL.LU R18, [R1+0x11dc] ;  /* 0x0011dc0001127983 */ /* 0x000f280000300800 */
[----:B------:R-:W4:Y:S04]  /*26f90*/  LDL.LU R19, [R1+0x11d8] ;  /* 0x0011d80001137983 */ /* 0x000f280000300800 */
[----:B------:R-:W-:Y:S04]  /*26fa0*/  STL.64 [R1+0x11d0], R26 ;  /* 0x0011d01a01007387 */ /* 0x000fe80000100a00 */
[----:B------:R0:W-:Y:S04]  /*26fb0*/  STL.64 [R1+0x11c8], R24 ;  /* 0x0011c81801007387 */ /* 0x0001e80000100a00 */
[----:B0-----:R-:W4:Y:S04]  /*26fc0*/  LDL.LU R24, [R1+0x70] ;  /* 0x0000700001187983 */ /* 0x001f280000300800 */
[----:B------:R-:W4:Y:S04]  /*26fd0*/  LDL.LU R25, [R1+0x74] ;  /* 0x0000740001197983 */ /* 0x000f280000300800 */
[----:B------:R-:W4:Y:S04]  /*26fe0*/  LDL.LU R26, [R1+0x78] ;  /* 0x00007800011a7983 */ /* 0x000f280000300800 */
[----:B------:R-:W4:Y:S04]  /*26ff0*/  LDL.LU R27, [R1+0x7c] ;  /* 0x00007c00011b7983 */ /* 0x000f280000300800 */
[----:B------:R-:W-:Y:S04]  /*27000*/  STL [R1+0x1124], R11 ;  /* 0x0011240b01007387 */ /* 0x000fe80000100800 */
[----:B-1----:R0:W-:Y:S02]  /*27010*/  STL.64 [R1+0x130], R20 ;  /* 0x0001301401007387 */ /* 0x0021e40000100a00 */
[----:B0-----:R-:W-:-:S02]  /*27020*/  IMAD.MOV.U32 R20, RZ, RZ, R13 ;  /* 0x000000ffff147224 */ /* 0x001fc400078e000d */
[----:B------:R-:W-:Y:S02]  /*27030*/  IMAD.MOV.U32 R21, RZ, RZ, R12 ;  /* 0x000000ffff157224 */ /* 0x000fe400078e000c */
[----:B------:R-:W0:Y:S04]  /*27040*/  LDSM.16.MT88.4 R12, [R28+UR4+0x13000] ;  /* 0x013000041c0c783b */ /* 0x000e280008004200 */
[----:B------:R1:W-:Y:S02]  /*27050*/  STL.64 [R1+0x138], R22 ;  /* 0x0001381601007387 */ /* 0x0003e40000100a00 */
[----:B-1----:R-:W-:Y:S02]  /*27060*/  IMAD.MOV.U32 R22, RZ, RZ, R5 ;  /* 0x000000ffff167224 */ /* 0x002fe400078e0005 */
[----:B------:R-:W-:-:S05]  /*27070*/  IMAD.MOV.U32 R23, RZ, RZ, R4 ;  /* 0x000000ffff177224 */ /* 0x000fca00078e0004 */
[----:B------:R1:W-:Y:S04]  /*27080*/  STL.64 [R1+0x1148], R22 ;  /* 0x0011481601007387 */ /* 0x0003e80000100a00 */
[----:B------:R-:W-:Y:S04]  /*27090*/  STL.64 [R1+0x1140], R20 ;  /* 0x0011401401007387 */ /* 0x000fe80000100a00 */
[----:B-1----:R-:W2:Y:S04]  /*270a0*/  LDL.LU R22, [R1+0x98] ;  /* 0x0000980001167983 */ /* 0x002ea80000300800 */
[----:B------:R-:W2:Y:S04]  /*270b0*/  LDL.LU R23, [R1+0x9c] ;  /* 0x00009c0001177983 */ /* 0x000ea80000300800 */
[----:B------:R-:W-:Y:S04]  /*270c0*/  STL [R1+0x1160], R28 ;  /* 0x0011601c01007387 */ /* 0x000fe80000100800 */
[----:B0-----:R-:W-:Y:S04]  /*270d0*/  STL.64 [R1+0x10d0], R14 ;  /* 0x0010d00e01007387 */ /* 0x001fe80000100a00 */
[----:B------:R0:W-:Y:S04]  /*270e0*/  STL.64 [R1+0x10c8], R12 ;  /* 0x0010c80c01007387 */ /* 0x0001e80000100a00 */
[----:B0-----:R-:W3:Y:S04]  /*270f0*/  LDL.LU R12, [R1+0x60] ;  /* 0x00006000010c7983 */ /* 0x001ee80000300800 */
[----:B------:R-:W3:Y:S04]  /*27100*/  LDL.LU R13, [R1+0x64] ;  /* 0x00006400010d7983 */ /* 0x000ee80000300800 */
[----:B------:R-:W3:Y:S04]  /*27110*/  LDL.LU R14, [R1+0x68] ;  /* 0x00006800010e7983 */ /* 0x000ee80000300800 */
[----:B------:R-:W3:Y:S01]  /*27120*/  LDL.LU R15, [R1+0x6c] ;  /* 0x00006c00010f7983 */ /* 0x000ee20000300800 */
[----:B----4-:R-:W-:Y:S03]  /*27130*/  HMMA.16816.F32 R4, R16, R6, R24 ;  /* 0x000000061004723c */ /* 0x010fe60000001818 */
[----:B------:R-:W2:Y:S04]  /*27140*/  LDL.LU.64 R26, [R1+0x11d0] ;  /* 0x0011d000011a7983 */ /* 0x000ea80000300a00 */
[----:B------:R-:W2:-:S15]  /*27150*/  LDL.LU.64 R24, [R1+0x11c8] ;  /* 0x0011c80001187983 */ /* 0x000e9e0000300a00 */
[----:B------:R-:W-:-:S02]  /*27160*/  NOP ;  /* 0x0000000000007918 */ /* 0x000fc40000000000 */
[----:B------:R-:W-:Y:S02]  /*27170*/  IMAD.MOV.U32 R8, RZ, RZ, R6 ;  /* 0x000000ffff087224 */ /* 0x000fe400078e0006 */
[----:B------:R-:W-:Y:S02]  /*27180*/  IMAD.MOV.U32 R9, RZ, RZ, R7 ;  /* 0x000000ffff097224 */ /* 0x000fe400078e0007 */
[----:B------:R-:W4:Y:S01]  /*27190*/  LDL.LU.64 R6, [R1+0x11c0] ;  /* 0x0011c00001067983 */ /* 0x000f220000300a00 */
[----:B------:R-:W-:Y:S02]  /*271a0*/  IMAD.MOV.U32 R29, RZ, RZ, R5 ;  /* 0x000000ffff1d7224 */ /* 0x000fe400078e0005 */
[----:B------:R-:W-:-:S03]  /*271b0*/  IMAD.MOV.U32 R11, RZ, RZ, R4 ;  /* 0x000000ffff0b7224 */ /* 0x000fc600078e0004 */
[----:B------:R-:W-:Y:S04]  /*271c0*/  STL [R1+0x1164], R29 ;  /* 0x0011641d01007387 */ /* 0x000fe80000100800 */
[----:B------:R-:W-:Y:S04]  /*271d0*/  STL.64 [R1+0x1158], R10 ;  /* 0x0011580a01007387 */ /* 0x000fe80000100a00 */
[----:B------:R4:W-:Y:S02]  /*271e0*/  STL.64 [R1+0x1150], R8 ;  /* 0x0011500801007387 */ /* 0x0009e40000100a00 */
[----:B----4-:R-:W-:-:S02]  /*271f0*/  IMAD.MOV.U32 R8, RZ, RZ, R7 ;  /* 0x000000ffff087224 */ /* 0x010fc400078e0007 */
[----:B------:R-:W3:Y:S01]  /*27200*/  LDL.LU R7, [R1+0x11b8] ;  /* 0x0011b80001077983 */ /* 0x000ee20000300800 */
[----:B--2---:R-:W-:Y:S01]  /*27210*/  HMMA.16816.F32 R24, R16, R22, R24 ;  /* 0x000000161018723c */ /* 0x004fe20000001818 */
[----:B------:R-:W-:Y:S02]  /*27220*/  IMAD.MOV.U32 R10, RZ, RZ, R2 ;  /* 0x000000ffff0a7224 */ /* 0x000fe400078e0002 */
[----:B------:R-:W-:Y:S01]  /*27230*/  IMAD.MOV.U32 R11, RZ, RZ, R0 ;  /* 0x000000ffff0b7224 */ /* 0x000fe200078e0000 */
[----:B------:R-:W-:Y:S01]  /*27240*/  STL [R1+0x1168], R8 ;  /* 0x0011680801007387 */ /* 0x000fe20000100800 */
[----:B------:R-:W-:-:S15]  /*27250*/  IMAD.MOV.U32 R9, RZ, RZ, R3 ;  /* 0x000000ffff097224 */ /* 0x000fde00078e0003 */
[----:B------:R-:W-:-:S04]  /*27260*/  NOP ;  /* 0x0000000000007918 */ /* 0x000fc80000000000 */
[----:B------:R-:W-:Y:S02]  /*27270*/  IMAD.MOV.U32 R2, RZ, RZ, R26 ;  /* 0x000000ffff027224 */ /* 0x000fe400078e001a */
[----:B------:R-:W-:Y:S02]  /*27280*/  IMAD.MOV.U32 R0, RZ, RZ, R27 ;  /* 0x000000ffff007224 */ /* 0x000fe400078e001b */
[----:B------:R-:W-:Y:S02]  /*27290*/  IMAD.MOV.U32 R20, RZ, RZ, R24 ;  /* 0x000000ffff147224 */ /* 0x000fe400078e0018 */
[----:B------:R-:W-:Y:S01]  /*272a0*/  IMAD.MOV.U32 R3, RZ, RZ, R25 ;  /* 0x000000ffff037224 */ /* 0x000fe200078e0019 */
[----:B------:R-:W2:Y:S04]  /*272b0*/  LDL.LU.64 R26, [R1+0x11b0] ;  /* 0x0011b000011a7983 */ /* 0x000ea80000300a00 */
[----:B------:R-:W2:Y:S01]  /*272c0*/  LDL.LU.64 R24, [R1+0x11a8] ;  /* 0x0011a80001187983 */ /* 0x000ea20000300a00 */
[----:B---3--:R-:W-:Y:S07]  /*272d0*/  HMMA.16816.F32 R12, R16, R6, R12 ;  /* 0x00000006100c723c */ /* 0x008fee000000180c */
[----:B------:R-:W-:-:S02]  /*272e0*/  IMAD.MOV.U32 R7, RZ, RZ, R6 ;  /* 0x000000ffff077224 */ /* 0x000fc400078e0006 */
[----:B------:R-:W3:Y:S04]  /*272f0*/  LDL.LU R6, [R1+0x11a0] ;  /* 0x0011a00001067983 */ /* 0x000ee80000300800 */
[----:B------:R-:W4:Y:S04]  /*27300*/  LDL.LU.64 R4, [R1+0x1198] ;  /* 0x0011980001047983 */ /* 0x000f280000300a00 */
[----:B---3--:R0:W-:Y:S04]  /*27310*/  STL.64 [R1+0x1190], R6 ;  /* 0x0011900601007387 */ /* 0x0081e80000100a00 */
[----:B----4-:R-:W-:Y:S04]  /*27320*/  STL.64 [R1+0x1188], R4 ;  /* 0x0011880401007387 */ /* 0x010fe80000100a00 */
[----:B0-----:R-:W2:Y:S01]  /*27330*/  LDL.LU.64 R6, [R1+0xb8] ;  /* 0x0000b80001067983 */ /* 0x001ea20000300a00 */
[----:B------:R-:W-:-:S03]  /*27340*/  IMAD.MOV.U32 R8, RZ, RZ, R12 ;  /* 0x000000ffff087224 */ /* 0x000fc600078e000c */
[----:B------:R-:W-:Y:S01]  /*27350*/  STL.64 [R1+0x1178], R10 ;  /* 0x0011780a01007387 */ /* 0x000fe20000100a00 */
[----:B------:R-:W-:Y:S02]  /*27360*/  IMAD.MOV.U32 R29, RZ, RZ, R13 ;  /* 0x000000ffff1d7224 */ /* 0x000fe400078e000d */
[----:B------:R-:W-:Y:S01]  /*27370*/  IMAD.MOV.U32 R28, RZ, RZ, R14 ;  /* 0x000000ffff1c7224 */ /* 0x000fe200078e000e */
[----:B------:R0:W-:Y:S01]  /*27380*/  STL.64 [R1+0x1170], R8 ;  /* 0x0011700801007387 */ /* 0x0001e20000100a00 */
[----:B------:R-:W-:-:S03]  /*27390*/  IMAD.MOV.U32 R21, RZ, RZ, R15 ;  /* 0x000000ffff157224 */ /* 0x000fc600078e000f */
[----:B0-----:R-:W3:Y:S04]  /*273a0*/  LDL.LU R8, [R1+0x10] ;  /* 0x0000100001087983 */ /* 0x001ee80000300800 */
[----:B------:R-:W3:Y:S04]  /*273b0*/  LDL.LU R9, [R1+0x14] ;  /* 0x0000140001097983 */ /* 0x000ee80000300800 */
[----:B------:R-:W3:Y:S04]  /*273c0*/  LDL.LU R10, [R1+0x18] ;  /* 0x00001800010a7983 */ /* 0x000ee80000300800 */
[----:B------:R-:W3:Y:S01]  /*273d0*/  LDL.LU R11, [R1+0x1c] ;  /* 0x00001c00010b7983 */ /* 0x000ee20000300800 */
[----:B--2---:R-:W-:Y:S07]  /*273e0*/  HMMA.16816.F32 R12, R16, R6, R24 ;  /* 0x00000006100c723c */ /* 0x004fee0000001818 */
[----:B------:R-:W-:-:S02]  /*273f0*/  IMAD.MOV.U32 R25, RZ, RZ, R6 ;  /* 0x000000ffff197224 */ /* 0x000fc400078e0006 */
[----:B------:R-:W-:Y:S02]  /*27400*/  IMAD.MOV.U32 R24, RZ, RZ, R7 ;  /* 0x000000ffff187224 */ /* 0x000fe400078e0007 */
[----:B------:R-:W2:Y:S04]  /*27410*/  LDL.LU.64 R6, [R1+0x1190] ;  /* 0x0011900001067983 */ /* 0x000ea80000300a00 */
[----:B------:R-:W3:Y:S01]  /*27420*/  LDL.LU.64 R4, [R1+0x1188] ;  /* 0x0011880001047983 */ /* 0x000ee20000300a00 */
[----:B--2---:R-:W-:-:S03]  /*27430*/  IMAD.MOV.U32 R18, RZ, RZ, R7 ;  /* 0x000000ffff127224 */ /* 0x004fc600078e0007 */
[----:B------:R-:W3:Y:S04]  /*27440*/  LDL.LU R7, [R1+0x1180] ;  /* 0x0011800001077983 */ /* 0x000ee80000300800 */
[----:B------:R-:W2:Y:S04]  /*27450*/  LDL.LU R19, [R1+0xac] ;  /* 0x0000ac0001137983 */ /* 0x000ea80000300800 */
[----:B------:R0:W-:Y:S04]  /*27460*/  STL.64 [R1+0x10e0], R14 ;  /* 0x0010e00e01007387 */ /* 0x0001e80000100a00 */
[----:B------:R3:W-:Y:S04]  /*27470*/  STL.64 [R1+0x10d8], R12 ;  /* 0x0010d80c01007387 */ /* 0x0007e80000100a00 */
[----:B0-----:R-:W3:Y:S04]  /*27480*/  LDL.LU R14, [R1+0x88] ;  /* 0x00008800010e7983 */ /* 0x001ee80000300800 */
[----:B------:R-:W3:Y:S02]  /*27490*/  LDL.LU R15, [R1+0x8c] ;  /* 0x00008c00010f7983 */ /* 0x000ee40000300800 */
[----:B---3--:R-:W-:Y:S02]  /*274a0*/  HMMA.16816.F32 R12, R4, R14, R8 ;  /* 0x0000000e040c723c */ /* 0x008fe40000001808 */
[----:B------:R-:W3:Y:S04]  /*274b0*/  LDL.LU.64 R10, [R1+0x1178] ;  /* 0x00117800010a7983 */ /* 0x000ee80000300a00 */
[----:B------:R-:W4:-:S15]  /*274c0*/  LDL.LU.64 R8, [R1+0x1170] ;  /* 0x0011700001087983 */ /* 0x000f1e0000300a00 */
[----:B------:R-:W-:-:S02]  /*274d0*/  NOP ;  /* 0x0000000000007918 */ /* 0x000fc40000000000 */
[----:B------:R4:W-:Y:S04]  /*274e0*/  STL.64 [R1+0x10], R12 ;  /* 0x0000100c01007387 */ /* 0x0009e80000100a00 */
[----:B------:R0:W-:Y:S01]  /*274f0*/  STL.64 [R1+0x18], R14 ;  /* 0x0000180e01007387 */ /* 0x0001e20000100a00 */
[----:B----4-:R-:W-:-:S03]  /*27500*/  IMAD.MOV.U32 R12, RZ, RZ, R8 ;  /* 0x000000ffff0c7224 */ /* 0x010fc600078e0008 */
[----:B------:R-:W3:Y:S01]  /*27510*/  LDL.LU R8, [R1+0x1168] ;  /* 0x0011680001087983 */ /* 0x000ee20000300800 */
[----:B0-----:R-:W-:Y:S02]  /*27520*/  IMAD.MOV.U32 R14, RZ, RZ, R28 ;  /* 0x000000ffff0e7224 */ /* 0x001fe400078e001c */
[----:B------:R-:W-:Y:S02]  /*27530*/  IMAD.MOV.U32 R15, RZ, RZ, R21 ;  /* 0x000000ffff0f7224 */ /* 0x000fe400078e0015 */
[----:B------:R-:W-:Y:S02]  /*27540*/  IMAD.MOV.U32 R13, RZ, RZ, R29 ;  /* 0x000000ffff0d7224 */ /* 0x000fe400078e001d */
[----:B------:R-:W4:Y:S04]  /*27550*/  LDL.LU R29, [R1+0x1164] ;  /* 0x00116400011d7983 */ /* 0x000f280000300800 */
[----:B------:R-:W4:Y:S04]  /*27560*/  LDL.LU R28, [R1+0x1160] ;  /* 0x00116000011c7983 */ /* 0x000f280000300800 */
[----:B------:R-:W-:Y:S04]  /*27570*/  STL.64 [R1+0x10f0], R14 ;  /* 0x0010f00e01007387 */ /* 0x000fe80000100a00 */
[----:B------:R0:W-:Y:S02]  /*27580*/  STL.64 [R1+0x10e8], R12 ;  /* 0x0010e80c01007387 */ /* 0x0001e40000100a00 */
[----:B0-----:R-:W-:-:S02]  /*27590*/  IMAD.MOV.U32 R12, RZ, RZ, R20 ;  /* 0x000000ffff0c7224 */ /* 0x001fc400078e0014 */
[----:B------:R-:W-:Y:S02]  /*275a0*/  IMAD.MOV.U32 R14, RZ, RZ, R2 ;  /* 0x000000ffff0e7224 */ /* 0x000fe400078e0002 */
[----:B------:R-:W-:Y:S02]  /*275b0*/  IMAD.MOV.U32 R15, RZ, RZ, R0 ;  /* 0x000000ffff0f7224 */ /* 0x000fe400078e0000 */
[----:B------:R-:W-:-:S03]  /*275c0*/  IMAD.MOV.U32 R13, RZ, RZ, R3 ;  /* 0x000000ffff0d7224 */ /* 0x000fc600078e0003 */
[----:B------:R-:W-:Y:S04]  /*275d0*/  STL.64 [R1+0x1100], R14 ;  /* 0x0011000e01007387 */ /* 0x000fe80000100a00 */
[----:B------:R0:W-:Y:S04]  /*275e0*/  STL.64 [R1+0x10f8], R12 ;  /* 0x0010f80c01007387 */ /* 0x0001e80000100a00 */
[----:B0-----:R-:W4:Y:S01]  /*275f0*/  LDL.LU.64 R12, [R1+0x100] ;  /* 0x00010000010c7983 */ /* 0x001f220000300a00 */
[----:B---3--:R-:W-:Y:S03]  /*27600*/  HMMA.16816.F32 R20, R4, R22, R8 ;  /* 0x000000160414723c */ /* 0x008fe60000001808 */
[----:B------:R-:W3:Y:S04]  /*27610*/  LDL.LU.64 R10, [R1+0x1158] ;  /* 0x00115800010a7983 */ /* 0x000ee80000300a00 */
[----:B------:R-:W4:-:S15]  /*27620*/  LDL.LU.64 R8, [R1+0x1150] ;  /* 0x0011500001087983 */ /* 0x000f1e0000300a00 */
[----:B------:R-:W-:-:S01]  /*27630*/  NOP ;  /* 0x0000000000007918 */ /* 0x000fc20000000000 */
[----:B------:R0:W-:Y:S01]  /*27640*/  STL [R1], R20 ;  /* 0x0000001401007387 */ /* 0x0001e20000100800 */
[----:B------:R-:W-:Y:S02]  /*27650*/  IMAD.MOV.U32 R2, RZ, RZ, R22 ;  /* 0x000000ffff027224 */ /* 0x000fe400078e0016 */
[----:B------:R-:W-:Y:S02]  /*27660*/  IMAD.MOV.U32 R0, RZ, RZ, R23 ;  /* 0x000000ffff007224 */ /* 0x000fe400078e0017 */
[----:B------:R-:W-:Y:S01]  /*27670*/  IMAD.MOV.U32 R3, RZ, RZ, R21 ;  /* 0x000000ffff037224 */ /* 0x000fe200078e0015 */
[----:B------:R-:W2:Y:S04]  /*27680*/  LDL.LU.64 R22, [R1+0x1148] ;  /* 0x0011480001167983 */ /* 0x000ea80000300a00 */
[----:B0-----:R-:W2:Y:S02]  /*27690*/  LDL.LU.64 R20, [R1+0x1140] ;  /* 0x0011400001147983 */ /* 0x001ea40000300a00 */
[----:B--2---:R-:W-:Y:S02]  /*276a0*/  HMMA.16816.F32 R16, R4, R18, R20 ;  /* 0x000000120410723c */ /* 0x004fe40000001814 */
[----:B------:R-:W2:Y:S04]  /*276b0*/  LDL.LU.64 R22, [R1+0x1138] ;  /* 0x0011380001167983 */ /* 0x000ea80000300a00 */
[----:B------:R-:W4:-:S15]  /*276c0*/  LDL.LU.64 R20, [R1+0x1130] ;  /* 0x0011300001147983 */ /* 0x000f1e0000300a00 */
[----:B------:R-:W-:-:S02]  /*276d0*/  NOP ;  /* 0x0000000000007918 */ /* 0x000fc40000000000 */
[----:B------:R-:W-:Y:S04]  /*276e0*/  STL.64 [R1+0x10a0], R18 ;  /* 0x0010a01201007387 */ /* 0x000fe80000100a00 */
[----:B------:R2:W-:Y:S02]  /*276f0*/  STL.64 [R1+0x1098], R16 ;  /* 0x0010981001007387 */ /* 0x0005e40000100a00 */
[----:B--2---:R-:W-:Y:S02]  /*27700*/  IMAD.MOV.U32 R16, RZ, RZ, R23 ;  /* 0x000000ffff107224 */ /* 0x004fe400078e0017 */
[----:B------:R-:W2:Y:S04]  /*27710*/  LDL.LU R23, [R1+0x1128] ;  /* 0x0011280001177983 */ /* 0x000ea80000300800 */
[----:B------:R-:W3:Y:S01]  /*27720*/  LDL.LU R17, [R1+0x114] ;  /* 0x0001140001117983 */ /* 0x000ee20000300800 */
[----:B------:R-:W-:-:S02]  /*27730*/  IMAD.MOV.U32 R26, RZ, RZ, R25 ;  /* 0x000000ffff1a7224 */ /* 0x000fc400078e0019 */
[----:B------:R-:W-:Y:S01]  /*27740*/  IMAD.MOV.U32 R27, RZ, RZ, R24 ;  /* 0x000000ffff1b7224 */ /* 0x000fe200078e0018 */
[----:B---3--:R0:W-:Y:S02]  /*27750*/  STL.64 [R1+0x1108], R16 ;  /* 0x0011081001007387 */ /* 0x0081e40000100a00 */
[----:B0-----:R-:W-:Y:S02]  /*27760*/  IMAD.MOV.U32 R16, RZ, RZ, R11 ;  /* 0x000000ffff107224 */ /* 0x001fe400078e000b */
[----:B----4-:R-:W-:Y:S01]  /*27770*/  IMAD.MOV.U32 R17, RZ, RZ, R29 ;  /* 0x000000ffff117224 */ /* 0x010fe200078e001d */
[----:B------:R-:W3:Y:S04]  /*27780*/  LDL.LU R11, [R1+0x1124] ;  /* 0x00112400010b7983 */ /* 0x000ee80000300800 */
[----:B------:R-:W4:Y:S01]  /*27790*/  LDL.LU R29, [R1+0x1120] ;  /* 0x00112000011d7983 */ /* 0x000f220000300800 */
[----:B--2---:R-:W-:Y:S03]  /*277a0*/  HMMA.16816.F32 R20, R4, R26, R20 ;  /* 0x0000001a0414723c */ /* 0x004fe60000001814 */
[----:B------:R-:W-:Y:S01]  /*277b0*/  LDSM.16.MT88.4 R4, [R28+UR4+0x13400] ;  /* 0x013400041c04783b */ /* 0x000fe20008004200 */
[----:B------:R-:W-:-:S02]  /*277c0*/  IMAD.MOV.U32 R18, RZ, RZ, R8 ;  /* 0x000000ffff127224 */ /* 0x000fc400078e0008 */
[----:B------:R-:W-:Y:S01]  /*277d0*/  IMAD.MOV.U32 R19, RZ, RZ, R9 ;  /* 0x000000ffff137224 */ /* 0x000fe200078e0009 */
[----:B------:R-:W2:Y:S04]  /*277e0*/  LDL.LU R8, [R1+0x111c] ;  /* 0x00111c0001087983 */ /* 0x000ea80000300800 */
[----:B------:R-:W2:-:S12]  /*277f0*/  LDL.LU R9, [R1+0x1118] ;  /* 0x0011180001097983 */ /* 0x000e980000300800 */
[----:B------:R-:W-:Y:S04]  /*27800*/  STL.64 [R1+0x1090], R22 ;  /* 0x0010901601007387 */ /* 0x000fe80000100a00 */
[----:B------:R0:W-:Y:S02]  /*27810*/  STL.64 [R1+0x1088], R20 ;  /* 0x0010881401007387 */ /* 0x0001e40000100a00 */
[----:B0-----:R-:W-:Y:S02]  /*27820*/  IMAD.MOV.U32 R20, RZ, RZ, R10 ;  /* 0x000000ffff147224 */ /* 0x001fe400078e000a */
[----:B------:R-:W2:Y:S04]  /*27830*/  LDL.LU R10, [R1+0x1114] ;  /* 0x00111400010a7983 */ /* 0x000ea80000300800 */
[----:B----4-:R-:W0:Y:S01]  /*27840*/  LDSM.16.MT88.4 R24, [R29+UR4+0x13400] ;  /* 0x013400041d18783b */ /* 0x010e220008004200 */
[----:B---3--:R-:W-:-:S03]  /*27850*/  IMAD.MOV.U32 R21, RZ, RZ, R11 ;  /* 0x000000ffff157224 */ /* 0x008fc600078e000b */
[----:B------:R-:W2:Y:S04]  /*27860*/  LDL.LU R11, [R1+0x1110] ;  /* 0x00111000010b7983 */ /* 0x000ea80000300800 */
[----:B0-----:R-:W-:Y:S04]  /*27870*/  STL [R1+0x1084], R25 ;  /* 0x0010841901007387 */ /* 0x001fe80000100800 */
[----:B------:R-:W-:Y:S04]  /*27880*/  STL [R1+0x1080], R26 ;  /* 0x0010801a01007387 */ /* 0x000fe80000100800 */
[----:B------:R-:W-:Y:S04]  /*27890*/  STL [R1+0x107c], R27 ;  /* 0x00107c1b01007387 */ /* 0x000fe80000100800 */
[----:B------:R-:W-:Y:S04]  /*278a0*/  STL.64 [R1+0x1030], R6 ;  /* 0x0010300601007387 */ /* 0x000fe80000100a00 */
[----:B------:R0:W-:Y:S04]  /*278b0*/  STL.64 [R1+0x1028], R4 ;  /* 0x0010280401007387 */ /* 0x0001e80000100a00 */
[----:B0-----:R-:W3:Y:S04]  /*278c0*/  LDL.LU.64 R4, [R1+0x130] ;  /* 0x0001300001047983 */ /* 0x001ee80000300a00 */
[----:B------:R-:W4:Y:S01]  /*278d0*/  LDL.LU.64 R6, [R1+0x138] ;  /* 0x0001380001067983 */ /* 0x000f220000300a00 */
[----:B--2---:R-:W-:Y:S03]  /*278e0*/  HMMA.16816.F32 R16, R8, R12, R16 ;  /* 0x0000000c0810723c */ /* 0x004fe60000001810 */
[----:B----4-:R0:W-:Y:S04]  /*278f0*/  STL [R1+0x1040], R6 ;  /* 0x0010400601007387 */ /* 0x0101e80000100800 */
[----:B------:R1:W-:-:S15]  /*27900*/  STL [R1+0x103c], R7 ;  /* 0x00103c0701007387 */ /* 0x0003de0000100800 */
[----:B------:R-:W-:-:S01]  /*27910*/  NOP ;  /* 0x0000000000007918 */ /* 0x000fc20000000000 */
[----:B------:R2:W-:Y:S04]  /*27920*/  STL.64 [R1+0x90], R16 ;  /* 0x0000901001007387 */ /* 0x0005e80000100a00 */
[----:B------:R-:W-:Y:S01]  /*27930*/  STL.64 [R1+0x98], R18 ;  /* 0x0000981201007387 */ /* 0x000fe20000100a00 */
[----:B0-----:R-:W-:Y:S02]  /*27940*/  IMAD.MOV.U32 R6, RZ, RZ, R13 ;  /* 0x000000ffff067224 */ /* 0x001fe400078e000d */
[----:B-1----:R-:W-:Y:S01]  /*27950*/  IMAD.MOV.U32 R7, RZ, RZ, R12 ;  /* 0x000000ffff077224 */ /* 0x002fe200078e000c */
[----:B--2---:R-:W2:Y:S04]  /*27960*/  LDL.LU.64 R16, [R1+0x1108] ;  /* 0x0011080001107983 */ /* 0x004ea80000300a00 */
[----:B------:R-:W2:Y:S04]  /*27970*/  LDL.LU.64 R14, [R1+0x1100] ;  /* 0x00110000010e7983 */ /* 0x000ea80000300a00 */
[----:B------:R-:W2:Y:S02]  /*27980*/  LDL.LU.64 R12, [R1+0x10f8] ;  /* 0x0010f800010c7983 */ /* 0x000ea40000300a00 */
[----:B--2---:R-:W-:-:S15]  /*27990*/  HMMA.16816.F32 R12, R8, R16, R12 ;  /* 0x00000010080c723c */ /* 0x004fde000000180c */
[----:B------:R-:W-:-:S08]  /*279a0*/  NOP ;  /* 0x0000000000007918 */ /* 0x000fd00000000000 */
[----:B------:R-:W-:Y:S04]  /*279b0*/  STL.64 [R1+0x80], R12 ;  /* 0x0000800c01007387 */ /* 0x000fe80000100a00 */
[----:B------:R0:W-:Y:S01]  /*279c0*/  STL [R1+0x88], R14 ;  /* 0x0000880e01007387 */ /* 0x0001e20000100800 */
[----:B------:R-:W-:-:S03]  /*279d0*/  IMAD.MOV.U32 R29, RZ, RZ, R15 ;  /* 0x000000ffff1d7224 */ /* 0x000fc600078e000f */
[----:B0-----:R-:W2:Y:S04]  /*279e0*/  LDL.LU.64 R14, [R1+0x10f0] ;  /* 0x0010f000010e7983 */ /* 0x001ea80000300a00 */
[----:B------:R-:W2:Y:S04]  /*279f0*/  LDL.LU.64 R12, [R1+0x10e8] ;  /* 0x0010e800010c7983 */ /* 0x000ea80000300a00 */
[----:B------:R-:W-:Y:S01]  /*27a00*/  STL.64 [R1+0x10b0], R16 ;  /* 0x0010b01001007387 */ /* 0x000fe20000100a00 */
[----:B--2---:R-:W-:-:S15]  /*27a10*/  HMMA.16816.F32 R12, R8, R20, R12 ;  /* 0x00000014080c723c */ /* 0x004fde000000180c */
[----:B------:R-:W-:-:S08]  /*27a20*/  NOP ;  /* 0x0000000000007918 */ /* 0x000fd00000000000 */
[----:B------:R0:W-:Y:S01]  /*27a30*/  STL [R1+0x7c], R15 ;  /* 0x00007c0f01007387 */ /* 0x0001e20000100800 */
[----:B------:R-:W-:Y:S02]  /*27a40*/  IMAD.MOV.U32 R27, RZ, RZ, R14 ;  /* 0x000000ffff1b7224 */ /* 0x000fe400078e000e */
[----:B------:R-:W-:Y:S02]  /*27a50*/  IMAD.MOV.U32 R25, RZ, RZ, R12 ;  /* 0x000000ffff197224 */ /* 0x000fe400078e000c */
[----:B------:R-:W-:Y:S01]  /*27a60*/  IMAD.MOV.U32 R26, RZ, RZ, R13 ;  /* 0x000000ffff1a7224 */ /* 0x000fe200078e000d */
[----:B0-----:R-:W3:Y:S04]  /*27a70*/  LDL.LU.64 R14, [R1+0x10e0] ;  /* 0x0010e000010e7983 */ /* 0x001ee80000300a00 */
[----:B------:R-:W3:Y:S04]  /*27a80*/  LDL.LU.64 R12, [R1+0x10d8] ;  /* 0x0010d800010c7983 */ /* 0x000ee80000300a00 */
[----:B------:R-:W-:Y:S04]  /*27a90*/  STL.64 [R1+0x10c0], R26 ;  /* 0x0010c01a01007387 */ /* 0x000fe80000100a00 */
[----:B------:R0:W-:Y:S04]  /*27aa0*/  STL.64 [R1+0x10b8], R24 ;  /* 0x0010b81801007387 */ /* 0x0001e80000100a00 */
[----:B0-----:R-:W2:Y:S04]  /*27ab0*/  LDL.LU R24, [R1+0x10] ;  /* 0x0000100001187983 */ /* 0x001ea80000300800 */
[----:B------:R-:W2:Y:S04]  /*27ac0*/  LDL.LU R25, [R1+0x14] ;  /* 0x0000140001197983 */ /* 0x000ea80000300800 */
[----:B------:R-:W2:Y:S04]  /*27ad0*/  LDL.LU R26, [R1+0x18] ;  /* 0x00001800011a7983 */ /* 0x000ea80000300800 */
[----:B------:R-:W2:Y:S04]  /*27ae0*/  LDL.LU R27, [R1+0x1c] ;  /* 0x00001c00011b7983 */ /* 0x000ea80000300800 */
[----:B------:R0:W-:Y:S04]  /*27af0*/  STL.64 [R1+0x10a8], R20 ;  /* 0x0010a81401007387 */ /* 0x0001e80000100a00 */
[----:B0-----:R-:W4:Y:S01]  /*27b00*/  LDL.LU R20, [R1] ;  /* 0x0000000001147983 */ /* 0x001f220000300800 */
[----:B---3--:R-:W-:Y:S03]  /*27b10*/  HMMA.16816.F32 R8, R8, R4, R12 ;  /* 0x000000040808723c */ /* 0x008fe6000000180c */
[----:B------:R-:W2:Y:S04]  /*27b20*/  LDL.LU.64 R14, [R1+0x10d0] ;  /* 0x0010d000010e7983 */ /* 0x000ea80000300a00 */
[----:B------:R-:W2:Y:S01]  /*27b30*/  LDL.LU.64 R12, [R1+0x10c8] ;  /* 0x0010c800010c7983 */ /* 0x000ea20000300a00 */
[----:B------:R-:W-:-:S02]  /*27b40*/  IMAD.MOV.U32 R16, RZ, RZ, R7 ;  /* 0x000000ffff107224 */ /* 0x000fc400078e0007 */
[----:B------:R-:W-:Y:S02]  /*27b50*/  IMAD.MOV.U32 R17, RZ, RZ, R6 ;  /* 0x000000ffff117224 */ /* 0x000fe400078e0006 */
[----:B------:R-:W-:-:S11]  /*27b60*/  IMAD.MOV.U32 R21, RZ, RZ, R3 ;  /* 0x000000ffff157224 */ /* 0x000fd600078e0003 */
[----:B------:R-:W-:Y:S04]  /*27b70*/  STL.64 [R1+0x60], R8 ;  /* 0x0000600801007387 */ /* 0x000fe80000100a00 */
[----:B------:R0:W-:Y:S04]  /*27b80*/  STL.64 [R1+0x68], R10 ;  /* 0x0000680a01007387 */ /* 0x0001e80000100a00 */
[----:B0-----:R-:W3:Y:S01]  /*27b90*/  LDL R11, [R1+0x14c] ;  /* 0x00014c00010b7983 */ /* 0x001ee20000100800 */
[----:B--2---:R-:W-:Y:S03]  /*27ba0*/  HMMA.16816.F32 R16, R12, R16, R24 ;  /* 0x000000100c10723c */ /* 0x004fe60000001818 */
[----:B------:R-:W2:Y:S04]  /*27bb0*/  LDL.LU.64 R26, [R1+0x10c0] ;  /* 0x0010c000011a7983 */ /* 0x000ea80000300a00 */
[----:B------:R-:W2:-:S15]  /*27bc0*/  LDL.LU.64 R24, [R1+0x10b8] ;  /* 0x0010b80001187983 */ /* 0x000e9e0000300a00 */
[----:B------:R-:W-:-:S01]  /*27bd0*/  NOP ;  /* 0x0000000000007918 */ /* 0x000fc20000000000 */
[----:B------:R0:W-:Y:S01]  /*27be0*/  STL [R1+0x50], R16 ;  /* 0x0000501001007387 */ /* 0x0001e20000100800 */
[----:B------:R-:W-:-:S03]  /*27bf0*/  IMAD.MOV.U32 R3, RZ, RZ, R17 ;  /* 0x000000ffff037224 */ /* 0x000fc600078e0011 */
[----:B0-----:R-:W4:Y:S01]  /*27c00*/  LDL.LU.64 R16, [R1+0x10b0] ;  /* 0x0010b00001107983 */ /* 0x001f220000300a00 */
[----:B------:R-:W-:Y:S02]  /*27c10*/  IMAD.MOV.U32 R22, RZ, RZ, R2 ;  /* 0x000000ffff167224 */ /* 0x000fe400078e0002 */
[----:B------:R-:W-:Y:S02]  /*27c20*/  IMAD.MOV.U32 R23, RZ, RZ, R0 ;  /* 0x000000ffff177224 */ /* 0x000fe400078e0000 */
[----:B------:R-:W-:Y:S02]  /*27c30*/  IMAD.MOV.U32 R2, RZ, RZ, R18 ;  /* 0x000000ffff027224 */ /* 0x000fe400078e0012 */
[----:B------:R-:W-:Y:S01]  /*27c40*/  IMAD.MOV.U32 R0, RZ, RZ, R19 ;  /* 0x000000ffff007224 */ /* 0x000fe200078e0013 */
[----:B---3--:R-:W0:Y:S04]  /*27c50*/  LDSM.16.MT88.4 R8, [R11+UR4+0x13800] ;  /* 0x013800040b08783b */ /* 0x008e280008004200 */
[----:B------:R-:W-:Y:S04]  /*27c60*/  STL [R1+0x104c], R0 ;  /* 0x00104c0001007387 */ /* 0x000fe80000100800 */
[----:B------:R-:W-:Y:S04]  /*27c70*/  STL [R1+0x1048], R2 ;  /* 0x0010480201007387 */ /* 0x000fe80000100800 */
[----:B------:R-:W-:Y:S01]  /*27c80*/  STL [R1+0x1044], R3 ;  /* 0x0010440301007387 */ /* 0x000fe20000100800 */
[----:B----4-:R-:W-:Y:S03]  /*27c90*/  HMMA.16816.F32 R16, R12, R16, R20 ;  /* 0x000000100c10723c */ /* 0x010fe60000001814 */
[----:B------:R-:W3:-:S15]  /*27ca0*/  LDL.LU.64 R20, [R1+0x10a8] ;  /* 0x0010a80001147983 */ /* 0x000ede0000300a00 */
[----:B------:R-:W-:-:S05]  /*27cb0*/  NOP ;  /* 0x0000000000007918 */ /* 0x000fca0000000000 */
[----:B------:R1:W-:Y:S01]  /*27cc0*/  STL.64 [R1+0x48], R18 ;  /* 0x0000481201007387 */ /* 0x0003e20000100a00 */
[----:B------:R-:W-:Y:S02]  /*27cd0*/  IMAD.MOV.U32 R6, RZ, RZ, R16 ;  /* 0x000000ffff067224 */ /* 0x000fe400078e0010 */
[----:B------:R-:W-:Y:S01]  /*27ce0*/  IMAD.MOV.U32 R7, RZ, RZ, R17 ;  /* 0x000000ffff077224 */ /* 0x000fe200078e0011 */
[----:B-1----:R-:W3:Y:S04]  /*27cf0*/  LDL.LU.64 R18, [R1+0x10a0] ;  /* 0x0010a00001127983 */ /* 0x002ee80000300a00 */
[----:B------:R-:W3:Y:S04]  /*27d00*/  LDL.LU.64 R16, [R1+0x1098] ;  /* 0x0010980001107983 */ /* 0x000ee80000300a00 */
[----:B------:R-:W-:Y:S04]  /*27d10*/  STL [R1+0x1054], R7 ;  /* 0x0010540701007387 */ /* 0x000fe80000100800 */
[----:B------:R1:W-:Y:S04]  /*27d20*/  STL [R1+0x1050], R6 ;  /* 0x0010500601007387 */ /* 0x0003e80000100800 */
[----:B------:R-:W4:Y:S01]  /*27d30*/  LDL.LU.64 R22, [R1+0x1090] ;  /* 0x0010900001167983 */ /* 0x000f220000300a00 */
[----:B---3--:R-:W-:Y:S03]  /*27d40*/  HMMA.16816.F32 R16, R12, R20, R16 ;  /* 0x000000140c10723c */ /* 0x008fe60000001810 */
[----:B------:R-:W4:-:S15]  /*27d50*/  LDL.LU.64 R20, [R1+0x1088] ;  /* 0x0010880001147983 */ /* 0x000f1e0000300a00 */
[----:B------:R-:W-:-:S05]  /*27d60*/  NOP ;  /* 0x0000000000007918 */ /* 0x000fca0000000000 */
[----:B------:R-:W-:Y:S01]  /*27d70*/  STL [R1+0x30], R16 ;  /* 0x0000301001007387 */ /* 0x000fe20000100800 */
[----:B------:R-:W-:-:S03]  /*27d80*/  IMAD.MOV.U32 R3, RZ, RZ, R19 ;  /* 0x000000ffff037224 */ /* 0x000fc600078e0013 */
[----:B------:R-:W3:Y:S01]  /*27d90*/  LDL R19, [R1+0xdb8] ;  /* 0x000db80001137983 */ /* 0x000ee20000100800 */
[----:B------:R-:W-:Y:S02]  /*27da0*/  IMAD.MOV.U32 R2, RZ, RZ, R18 ;  /* 0x000000ffff027224 */ /* 0x000fe400078e0012 */
[----:B------:R-:W-:-:S03]  /*27db0*/  IMAD.MOV.U32 R0, RZ, RZ, R17 ;  /* 0x000000ffff007224 */ /* 0x000fc600078e0011 */
[----:B------:R-:W-:Y:S04]  /*27dc0*/  STL [R1+0x105c], R2 ;  /* 0x00105c0201007387 */ /* 0x000fe80000100800 */
[----:B------:R-:W-:Y:S01]  /*27dd0*/  STL [R1+0x1058], R0 ;  /* 0x0010580001007387 */ /* 0x000fe20000100800 */
[----:B----4-:R-:W-:Y:S03]  /*27de0*/  HMMA.16816.F32 R12, R12, R4, R20 ;  /* 0x000000040c0c723c */ /* 0x010fe60000001814 */
[----:B------:R-:W4:Y:S04]  /*27df0*/  LDL.LU R4, [R1+0x90] ;  /* 0x0000900001047983 */ /* 0x000f280000300800 */
[----:B---3--:R-:W3:-:S15]  /*27e00*/  LDSM.16.M88.4 R20, [R19+UR4+0x180] ;  /* 0x000180041314783b */ /* 0x008ede0008000200 */
[----:B------:R-:W-:-:S01]  /*27e10*/  NOP ;  /* 0x0000000000007918 */ /* 0x000fc20000000000 */
[----:B------:R-:W-:Y:S04]  /*27e20*/  STL.64 [R1+0x20], R12 ;  /* 0x0000200c01007387 */ /* 0x000fe80000100a00 */
[----:B------:R-:W-:Y:S04]  /*27e30*/  STL.64 [R1+0x28], R14 ;  /* 0x0000280e01007387 */ /* 0x000fe80000100a00 */
[----:B------:R-:W4:Y:S04]  /*27e40*/  LDL.LU R5, [R1+0x94] ;  /* 0x0000940001057983 */ /* 0x000f280000300800 */
[----:B-1----:R-:W4:Y:S04]  /*27e50*/  LDL.LU R6, [R1+0x98] ;  /* 0x0000980001067983 */ /* 0x002f280000300800 */
[----:B------:R-:W4:Y:S04]  /*27e60*/  LDL.LU R7, [R1+0x9c] ;  /* 0x00009c0001077983 */ /* 0x000f280000300800 */
[----:B0-----:R-:W-:Y:S04]  /*27e70*/  STL [R1+0xfbc], R11 ;  /* 0x000fbc0b01007387 */ /* 0x001fe80000100800 */
[----:B------:R-:W-:Y:S04]  /*27e80*/  STL [R1+0x1078], R10 ;  /* 0x0010780a01007387 */ /* 0x000fe80000100800 */
[----:B------:R-:W-:Y:S04]  /*27e90*/  STL.64 [R1+0x1070], R8 ;  /* 0x0010700801007387 */ /* 0x000fe80000100a00 */
[----:B------:R-:W0:Y:S04]  /*27ea0*/  LDSM.16.M88.4 R12, [R19+UR4+0x8180] ;  /* 0x00818004130c783b */ /* 0x000e280008000200 */
[----:B------:R-:W1:Y:S04]  /*27eb0*/  LDSM.16.M88.4 R8, [R19+UR4+0x4180] ;  /* 0x004180041308783b */ /* 0x000e680008000200 */
[----:B------:R-:W2:Y:S04]  /*27ec0*/  LDSM.16.M88.4 R16, [R19+UR4+0xc180] ;  /* 0x00c180041310783b */ /* 0x000ea80008000200 */
[----:B---3--:R-:W-:Y:S04]  /*27ed0*/  STL.64 [R1+0x10], R20 ;  /* 0x0000101401007387 */ /* 0x008fe80000100a00 */
[----:B------:R-:W-:Y:S04]  /*27ee0*/  STL.64 [R1+0x18], R22 ;  /* 0x0000181601007387 */ /* 0x000fe80000100a00 */
[----:B------:R-:W3:Y:S04]  /*27ef0*/  LDSM.16.MT88.4 R20, [R28+UR4+0x13800] ;  /* 0x013800041c14783b */ /* 0x000ee80008004200 */
[----:B0-----:R-:W-:Y:S04]  /*27f00*/  STL [R1+0xfd0], R12 ;  /* 0x000fd00c01007387 */ /* 0x001fe80000100800 */
[----:B-1----:R-:W-:Y:S04]  /*27f10*/  STL.64 [R1], R8 ;  /* 0x0000000801007387 */ /* 0x002fe80000100a00 */
[----:B------:R-:W-:Y:S04]  /*27f20*/  STL.64 [R1+0x8], R10 ;  /* 0x0000080a01007387 */ /* 0x000fe80000100a00 */
[----:B------:R-:W-:Y:S04]  /*27f30*/  STL [R1+0xfb8], R13 ;  /* 0x000fb80d01007387 */ /* 0x000fe80000100800 */
[----:B------:R-:W-:Y:S04]  /*27f40*/  STL [R1+0xf9c], R14 ;  /* 0x000f9c0e01007387 */ /* 0x000fe80000100800 */
[----:B------:R0:W-:Y:S04]  /*27f50*/  STL [R1+0xf98], R15 ;  /* 0x000f980f01007387 */ /* 0x0001e80000100800 */
[----:B0-----:R-:W4:Y:S04]  /*27f60*/  LDL.LU.64 R14, [R1+0x118] ;  /* 0x00011800010e7983 */ /* 0x001f280000300a00 */
[----:B--2---:R-:W-:Y:S04]  /*27f70*/  STL [R1+0xf94], R16 ;  /* 0x000f941001007387 */ /* 0x004fe80000100800 */
[----:B------:R-:W-:Y:S04]  /*27f80*/  STL [R1+0xf90], R17 ;  /* 0x000f901101007387 */ /* 0x000fe80000100800 */
[----:B------:R-:W-:Y:S04]  /*27f90*/  STL [R1+0xf3c], R18 ;  /* 0x000f3c1201007387 */ /* 0x000fe80000100800 */
[----:B------:R0:W-:Y:S04]  /*27fa0*/  STL [R1+0xf38], R19 ;  /* 0x000f381301007387 */ /* 0x0001e80000100800 */
[----:B0-----:R-:W4:Y:S04]  /*27fb0*/  LDL.LU.64 R18, [R1+0x108] ;  /* 0x0001080001127983 */ /* 0x001f280000300a00 */
[----:B------:R-:W-:Y:S04]  /*27fc0*/  STL [R1+0xfd4], R28 ;  /* 0x000fd41c01007387 */ /* 0x000fe80000100800 */
[----:B---3--:R0:W-:Y:S04]  /*27fd0*/  STL [R1+0xf8c], R20 ;  /* 0x000f8c1401007387 */ /* 0x0081e80000100800 */
[----:B------:R1:W-:Y:S04]  /*27fe0*/  STL [R1+0xf88], R21 ;  /* 0x000f881501007387 */ /* 0x0003e80000100800 */
[----:B------:R2:W-:Y:S04]  /*27ff0*/  STL [R1+0xf84], R22 ;  /* 0x000f841601007387 */ /* 0x0005e80000100800 */
[----:B------:R3:W-:Y:S01]  /*28000*/  STL [R1+0xf80], R23 ;  /* 0x000f801701007387 */ /* 0x0007e20000100800 */
[----:B0-----:R-:W-:-:S02]  /*28010*/  IMAD.MOV.U32 R20, RZ, RZ, R25 ;  /* 0x000000ffff147224 */ /* 0x001fc400078e0019 */
[----:B-1----:R-:W-:Y:S01]  /*28020*/  IMAD.MOV.U32 R21, RZ, RZ, R26 ;  /* 0x000000ffff157224 */ /* 0x002fe200078e001a */
[----:B------:R-:W4:Y:S04]  /*28030*/  LDL.LU R25, [R1+0x1084] ;  /* 0x0010840001197983 */ /* 0x000f280000300800 */
[----:B------:R-:W4:Y:S01]  /*28040*/  LDL.LU R26, [R1+0x1080] ;  /* 0x00108000011a7983 */ /* 0x000f220000300800 */
[----:B--2---:R-:W-:-:S03]  /*28050*/  IMAD.MOV.U32 R22, RZ, RZ, R27 ;  /* 0x000000ffff167224 */ /* 0x004fc600078e001b */
[----:B------:R-:W4:Y:S04]  /*28060*/  LDL.LU R27, [R1+0x107c] ;  /* 0x00107c00011b7983 */ /* 0x000f280000300800 */
[----:B---3--:R-:W2:Y:S04]  /*28070*/  LDL.LU R23, [R1+0x7c] ;  /* 0x00007c0001177983 */ /* 0x008ea80000300800 */
[----:B--2---:R-:W-:Y:S04]  /*28080*/  STL.64 [R1+0x1068], R22 ;  /* 0x0010681601007387 */ /* 0x004fe80000100a00 */
[----:B------:R0:W-:Y:S01]  /*28090*/  STL.64 [R1+0x1060], R20 ;  /* 0x0010601401007387 */ /* 0x0001e20000100a00 */
[----:B----4-:R-:W-:Y:S03]  /*280a0*/  HMMA.16816.F32 R8, R24, R18, R4 ;  /* 0x000000121808723c */ /* 0x010fe60000001804 */
[----:B0-----:R-:W2:Y:S04]  /*280b0*/  LDL.LU R20, [R1+0x80] ;  /* 0x0000800001147983 */ /* 0x001ea80000300800 */
[----:B------:R-:W2:Y:S04]  /*280c0*/  LDL.LU R21, [R1+0x84] ;  /* 0x0000840001157983 */ /* 0x000ea80000300800 */
[----:B------:R-:W2:Y:S01]  /*280d0*/  LDL.LU R22, [R1+0x88] ;  /* 0x0000880001167983 */ /* 0x000ea20000300800 */
[----:B------:R-:W-:-:S12]  /*280e0*/  IMAD.MOV.U32 R7, RZ, RZ, R18 ;  /* 0x000000ffff077224 */ /* 0x000fd800078e0012 */
[----:B------:R-:W-:Y:S02]  /*280f0*/  IMAD.MOV.U32 R5, RZ, RZ, R10 ;  /* 0x000000ffff057224 */ /* 0x000fe400078e000a */
[----:B------:R-:W-:Y:S02]  /*28100*/  IMAD.MOV.U32 R28, RZ, RZ, R8 ;  /* 0x000000ffff1c7224 */ /* 0x000fe400078e0008 */
[----:B------:R-:W-:Y:S01]  /*28110*/  IMAD.MOV.U32 R18, RZ, RZ, R9 ;  /* 0x000000ffff127224 */ /* 0x000fe200078e0009 */
[----:B------:R-:W3:Y:S04]  /*28120*/  LDL.LU R10, [R1+0x1078] ;  /* 0x00107800010a7983 */ /* 0x000ee80000300800 */
[----:B------:R-:W4:Y:S01]  /*28130*/  LDL.LU.64 R8, [R1+0x1070] ;  /* 0x0010700001087983 */ /* 0x000f220000300a00 */
[----:B------:R-:W-:-:S02]  /*28140*/  IMAD.MOV.U32 R23, RZ, RZ, R29 ;  /* 0x000000ffff177224 */ /* 0x000fc400078e001d */
[----:B------:R-:W-:Y:S02]  /*28150*/  IMAD.MOV.U32 R4, RZ, RZ, R11 ;  /* 0x000000ffff047224 */ /* 0x000fe400078e000b */
[----:B------:R-:W-:Y:S01]  /*28160*/  IMAD.MOV.U32 R6, RZ, RZ, R19 ;  /* 0x000000ffff067224 */ /* 0x000fe200078e0013 */
[----:B------:R-:W4:Y:S02]  /*28170*/  LDL.64 R16, [R1+0x10] ;  /* 0x0000100001107983 */ /* 0x000f240000100a00 */
[----:B--2---:R-:W-:-:S15]  /*28180*/  HMMA.16816.F32 R20, R24, R14, R20 ;  /* 0x0000000e1814723c */ /* 0x004fde0000001814 */
[----:B------:R-:W-:-:S09]  /*28190*/  NOP ;  /* 0x0000000000007918 */ /* 0x000fd20000000000 */
[----:B------:R-:W-:Y:S02]  /*281a0*/  IMAD.MOV.U32 R13, RZ, RZ, R21 ;  /* 0x000000ffff0d7224 */ /* 0x000fe400078e0015 */
[----:B------:R-:W-:Y:S02]  /*281b0*/  IMAD.MOV.U32 R11, RZ, RZ, R20 ;  /* 0x000000ffff0b7224 */ /* 0x000fe400078e0014 */
[----:B------:R-:W-:Y:S02]  /*281c0*/  IMAD.MOV.U32 R29, RZ, RZ, R22 ;  /* 0x000000ffff1d7224 */ /* 0x000fe400078e0016 */
[----:B------:R-:W-:Y:S02]  /*281d0*/  IMAD.MOV.U32 R19, RZ, RZ, R23 ;  /* 0x000000ffff137224 */ /* 0x000fe400078e0017 */
[----:B------:R-:W2:Y:S04]  /*281e0*/  LDL.LU.64 R22, [R1+0x1068] ;  /* 0x0010680001167983 */ /* 0x000ea80000300a00 */
[----:B------:R-:W2:Y:S04]  /*281f0*/  LDL.LU.64 R20, [R1+0x1060] ;  /* 0x0010600001147983 */ /* 0x000ea80000300a00 */
[----:B------:R-:W-:Y:S04]  /*28200*/  STL [R1+0x1038], R13 ;  /* 0x0010380d01007387 */ /* 0x000fe80000100800 */
[----:B---3--:R-:W-:Y:S04]  /*28210*/  STL.64 [R1+0xfc8], R10 ;  /* 0x000fc80a01007387 */ /* 0x008fe80000100a00 */
[----:B----4-:R0:W-:Y:S04]  /*28220*/  STL.64 [R1+0xfc0], R8 ;  /* 0x000fc00801007387 */ /* 0x0101e80000100a00 */
[----:B0-----:R-:W3:Y:S04]  /*28230*/  LDL.LU R8, [R1+0x20] ;  /* 0x0000200001087983 */ /* 0x001ee80000300800 */
[----:B------:R-:W3:Y:S04]  /*28240*/  LDL.LU R9, [R1+0x24] ;  /* 0x0000240001097983 */ /* 0x000ee80000300800 */
[----:B------:R-:W4:Y:S04]  /*28250*/  LDL.LU R10, [R1+0x28] ;  /* 0x00002800010a7983 */ /* 0x000f280000300800 */
[----:B------:R-:W4:Y:S04]  /*28260*/  LDL.LU R11, [R1+0x2c] ;  /* 0x00002c00010b7983 */ /* 0x000f280000300800 */
[----:B----4-:R0:W-:Y:S04]  /*28270*/  STL.64 [R1+0xfe0], R10 ;  /* 0x000fe00a01007387 */ /* 0x0101e80000100a00 */
[----:B---3--:R-:W-:Y:S04]  /*28280*/  STL.64 [R1+0xfd8], R8 ;  /* 0x000fd80801007387 */ /* 0x008fe80000100a00 */
[----:B0-----:R-:W2:Y:S04]  /*28290*/  LDL.LU R10, [R1+0x128] ;  /* 0x00012800010a7983 */ /* 0x001ea80000300800 */
[----:B------:R-:W2:Y:S04]  /*282a0*/  LDL.LU R11, [R1+0x12c] ;  /* 0x00012c00010b7983 */ /* 0x000ea80000300800 */
[----:B------:R-:W3:Y:S01]  /*282b0*/  LDL.LU R12, [R1+0x60] ;  /* 0x00006000010c7983 */ /* 0x000ee20000300800 */
[----:B------:R-:W-:-:S02]  /*282c0*/  IMAD.MOV.U32 R2, RZ, RZ, R14 ;  /* 0x000000ffff027224 */ /* 0x000fc400078e000e */
[----:B------:R-:W-:Y:S01]  /*282d0*/  IMAD.MOV.U32 R0, RZ, RZ, R15 ;  /* 0x000000ffff007224 */ /* 0x000fe200078e000f */
[----:B------:R-:W3:Y:S04]  /*282e0*/  LDL.LU R13, [R1+0x64] ;  /* 0x00006400010d7983 */ /* 0x000ee80000300800 */
[----:B------:R-:W3:Y:S04]  /*282f0*/  LDL.LU R14, [R1+0x68] ;  /* 0x00006800010e7983 */ /* 0x000ee80000300800 */
[----:B------:R-:W3:Y:S01]  /*28300*/  LDL.LU R15, [R1+0x6c] ;  /* 0x00006c00010f7983 */ /* 0x000ee20000300800 */
[----:B--2---:R-:W-:Y:S06]  /*28310*/  HMMA.16816.F32 R20, R24, R10, R20 ;  /* 0x0000000a1814723c */ /* 0x004fec0000001814 */
[----:B------:R0:W-:Y:S02]  /*28320*/  STL.64 [R1+0xff8], R10 ;  /* 0x000ff80a01007387 */ /* 0x0001e40000100a00 */
[----:B0-----:R-:W-:-:S02]  /*28330*/  IMAD.MOV.U32 R10, RZ, RZ, R2 ;  /* 0x000000ffff0a7224 */ /* 0x001fc400078e0002 */
[----:B------:R-:W-:Y:S01]  /*28340*/  IMAD.MOV.U32 R11, RZ, RZ, R0 ;  /* 0x000000ffff0b7224 */ /* 0x000fe200078e0000 */
[----:B------:R-:W2:Y:S04]  /*28350*/  LDL.LU R2, [R1+0x105c] ;  /* 0x00105c0001027983 */ /* 0x000ea80000300800 */
[----:B------:R-:W4:Y:S04]  /*28360*/  LDL.LU R0, [R1+0x1058] ;  /* 0x0010580001007983 */ /* 0x000f280000300800 */
[----:B------:R0:W-:Y:S02]  /*28370*/  STL.64 [R1+0x1010], R10 ;  /* 0x0010100a01007387 */ /* 0x0001e40000100a00 */
[----:B0-----:R-:W-:-:S02]  /*28380*/  IMAD.MOV.U32 R10, RZ, RZ, R7 ;  /* 0x000000ffff0a7224 */ /* 0x001fc400078e0007 */
[----:B------:R-:W-:Y:S01]  /*28390*/  IMAD.MOV.U32 R11, RZ, RZ, R6 ;  /* 0x000000ffff0b7224 */ /* 0x000fe200078e0006 */
[----:B------:R-:W3:Y:S04]  /*283a0*/  LDL.LU R7, [R1+0x1054] ;  /* 0x0010540001077983 */ /* 0x000ee80000300800 */
[----:B------:R-:W3:Y:S04]  /*283b0*/  LDL.LU R6, [R1+0x1050] ;  /* 0x0010500001067983 */ /* 0x000ee80000300800 */
[----:B------:R-:W-:Y:S04]  /*283c0*/  STL.64 [R1+0xfa8], R22 ;  /* 0x000fa81601007387 */ /* 0x000fe80000100a00 */
[----:B------:R0:W-:Y:S04]  /*283d0*/  STL.64 [R1+0xfa0], R20 ;  /* 0x000fa01401007387 */ /* 0x0001e80000100a00 */
[----:B0-----:R-:W2:Y:S01]  /*283e0*/  LDL.64 R20, [R1] ;  /* 0x0000000001147983 */ /* 0x001ea20000100a00 */
[----:B------:R-:W-:-:S02]  /*283f0*/  IMAD.MOV.U32 R22, RZ, RZ, R5 ;  /* 0x000000ffff167224 */ /* 0x000fc400078e0005 */
[----:B------:R-:W-:Y:S01]  /*28400*/  IMAD.MOV.U32 R23, RZ, RZ, R4 ;  /* 0x000000ffff177224 */ /* 0x000fe200078e0004 */
[----:B--2---:R0:W-:Y:S04]  /*28410*/  STL.64 [R1+0xfb0], R20 ;  /* 0x000fb01401007387 */ /* 0x0041e80000100a00 */
[----:B------:R-:W-:Y:S01]  /*28420*/  STL.64 [R1+0xff0], R22 ;  /* 0x000ff01601007387 */ /* 0x000fe20000100a00 */
[----:B0-----:R-:W-:Y:S02]  /*28430*/  IMAD.MOV.U32 R20, RZ, RZ, R28 ;  /* 0x000000ffff147224 */ /* 0x001fe400078e001c */
[----:B------:R-:W-:-:S05]  /*28440*/  IMAD.MOV.U32 R21, RZ, RZ, R18 ;  /* 0x000000ffff157224 */ /* 0x000fca00078e0012 */
[----:B------:R0:W-:Y:S04]  /*28450*/  STL.64 [R1+0xfe8], R20 ;  /* 0x000fe81401007387 */ /* 0x0001e80000100a00 */
[----:B0-----:R-:W2:Y:S01]  /*28460*/  LDL.LU R20, [R1+0x30] ;  /* 0x0000300001147983 */ /* 0x001ea20000300800 */
[----:B------:R-:W-:Y:S02]  /*28470*/  IMAD.MOV.U32 R22, RZ, RZ, R2 ;  /* 0x000000ffff167224 */ /* 0x000fe400078e0002 */
[----:B------:R-:W-:Y:S02]  /*28480*/  IMAD.MOV.U32 R23, RZ, RZ, R3 ;  /* 0x000000ffff177224 */ /* 0x000fe400078e0003 */
[----:B----4-:R-:W-:Y:S02]  /*28490*/  IMAD.MOV.U32 R21, RZ, RZ, R0 ;  /* 0x000000ffff157224 */ /* 0x010fe400078e0000 */
[----:B------:R-:W4:Y:S04]  /*284a0*/  LDL.LU R0, [R1+0x104c] ;  /* 0x00104c0001007983 */ /* 0x000f280000300800 */
[----:B------:R-:W4:Y:S04]  /*284b0*/  LDL.LU R2, [R1+0x1048] ;  /* 0x0010480001027983 */ /* 0x000f280000300800 */
[----:B------:R-:W4:Y:S04]  /*284c0*/  LDL.LU R3, [R1+0x1044] ;  /* 0x0010440001037983 */ /* 0x000f280000300800 */
[----:B------:R-:W-:Y:S04]  /*284d0*/  STL.64 [R1+0x1008], R22 ;  /* 0x0010081601007387 */ /* 0x000fe80000100a00 */
[----:B--2---:R3:W-:Y:S02]  /*284e0*/  STL.64 [R1+0x1000], R20 ;  /* 0x0010001401007387 */ /* 0x0047e40000100a00 */
[----:B---3--:R-:W-:-:S02]  /*284f0*/  IMAD.MOV.U32 R20, RZ, RZ, R6 ;  /* 0x000000ffff147224 */ /* 0x008fc400078e0006 */
[----:B------:R-:W-:Y:S01]  /*28500*/  IMAD.MOV.U32 R21, RZ, RZ, R7 ;  /* 0x000000ffff157224 */ /* 0x000fe200078e0007 */
[----:B------:R-:W2:Y:S04]  /*28510*/  LDL.LU R6, [R1+0x1040] ;  /* 0x0010400001067983 */ /* 0x000ea80000300800 */
[----:B------:R-:W3:Y:S04]  /*28520*/  LDL.LU R7, [R1+0x103c] ;  /* 0x00103c0001077983 */ /* 0x000ee80000300800 */
[----:B------:R-:W4:Y:S04]  /*28530*/  LDL.LU R22, [R1+0x48] ;  /* 0x0000480001167983 */ /* 0x000f280000300800 */
[----:B------:R-:W4:Y:S01]  /*28540*/  LDL.LU R23, [R1+0x4c] ;  /* 0x00004c0001177983 */ /* 0x000f220000300800 */
[----:B--2---:R-:W-:Y:S01]  /*28550*/  IMAD.MOV.U32 R28, RZ, RZ, R6 ;  /* 0x000000ffff1c7224 */ /* 0x004fe200078e0006 */
[----:B---3--:R-:W-:Y:S02]  /*28560*/  HMMA.16816.F32 R24, R24, R6, R12 ;  /* 0x000000061818723c */ /* 0x008fe4000000180c */
[----:B----4-:R-:W-:Y:S04]  /*28570*/  STL.64 [R1+0x1020], R22 ;  /* 0x0010201601007387 */ /* 0x010fe80000100a00 */
[----:B------:R0:W-:Y:S01]  /*28580*/  STL.64 [R1+0x1018], R20 ;  /* 0x0010181401007387 */ /* 0x0001e20000100a00 */
[----:B------:R-:W-:-:S03]  /*28590*/  IMAD.MOV.U32 R12, RZ, RZ, R7 ;  /* 0x000000ffff0c7224 */ /* 0x000fc600078e0007 */
[----:B0-----:R-:W2:Y:S04]  /*285a0*/  LDL.LU R20, [R1+0x50] ;  /* 0x0000500001147983 */ /* 0x001ea80000300800 */
[----:B------:R-:W3:Y:S04]  /*285b0*/  LDL.LU R13, [R1+0x1038] ;  /* 0x00103800010d7983 */ /* 0x000ee80000300800 */
[----:B------:R-:W2:Y:S04]  /*285c0*/  LDL.LU.64 R6, [R1+0x1030] ;  /* 0x0010300001067983 */ /* 0x000ea80000300a00 */
[----:B------:R-:W2:Y:S01]  /*285d0*/  LDL.LU.64 R4, [R1+0x1028] ;  /* 0x0010280001047983 */ /* 0x000ea20000300a00 */
[----:B------:R-:W-:-:S02]  /*285e0*/  IMAD.MOV.U32 R21, RZ, RZ, R3 ;  /* 0x000000ffff157224 */ /* 0x000fc400078e0003 */
[----:B------:R-:W-:Y:S02]  /*285f0*/  IMAD.MOV.U32 R22, RZ, RZ, R2 ;  /* 0x000000ffff167224 */ /* 0x000fe400078e0002 */
[----:B------:R-:W-:Y:S02]  /*28600*/  IMAD.MOV.U32 R23, RZ, RZ, R0 ;  /* 0x000000ffff177224 */ /* 0x000fe400078e0000 */
[----:B------:R-:W-:Y:S02]  /*28610*/  IMAD.MOV.U32 R0, RZ, RZ, R27 ;  /* 0x000000ffff007224 */ /* 0x000fe400078e001b */
[----:B------:R-:W4:Y:S03]  /*28620*/  LDL R27, [R1+0x14c] ;  /* 0x00014c00011b7983 */ /* 0x000f260000100800 */
[----:B--2---:R-:W-:Y:S01]  /*28630*/  HMMA.16816.F32 R8, R4, R10, R20 ;  /* 0x0000000a0408723c */ /* 0x004fe20000001814 */
[----:B------:R-:W2:Y:S04]  /*28640*/  LDL.LU.64 R22, [R1+0x1020] ;  /* 0x0010200001167983 */ /* 0x000ea80000300a00 */
[----:B------:R-:W2:-:S15]  /*28650*/  LDL.LU.64 R20, [R1+0x1018] ;  /* 0x0010180001147983 */ /* 0x000e9e0000300a00 */
[----:B------:R-:W-:-:S03]  /*28660*/  NOP ;  /* 0x0000000000007918 */ /* 0x000fc60000000000 */
[----:B------:R-:W-:Y:S04]  /*28670*/  STL.64 [R1+0xb0], R8 ;  /* 0x0000b00801007387 */ /* 0x000fe80000100a00 */
[----:B------:R0:W-:Y:S04]  /*28680*/  STL.64 [R1+0xb8], R10 ;  /* 0x0000b80a01007387 */ /* 0x0001e80000100a00 */
[----:B0-----:R-:W2:Y:S02]  /*28690*/  LDL.LU.64 R10, [R1+0x1010] ;  /* 0x00101000010a7983 */ /* 0x001ea40000300a00 */
[----:B--2---:R-:W-:Y:S02]  /*286a0*/  HMMA.16816.F32 R8, R4, R10, R20 ;  /* 0x0000000a0408723c */ /* 0x004fe40000001814 */
[----:B------:R-:W2:Y:S04]  /*286b0*/  LDL.LU.64 R22, [R1+0x1008] ;  /* 0x0010080001167983 */ /* 0x000ea80000300a00 */
[----:B------:R-:W2:-:S15]  /*286c0*/  LDL.LU.64 R20, [R1+0x1000] ;  /* 0x0010000001147983 */ /* 0x000e9e0000300a00 */
[----:B------:R-:W-:-:S02]  /*286d0*/  NOP ;  /* 0x0000000000007918 */ /* 0x000fc40000000000 */
[----:B------:R0:W-:Y:S04]  /*286e0*/  STL.64 [R1+0xa8], R10 ;  /* 0x0000a80a01007387 */ /* 0x0001e80000100a00 */
[----:B0-----:R-:W2:Y:S01]  /*286f0*/  LDL.LU.64 R10, [R1+0xff8] ;  /* 0x000ff800010a7983 */ /* 0x001ea20000300a00 */
[----:B------:R-:W-:Y:S02]  /*28700*/  IMAD.MOV.U32 R14, RZ, RZ, R8 ;  /* 0x000000ffff0e7224 */ /* 0x000fe400078e0008 */
[----:B------:R-:W-:Y:S02]  /*28710*/  IMAD.MOV.U32 R15, RZ, RZ, R9 ;  /* 0x000000ffff0f7224 */ /* 0x000fe400078e0009 */
[----:B------:R-:W-:Y:S02]  /*28720*/  IMAD.MOV.U32 R18, RZ, RZ, R24 ;  /* 0x000000ffff127224 */ /* 0x000fe400078e0018 */
[----:B------:R-:W-:-:S02]  /*28730*/  IMAD.MOV.U32 R3, RZ, RZ, R25 ;  /* 0x000000ffff037224 */ /* 0x000fc400078e0019 */
[----:B------:R-:W-:Y:S02]  /*28740*/  IMAD.MOV.U32 R2, RZ, RZ, R26 ;  /* 0x000000ffff027224 */ /* 0x000fe400078e001a */
[----:B----4-:R-:W0:Y:S01]  /*28750*/  LDSM.16.MT88.4 R24, [R27+UR4+0x13c00] ;  /* 0x013c00041b18783b */ /* 0x010e220008004200 */
[----:B--2---:R-:W-:Y:S03]  /*28760*/  HMMA.16816.F32 R8, R4, R10, R20 ;  /* 0x0000000a0408723c */ /* 0x004fe60000001814 */
[----:B------:R-:W2:Y:S04]  /*28770*/  LDL.LU.64 R22, [R1+0xff0] ;  /* 0x000ff00001167983 */ /* 0x000ea80000300a00 */
[----:B------:R-:W2:-:S15]  /*28780*/  LDL.LU.64 R20, [R1+0xfe8] ;  /* 0x000fe80001147983 */ /* 0x000e9e0000300a00 */
[----:B------:R-:W-:-:S01]  /*28790*/  NOP ;  /* 0x0000000000007918 */ /* 0x000fc20000000000 */
[----:B------:R-:W-:Y:S04]  /*287a0*/  STL.64 [R1+0x90], R8 ;  /* 0x0000900801007387 */ /* 0x000fe80000100a00 */
[----:B------:R1:W-:Y:S04]  /*287b0*/  STL.64 [R1+0x98], R10 ;  /* 0x0000980a01007387 */ /* 0x0003e80000100a00 */
[----:B-1----:R-:W4:Y:S04]  /*287c0*/  LDL.LU.64 R10, [R1+0xfe0] ;  /* 0x000fe000010a7983 */ /* 0x002f280000300a00 */
[----:B------:R-:W4:Y:S04]  /*287d0*/  LDL.LU.64 R8, [R1+0xfd8] ;  /* 0x000fd80001087983 */ /* 0x000f280000300a00 */
[----:B0-----:R0:W-:Y:S04]  /*287e0*/  STL.64 [R1+0xf30], R26 ;  /* 0x000f301a01007387 */ /* 0x0011e80000100a00 */
[----:B------:R4:W-:Y:S01]  /*287f0*/  STL.64 [R1+0xf28], R24 ;  /* 0x000f281801007387 */ /* 0x0009e20000100a00 */
[----:B0-----:R-:W-:-:S02]  /*28800*/  IMAD.MOV.U32 R26, RZ, RZ, R28 ;  /* 0x000000ffff1a7224 */ /* 0x001fc400078e001c */
[----:B------:R-:W-:Y:S01]  /*28810*/  IMAD.MOV.U32 R27, RZ, RZ, R12 ;  /* 0x000000ffff1b7224 */ /* 0x000fe200078e000c */
[----:B------:R-:W3:Y:S04]  /*28820*/  LDL.LU R28, [R1+0xfd4] ;  /* 0x000fd400011c7983 */ /* 0x000ee80000300800 */
[----:B------:R-:W2:Y:S02]  /*28830*/  LDL.LU R12, [R1+0xfd0] ;  /* 0x000fd000010c7983 */ /* 0x000ea40000300800 */
[----:B----4-:R-:W-:Y:S02]  /*28840*/  HMMA.16816.F32 R24, R4, R26, R8 ;  /* 0x0000001a0418723c */ /* 0x010fe40000001808 */
[----:B------:R-:W4:Y:S04]  /*28850*/  LDL.LU.64 R10, [R1+0xfc8] ;  /* 0x000fc800010a7983 */ /* 0x000f280000300a00 */
[----:B------:R-:W2:Y:S04]  /*28860*/  LDL.LU.64 R8, [R1+0xfc0] ;  /* 0x000fc00001087983 */ /* 0x000ea80000300a00 */
[----:B---3--:R-:W0:-:S13]  /*28870*/  LDSM.16.MT88.4 R4, [R28+UR4+0x13c00] ;  /* 0x013c00041c04783b */ /* 0x008e1a0008004200 */
[----:B------:R-:W-:Y:S04]  /*28880*/  STL [R1+0xf40], R27 ;  /* 0x000f401b01007387 */ /* 0x000fe80000100800 */
[----:B------:R-:W-:Y:S04]  /*28890*/  STL [R1+0xf60], R26 ;  /* 0x000f601a01007387 */ /* 0x000fe80000100800 */
[----:B------:R4:W-:Y:S02]  /*288a0*/  STL.64 [R1+0xf58], R24 ;  /* 0x000f581801007387 */ /* 0x0009e40000100a00 */
[----:B----4-:R-:W-:-:S02]  /*288b0*/  IMAD.MOV.U32 R24, RZ, RZ, R11 ;  /* 0x000000ffff187224 */ /* 0x010fc400078e000b */
[----:B------:R-:W2:Y:S01]  /*288c0*/  LDL.LU R11, [R1+0xfbc] ;  /* 0x000fbc00010b7983 */ /* 0x000ea20000300800 */
[----:B------:R-:W-:-:S03]  /*288d0*/  IMAD.MOV.U32 R25, RZ, RZ, R13 ;  /* 0x000000ffff197224 */ /* 0x000fc600078e000d */
[----:B------:R-:W3:Y:S04]  /*288e0*/  LDL.LU R13, [R1+0xfb8] ;  /* 0x000fb800010d7983 */ /* 0x000ee80000300800 */
[----:B0-----:R-:W-:Y:S04]  /*288f0*/  STL.64 [R1+0xed8], R6 ;  /* 0x000ed80601007387 */ /* 0x001fe80000100a00 */
[----:B------:R0:W-:Y:S02]  /*28900*/  STL.64 [R1+0xed0], R4 ;  /* 0x000ed00401007387 */ /* 0x0001e40000100a00 */
[----:B0-----:R-:W-:-:S02]  /*28910*/  IMAD.MOV.U32 R4, RZ, RZ, R18 ;  /* 0x000000ffff047224 */ /* 0x001fc400078e0012 */
[----:B------:R-:W-:Y:S01]  /*28920*/  IMAD.MOV.U32 R5, RZ, RZ, R3 ;  /* 0x000000ffff057224 */ /* 0x000fe200078e0003 */
        /* <DEDUP_REMOVED lines=8> */
[----:B------:R-:W-:-:S02]  /*289b0*/  IMAD.MOV.U32 R7, RZ, RZ, R0 ;  /* 0x000000ffff077224 */ /* 0x000fc400078e0000 */
[----:B------:R-:W-:Y:S02]  /*289c0*/  IMAD.MOV.U32 R16, RZ, RZ, R17 ;  /* 0x000000ffff107224 */ /* 0x000fe400078e0011 */
[----:B------:R-:W-:Y:S02]  /*289d0*/  IMAD.MOV.U32 R2, RZ, RZ, R22 ;  /* 0x000000ffff027224 */ /* 0x000fe400078e0016 */
[----:B------:R-:W-:Y:S02]  /*289e0*/  IMAD.MOV.U32 R0, RZ, RZ, R23 ;  /* 0x000000ffff007224 */ /* 0x000fe400078e0017 */
[----:B------:R-:W3:Y:S01]  /*289f0*/  LDL.LU.64 R22, [R1+0xfa8] ;  /* 0x000fa80001167983 */ /* 0x000ee20000300a00 */
[----:B--2---:R-:W-:Y:S06]  /*28a00*/  HMMA.16816.F32 R24, R8, R20, R24 ;  /* 0x000000140818723c */ /* 0x004fec0000001818 */
[----:B------:R-:W-:-:S02]  /*28a10*/  IMAD.MOV.U32 R17, RZ, RZ, R20 ;  /* 0x000000ffff117224 */ /* 0x000fc400078e0014 */
[----:B------:R-:W3:-:S15]  /*28a20*/  LDL.LU.64 R20, [R1+0xfa0] ;  /* 0x000fa00001147983 */ /* 0x000ede0000300a00 */
[----:B------:R3:W-:Y:S01]  /*28a30*/  STL [R1+0x70], R24 ;  /* 0x0000701801007387 */ /* 0x0007e20000100800 */
[----:B------:R-:W-:Y:S02]  /*28a40*/  IMAD.MOV.U32 R29, RZ, RZ, R25 ;  /* 0x000000ffff1d7224 */ /* 0x000fe400078e0019 */
[----:B------:R-:W-:Y:S02]  /*28a50*/  IMAD.MOV.U32 R28, RZ, RZ, R26 ;  /* 0x000000ffff1c7224 */ /* 0x000fe400078e001a */
[----:B------:R-:W-:Y:S02]  /*28a60*/  IMAD.MOV.U32 R19, RZ, RZ, R27 ;  /* 0x000000ffff137224 */ /* 0x000fe400078e001b */
[----:B---3--:R-:W-:-:S15]  /*28a70*/  HMMA.16816.F32 R24, R8, R12, R20 ;  /* 0x0000000c0818723c */ /* 0x008fde0000001814 */
[----:B------:R-:W-:-:S09]  /*28a80*/  NOP ;  /* 0x0000000000007918 */ /* 0x000fd20000000000 */
[----:B------:R-:W-:Y:S02]  /*28a90*/  IMAD.MOV.U32 R20, RZ, RZ, R24 ;  /* 0x000000ffff147224 */ /* 0x000fe400078e0018 */
[----:B------:R-:W-:Y:S02]  /*28aa0*/  IMAD.MOV.U32 R21, RZ, RZ, R25 ;  /* 0x000000ffff157224 */ /* 0x000fe400078e0019 */
[----:B------:R-:W-:Y:S02]  /*28ab0*/  IMAD.MOV.U32 R24, RZ, RZ, R14 ;  /* 0x000000ffff187224 */ /* 0x000fe400078e000e */
[----:B------:R-:W-:Y:S01]  /*28ac0*/  IMAD.MOV.U32 R25, RZ, RZ, R15 ;  /* 0x000000ffff197224 */ /* 0x000fe200078e000f */
[----:B------:R-:W2:Y:S01]  /*28ad0*/  LDL.LU R14, [R1+0xf9c] ;  /* 0x000f9c00010e7983 */ /* 0x000ea20000300800 */
[----:B------:R-:W-:-:S03]  /*28ae0*/  IMAD.MOV.U32 R22, RZ, RZ, R26 ;  /* 0x000000ffff167224 */ /* 0x000fc600078e001a */
[----:B------:R-:W2:Y:S01]  /*28af0*/  LDL.LU R15, [R1+0xf98] ;  /* 0x000f9800010f7983 */ /* 0x000ea20000300800 */
[----:B------:R-:W-:-:S03]  /*28b00*/  IMAD.MOV.U32 R23, RZ, RZ, R27 ;  /* 0x000000ffff177224 */ /* 0x000fc600078e001b */
[----:B------:R-:W3:Y:S04]  /*28b10*/  LDL.LU R26, [R1+0xa8] ;  /* 0x0000a800011a7983 */ /* 0x000ee80000300800 */
[----:B------:R-:W3:Y:S04]  /*28b20*/  LDL.LU R27, [R1+0xac] ;  /* 0x0000ac00011b7983 */ /* 0x000ee80000300800 */
[----:B---3--:R-:W-:Y:S04]  /*28b30*/  STL.64 [R1+0xf70], R26 ;  /* 0x000f701a01007387 */ /* 0x008fe80000100a00 */
[----:B------:R0:W-:Y:S04]  /*28b40*/  STL.64 [R1+0xf68], R24 ;  /* 0x000f681801007387 */ /* 0x0001e80000100a00 */
[----:B0-----:R-:W3:Y:S01]  /*28b50*/  LDL.LU R24, [R1+0x10] ;  /* 0x0000100001187983 */ /* 0x001ee20000300800 */
[----:B------:R-:W-:-:S03]  /*28b60*/  IMAD.MOV.U32 R25, RZ, RZ, R16 ;  /* 0x000000ffff197224 */ /* 0x000fc600078e0010 */
[----:B------:R-:W4:Y:S04]  /*28b70*/  LDL.LU R16, [R1+0xf94] ;  /* 0x000f940001107983 */ /* 0x000f280000300800 */
[----:B--2---:R-:W-:Y:S04]  /*28b80*/  STL.64 [R1+0xf50], R14 ;  /* 0x000f500e01007387 */ /* 0x004fe80000100a00 */
[----:B------:R0:W-:Y:S02]  /*28b90*/  STL.64 [R1+0xf48], R12 ;  /* 0x000f480c01007387 */ /* 0x0001e40000100a00 */
[----:B0-----:R-:W-:-:S02]  /*28ba0*/  IMAD.MOV.U32 R12, RZ, RZ, R17 ;  /* 0x000000ffff0c7224 */ /* 0x001fc400078e0011 */
[----:B------:R-:W4:Y:S04]  /*28bb0*/  LDL.LU R17, [R1+0xf90] ;  /* 0x000f900001117983 */ /* 0x000f280000300800 */
[----:B------:R-:W2:Y:S01]  /*28bc0*/  LDL.LU R13, [R1+0x4] ;  /* 0x00000400010d7983 */ /* 0x000ea20000300800 */
[----:B----4-:R-:W-:Y:S03]  /*28bd0*/  HMMA.16816.F32 R4, R8, R16, R4 ;  /* 0x000000100804723c */ /* 0x010fe60000001804 */
[----:B--2---:R0:W-:Y:S04]  /*28be0*/  STL.64 [R1+0xf78], R12 ;  /* 0x000f780c01007387 */ /* 0x0041e80000100a00 */
[----:B0-----:R-:W3:Y:S04]  /*28bf0*/  LDL.LU R12, [R1+0xb0] ;  /* 0x0000b000010c7983 */ /* 0x001ee80000300800 */
[----:B------:R-:W3:Y:S04]  /*28c00*/  LDL.LU R13, [R1+0xb4] ;  /* 0x0000b400010d7983 */ /* 0x000ee80000300800 */
[----:B------:R-:W3:Y:S04]  /*28c10*/  LDL.LU R14, [R1+0xb8] ;  /* 0x0000b800010e7983 */ /* 0x000ee80000300800 */
[----:B------:R-:W3:Y:S04]  /*28c20*/  LDL.LU R15, [R1+0xbc] ;  /* 0x0000bc00010f7983 */ /* 0x000ee80000300800 */
[----:B------:R-:W2:Y:S04]  /*28c30*/  LDL.LU R8, [R1+0x90] ;  /* 0x0000900001087983 */ /* 0x000ea80000300800 */
[----:B------:R-:W2:Y:S04]  /*28c40*/  LDL.LU R9, [R1+0x94] ;  /* 0x0000940001097983 */ /* 0x000ea80000300800 */
[----:B------:R-:W2:Y:S04]  /*28c50*/  LDL.LU R10, [R1+0x98] ;  /* 0x00009800010a7983 */ /* 0x000ea80000300800 */
[----:B------:R-:W2:Y:S04]  /*28c60*/  LDL.LU R11, [R1+0x9c] ;  /* 0x00009c00010b7983 */ /* 0x000ea80000300800 */
[----:B------:R-:W-:Y:S04]  /*28c70*/  STL.64 [R1+0xee8], R6 ;  /* 0x000ee80601007387 */ /* 0x000fe80000100a00 */
[----:B------:R0:W-:Y:S02]  /*28c80*/  STL.64 [R1+0xee0], R4 ;  /* 0x000ee00401007387 */ /* 0x0001e40000100a00 */
[----:B0-----:R-:W-:-:S02]  /*28c90*/  IMAD.MOV.U32 R4, RZ, RZ, R20 ;  /* 0x000000ffff047224 */ /* 0x001fc400078e0014 */
[----:B------:R-:W-:Y:S01]  /*28ca0*/  IMAD.MOV.U32 R5, RZ, RZ, R21 ;  /* 0x000000ffff057224 */ /* 0x000fe200078e0015 */
[----:B------:R-:W3:Y:S04]  /*28cb0*/  LDL.LU R20, [R1+0xf8c] ;  /* 0x000f8c0001147983 */ /* 0x000ee80000300800 */
[----:B------:R-:W3:Y:S01]  /*28cc0*/  LDL.LU R21, [R1+0xf88] ;  /* 0x000f880001157983 */ /* 0x000ee20000300800 */
[----:B------:R-:W-:Y:S02]  /*28cd0*/  IMAD.MOV.U32 R6, RZ, RZ, R22 ;  /* 0x000000ffff067224 */ /* 0x000fe400078e0016 */
[----:B------:R-:W-:Y:S01]  /*28ce0*/  IMAD.MOV.U32 R7, RZ, RZ, R23 ;  /* 0x000000ffff077224 */ /* 0x000fe200078e0017 */
[----:B------:R-:W3:Y:S04]  /*28cf0*/  LDL.LU R22, [R1+0xf84] ;  /* 0x000f840001167983 */ /* 0x000ee80000300800 */
[----:B------:R-:W3:Y:S04]  /*28d00*/  LDL.LU R23, [R1+0xf80] ;  /* 0x000f800001177983 */ /* 0x000ee80000300800 */
[----:B------:R-:W-:Y:S04]  /*28d10*/  STL.64 [R1+0xef8], R6 ;  /* 0x000ef80601007387 */ /* 0x000fe80000100a00 */
[----:B------:R0:W-:Y:S04]  /*28d20*/  STL.64 [R1+0xef0], R4 ;  /* 0x000ef00401007387 */ /* 0x0001e80000100a00 */
[----:B0-----:R-:W4:Y:S01]  /*28d30*/  LDL.LU R4, [R1+0x70] ;  /* 0x0000700001047983 */ /* 0x001f220000300800 */
[----:B------:R-:W-:-:S02]  /*28d40*/  IMAD.MOV.U32 R6, RZ, RZ, R28 ;  /* 0x000000ffff067224 */ /* 0x000fc400078e001c */
[----:B------:R-:W-:Y:S02]  /*28d50*/  IMAD.MOV.U32 R7, RZ, RZ, R19 ;  /* 0x000000ffff077224 */ /* 0x000fe400078e0013 */
[----:B------:R-:W-:-:S03]  /*28d60*/  IMAD.MOV.U32 R5, RZ, RZ, R29 ;  /* 0x000000ffff057224 */ /* 0x000fc600078e001d */
[----:B------:R0:W-:Y:S02]  /*28d70*/  STL.64 [R1+0xf18], R6 ;  /* 0x000f180601007387 */ /* 0x0001e40000100a00 */
[----:B0-----:R-:W-:Y:S02]  /*28d80*/  IMAD.MOV.U32 R6, RZ, RZ, R2 ;  /* 0x000000ffff067224 */ /* 0x001fe400078e0002 */
[----:B------:R-:W-:Y:S01]  /*28d90*/  IMAD.MOV.U32 R7, RZ, RZ, R0 ;  /* 0x000000ffff077224 */ /* 0x000fe200078e0000 */
[----:B---3--:R-:W-:Y:S01]  /*28da0*/  HMMA.16816.F32 R24, R20, R24, R12 ;  /* 0x000000181418723c */ /* 0x008fe2000000180c */
[----:B----4-:R0:W-:Y:S04]  /*28db0*/  STL.64 [R1+0xf10], R4 ;  /* 0x000f100401007387 */ /* 0x0101e80000100a00 */
[----:B------:R-:W3:-:S15]  /*28dc0*/  LDL.LU.64 R12, [R1+0xf78] ;  /* 0x000f7800010c7983 */ /* 0x000ede0000300a00 */
[----:B------:R-:W-:-:S04]  /*28dd0*/  NOP ;  /* 0x0000000000007918 */ /* 0x000fc80000000000 */
[----:B------:R-:W-:Y:S02]  /*28de0*/  IMAD.MOV.U32 R2, RZ, RZ, R26 ;  /* 0x000000ffff027224 */ /* 0x000fe400078e001a */
[----:B------:R-:W-:Y:S02]  /*28df0*/  IMAD.MOV.U32 R0, RZ, RZ, R27 ;  /* 0x000000ffff007224 */ /* 0x000fe400078e001b */
[----:B------:R-:W-:Y:S01]  /*28e00*/  IMAD.MOV.U32 R28, RZ, RZ, R24 ;  /* 0x000000ffff1c7224 */ /* 0x000fe200078e0018 */
[----:B------:R-:W3:Y:S01]  /*28e10*/  LDL.LU.64 R26, [R1+0xf70] ;  /* 0x000f7000011a7983 */ /* 0x000ee20000300a00 */
[----:B0-----:R-:W-:Y:S02]  /*28e20*/  IMAD.MOV.U32 R5, RZ, RZ, R3 ;  /* 0x000000ffff057224 */ /* 0x001fe400078e0003 */
[----:B------:R-:W-:Y:S02]  /*28e30*/  IMAD.MOV.U32 R3, RZ, RZ, R25 ;  /* 0x000000ffff037224 */ /* 0x000fe400078e0019 */
[----:B------:R-:W3:Y:S01]  /*28e40*/  LDL.LU.64 R24, [R1+0xf68] ;  /* 0x000f680001187983 */ /* 0x000ee20000300a00 */
[----:B------:R-:W-:Y:S01]  /*28e50*/  IMAD.MOV.U32 R4, RZ, RZ, R18 ;  /* 0x000000ffff047224 */ /* 0x000fe200078e0012 */
[----:B---3--:R-:W-:Y:S02]  /*28e60*/  HMMA.16816.F32 R12, R20, R12, R24 ;  /* 0x0000000c140c723c */ /* 0x008fe40000001818 */
[----:B------:R-:W3:Y:S04]  /*28e70*/  LDL.LU R26, [R1+0xf60] ;  /* 0x000f6000011a7983 */ /* 0x000ee80000300800 */
[----:B------:R-:W3:-:S15]  /*28e80*/  LDL.LU.64 R24, [R1+0xf58] ;  /* 0x000f580001187983 */ /* 0x000ede0000300a00 */
[----:B------:R-:W-:-:S03]  /*28e90*/  NOP ;  /* 0x0000000000007918 */ /* 0x000fc60000000000 */
[----:B------:R-:W-:Y:S02]  /*28ea0*/  IMAD.MOV.U32 R19, RZ, RZ, R14 ;  /* 0x000000ffff137224 */ /* 0x000fe400078e000e */
[----:B------:R-:W-:Y:S02]  /*28eb0*/  IMAD.MOV.U32 R29, RZ, RZ, R15 ;  /* 0x000000ffff1d7224 */ /* 0x000fe400078e000f */
[----:B------:R-:W-:Y:S02]  /*28ec0*/  IMAD.MOV.U32 R27, RZ, RZ, R12 ;  /* 0x000000ffff1b7224 */ /* 0x000fe400078e000c */
[----:B------:R-:W-:Y:S01]  /*28ed0*/  IMAD.MOV.U32 R18, RZ, RZ, R13 ;  /* 0x000000ffff127224 */ /* 0x000fe200078e000d */
[----:B------:R-:W4:Y:S04]  /*28ee0*/  LDL.LU.64 R14, [R1+0xf50] ;  /* 0x000f5000010e7983 */ /* 0x000f280000300a00 */
[----:B------:R-:W2:Y:S02]  /*28ef0*/  LDL.LU.64 R12, [R1+0xf48] ;  /* 0x000f4800010c7983 */ /* 0x000ea40000300a00 */
[----:B--2---:R-:W-:Y:S02]  /*28f00*/  HMMA.16816.F32 R8, R20, R12, R8 ;  /* 0x0000000c1408723c */ /* 0x004fe40000001808 */
[----:B----4-:R0:W-:Y:S04]  /*28f10*/  STL.64 [R1+0xf20], R14 ;  /* 0x000f200e01007387 */ /* 0x0101e80000100a00 */
[----:B0-----:R-:W2:-:S15]  /*28f20*/  LDL.LU.64 R14, [R1+0x18] ;  /* 0x00001800010e7983 */ /* 0x001e9e0000300a00 */
[----:B------:R-:W-:-:S02]  /*28f30*/  NOP ;  /* 0x0000000000007918 */ /* 0x000fc40000000000 */
[----:B------:R-:W-:Y:S04]  /*28f40*/  STL.64 [R1+0xeb8], R10 ;  /* 0x000eb80a01007387 */ /* 0x000fe80000100a00 */
[----:B------:R0:W-:Y:S02]  /*28f50*/  STL.64 [R1+0xeb0], R8 ;  /* 0x000eb00801007387 */ /* 0x0001e40000100a00 */
[----:B0-----:R-:W-:Y:S02]  /*28f60*/  IMAD.MOV.U32 R8, RZ, RZ, R27 ;  /* 0x000000ffff087224 */ /* 0x001fe400078e001b */
[----:B------:R-:W3:Y:S01]  /*28f70*/  LDL.LU R27, [R1+0xf40] ;  /* 0x000f4000011b7983 */ /* 0x000ee20000300800 */
[----:B------:R-:W-:Y:S02]  /*28f80*/  IMAD.MOV.U32 R10, RZ, RZ, R19 ;  /* 0x000000ffff0a7224 */ /* 0x000fe400078e0013 */
[----:B------:R-:W-:-:S02]  /*28f90*/  IMAD.MOV.U32 R11, RZ, RZ, R29 ;  /* 0x000000ffff0b7224 */ /* 0x000fc400078e001d */
[----:B------:R-:W-:Y:S02]  /*28fa0*/  IMAD.MOV.U32 R9, RZ, RZ, R18 ;  /* 0x000000ffff097224 */ /* 0x000fe400078e0012 */
[----:B------:R-:W4:Y:S04]  /*28fb0*/  LDL.LU R18, [R1+0xf3c] ;  /* 0x000f3c0001127983 */ /* 0x000f280000300800 */
[----:B------:R-:W4:Y:S04]  /*28fc0*/  LDL.LU R19, [R1+0xf38] ;  /* 0x000f380001137983 */ /* 0x000f280000300800 */
[----:B------:R0:W-:Y:S04]  /*28fd0*/  STL.64 [R1+0xec8], R10 ;  /* 0x000ec80a01007387 */ /* 0x0001e80000100a00 */
[----:B------:R1:W-:Y:S01]  /*28fe0*/  STL.64 [R1+0xec0], R8 ;  /* 0x000ec00801007387 */ /* 0x0003e20000100a00 */
[----:B0-----:R-:W-:-:S02]  /*28ff0*/  IMAD.MOV.U32 R10, RZ, RZ, R2 ;  /* 0x000000ffff0a7224 */ /* 0x001fc400078e0002 */
[----:B------:R-:W-:Y:S02]  /*29000*/  IMAD.MOV.U32 R11, RZ, RZ, R0 ;  /* 0x000000ffff0b7224 */ /* 0x000fe400078e0000 */
[----:B-1----:R-:W-:Y:S02]  /*29010*/  IMAD.MOV.U32 R8, RZ, RZ, R28 ;  /* 0x000000ffff087224 */ /* 0x002fe400078e001c */
[----:B------:R-:W-:Y:S01]  /*29020*/  IMAD.MOV.U32 R9, RZ, RZ, R3 ;  /* 0x000000ffff097224 */ /* 0x000fe200078e0003 */
[----:B------:R0:W-:Y:S04]  /*29030*/  STL.64 [R1+0xf08], R10 ;  /* 0x000f080a01007387 */ /* 0x0001e80000100a00 */
[----:B------:R-:W-:Y:S04]  /*29040*/  STL.64 [R1+0xf00], R8 ;  /* 0x000f000801007387 */ /* 0x000fe80000100a00 */
[----:B0-----:R-:W4:Y:S01]  /*29050*/  LDL.LU.64 R10, [R1+0x8] ;  /* 0x00000800010a7983 */ /* 0x001f220000300a00 */
[----:B---3--:R-:W-:Y:S03]  /*29060*/  HMMA.16816.F32 R20, R20, R16, R24 ;  /* 0x000000101414723c */ /* 0x008fe60000001818 */
[----:B------:R-:W3:Y:S04]  /*29070*/  LDL.LU.64 R26, [R1+0xf30] ;  /* 0x000f3000011a7983 */ /* 0x000ee80000300a00 */
[----:B------:R-:W3:Y:S01]  /*29080*/  LDL.LU.64 R24, [R1+0xf28] ;  /* 0x000f280001187983 */ /* 0x000ee20000300a00 */
[----:B--2---:R-:W-:-:S02]  /*29090*/  IMAD.MOV.U32 R29, RZ, RZ, R14 ;  /* 0x000000ffff1d7224 */ /* 0x004fc400078e000e */
[----:B------:R-:W-:Y:S01]  /*290a0*/  IMAD.MOV.U32 R2, RZ, RZ, R15 ;  /* 0x000000ffff027224 */ /* 0x000fe200078e000f */
[----:B---3--:R-:W-:Y:S01]  /*290b0*/  HMMA.16816.F32 R4, R24, R14, R4 ;  /* 0x0000000e1804723c */ /* 0x008fe20000001804 */
[----:B------:R-:W2:-:S15]  /*290c0*/  LDL.LU.64 R14, [R1+0xf20] ;  /* 0x000f2000010e7983 */ /* 0x000e9e0000300a00 */
[----:B------:R-:W-:-:S07]  /*290d0*/  NOP ;  /* 0x0000000000007918 */ /* 0x000fce0000000000 */
[----:B------:R-:W-:Y:S04]  /*290e0*/  STL.64 [R1+0x230], R4 ;  /* 0x0002300401007387 */ /* 0x000fe80000100a00 */
[----:B------:R0:W-:Y:S01]  /*290f0*/  STL.64 [R1+0x238], R6 ;  /* 0x0002380601007387 */ /* 0x0001e20000100a00 */
[----:B------:R-:W-:Y:S02]  /*29100*/  IMAD.MOV.U32 R12, RZ, RZ, R5 ;  /* 0x000000ffff0c7224 */ /* 0x000fe400078e0005 */
[----:B------:R-:W-:Y:S01]  /*29110*/  IMAD.MOV.U32 R0, RZ, RZ, R4 ;  /* 0x000000ffff007224 */ /* 0x000fe200078e0004 */
[----:B0-----:R-:W3:Y:S04]  /*29120*/  LDL.LU.64 R6, [R1+0xf18] ;  /* 0x000f180001067983 */ /* 0x001ee80000300a00 */
[----:B------:R-:W3:Y:S04]  /*29130*/  LDL.LU.64 R4, [R1+0xf10] ;  /* 0x000f100001047983 */ /* 0x000ee80000300a00 */
[----:B------:R0:W-:Y:S04]  /*29140*/  STL [R1+0xdc8], R0 ;  /* 0x000dc80001007387 */ /* 0x0001e80000100800 */
[----:B------:R-:W-:Y:S01]  /*29150*/  STL [R1+0xdc4], R12 ;  /* 0x000dc40c01007387 */ /* 0x000fe20000100800 */
[----:B----4-:R-:W-:-:S02]  /*29160*/  IMAD.MOV.U32 R3, RZ, RZ, R10 ;  /* 0x000000ffff037224 */ /* 0x010fc400078e000a */
[----:B0-----:R-:W-:Y:S01]  /*29170*/  IMAD.MOV.U32 R0, RZ, RZ, R11 ;  /* 0x000000ffff007224 */ /* 0x001fe200078e000b */
[----:B---3--:R-:W-:Y:S01]  /*29180*/  HMMA.16816.F32 R4, R24, R10, R4 ;  /* 0x0000000a1804723c */ /* 0x008fe20000001804 */
[----:B------:R-:W3:Y:S04]  /*29190*/  LDL.LU.64 R10, [R1+0xf08] ;  /* 0x000f0800010a7983 */ /* 0x000ee80000300a00 */
[----:B------:R-:W3:-:S15]  /*291a0*/  LDL.LU.64 R8, [R1+0xf00] ;  /* 0x000f000001087983 */ /* 0x000ede0000300a00 */
[----:B------:R-:W-:-:S03]  /*291b0*/  NOP ;  /* 0x0000000000007918 */ /* 0x000fc60000000000 */
[----:B------:R-:W-:Y:S04]  /*291c0*/  STL.64 [R1+0x220], R4 ;  /* 0x0002200401007387 */ /* 0x000fe80000100a00 */
[----:B------:R0:W-:Y:S01]  /*291d0*/  STL.64 [R1+0x228], R6 ;  /* 0x0002280601007387 */ /* 0x0001e20000100a00 */
[----:B------:R-:W-:Y:S02]  /*291e0*/  IMAD.MOV.U32 R28, RZ, RZ, R5 ;  /* 0x000000ffff1c7224 */ /* 0x000fe400078e0005 */
[----:B------:R-:W-:Y:S01]  /*291f0*/  IMAD.MOV.U32 R16, RZ, RZ, R4 ;  /* 0x000000ffff107224 */ /* 0x000fe200078e0004 */
[----:B0-----:R-:W2:Y:S04]  /*29200*/  LDL.LU.64 R6, [R1+0xef8] ;  /* 0x000ef80001067983 */ /* 0x001ea80000300a00 */
[----:B------:R-:W2:Y:S04]  /*29210*/  LDL.LU.64 R4, [R1+0xef0] ;  /* 0x000ef00001047983 */ /* 0x000ea80000300a00 */
[----:B------:R-:W-:Y:S04]  /*29220*/  STL [R1+0xdd0], R16 ;  /* 0x000dd01001007387 */ /* 0x000fe80000100800 */
[----:B------:R-:W-:Y:S01]  /*29230*/  STL [R1+0xdcc], R28 ;  /* 0x000dcc1c01007387 */ /* 0x000fe20000100800 */
[----:B--2---:R-:W-:-:S15]  /*29240*/  HMMA.16816.F32 R4, R24, R14, R4 ;  /* 0x0000000e1804723c */ /* 0x004fde0000001804 */
[----:B------:R-:W-:-:S08]  /*29250*/  NOP ;  /* 0x0000000000007918 */ /* 0x000fd00000000000 */
        /* <DEDUP_REMOVED lines=14> */
[----:B0-----:R-:W3:Y:S04]  /*29340*/  LDL.LU.64 R6, [R1+0xed8] ;  /* 0x000ed80001067983 */ /* 0x001ee80000300a00 */
[----:B------:R-:W3:Y:S01]  /*29350*/  LDL.LU.64 R4, [R1+0xed0] ;  /* 0x000ed00001047983 */ /* 0x000ee20000300a00 */
[----:B------:R-:W-:-:S02]  /*29360*/  IMAD.MOV.U32 R26, RZ, RZ, R29 ;  /* 0x000000ffff1a7224 */ /* 0x000fc400078e001d */
[----:B------:R-:W-:Y:S01]  /*29370*/  IMAD.MOV.U32 R27, RZ, RZ, R2 ;  /* 0x000000ffff1b7224 */ /* 0x000fe200078e0002 */
[----:B------:R-:W-:Y:S04]  /*29380*/  STL [R1+0xde0], R24 ;  /* 0x000de01801007387 */ /* 0x000fe80000100800 */
[----:B------:R3:W-:Y:S02]  /*29390*/  STL [R1+0xddc], R25 ;  /* 0x000ddc1901007387 */ /* 0x0007e40000100800 */
[----:B---3--:R-:W-:Y:S02]  /*293a0*/  HMMA.16816.F32 R24, R4, R26, R8 ;  /* 0x0000001a0418723c */ /* 0x008fe40000001808 */
[----:B------:R-:W2:Y:S04]  /*293b0*/  LDL.LU.64 R10, [R1+0xec8] ;  /* 0x000ec800010a7983 */ /* 0x000ea80000300a00 */
[----:B------:R-:W2:-:S15]  /*293c0*/  LDL.LU.64 R8, [R1+0xec0] ;  /* 0x000ec00001087983 */ /* 0x000e9e0000300a00 */
[----:B------:R-:W-:-:S02]  /*293d0*/  NOP ;  /* 0x0000000000007918 */ /* 0x000fc40000000000 */
[----:B------:R-:W-:Y:S04]  /*293e0*/  STL.64 [R1+0x1f0], R24 ;  /* 0x0001f01801007387 */ /* 0x000fe80000100a00 */
[----:B------:R0:W-:Y:S01]  /*293f0*/  STL.64 [R1+0x1f8], R26 ;  /* 0x0001f81a01007387 */ /* 0x0001e20000100a00 */
[----:B------:R-:W-:Y:S02]  /*29400*/  IMAD.MOV.U32 R2, RZ, RZ, R27 ;  /* 0x000000ffff027224 */ /* 0x000fe400078e001b */
[----:B------:R-:W-:Y:S02]  /*29410*/  IMAD.MOV.U32 R29, RZ, RZ, R25 ;  /* 0x000000ffff1d7224 */ /* 0x000fe400078e0019 */
[----:B0-----:R-:W-:Y:S02]  /*29420*/  IMAD.MOV.U32 R26, RZ, RZ, R24 ;  /* 0x000000ffff1a7224 */ /* 0x001fe400078e0018 */
[----:B------:R-:W-:-:S03]  /*29430*/  IMAD.MOV.U32 R27, RZ, RZ, R0 ;  /* 0x000000ffff1b7224 */ /* 0x000fc600078e0000 */
[----:B------:R0:W-:Y:S04]  /*29440*/  STL [R1+0xdec], R26 ;  /* 0x000dec1a01007387 */ /* 0x0001e80000100800 */
[----:B------:R-:W-:Y:S04]  /*29450*/  STL [R1+0xde8], R29 ;  /* 0x000de81d01007387 */ /* 0x000fe80000100800 */
[----:B------:R-:W-:Y:S01]  /*29460*/  STL [R1+0xde4], R2 ;  /* 0x000de40201007387 */ /* 0x000fe20000100800 */
[----:B0-----:R-:W-:-:S07]  /*29470*/  IMAD.MOV.U32 R26, RZ, RZ, R3 ;  /* 0x000000ffff1a7224 */ /* 0x001fce00078e0003 */
[----:B--2---:R-:W-:Y:S01]  /*29480*/  HMMA.16816.F32 R24, R4, R26, R8 ;  /* 0x0000001a0418723c */ /* 0x004fe20000001808 */
[----:B------:R-:W2:Y:S04]  /*29490*/  LDL.LU.64 R10, [R1+0xeb8] ;  /* 0x000eb800010a7983 */ /* 0x000ea80000300a00 */
[----:B------:R-:W2:-:S15]  /*294a0*/  LDL.LU.64 R8, [R1+0xeb0] ;  /* 0x000eb00001087983 */ /* 0x000e9e0000300a00 */
[----:B------:R-:W-:-:S03]  /*294b0*/  NOP ;  /* 0x0000000000007918 */ /* 0x000fc60000000000 */
[----:B------:R-:W-:Y:S04]  /*294c0*/  STL.64 [R1+0x1e0], R24 ;  /* 0x0001e01801007387 */ /* 0x000fe80000100a00 */
[----:B------:R0:W-:Y:S02]  /*294d0*/  STL.64 [R1+0x1e8], R26 ;  /* 0x0001e81a01007387 */ /* 0x0001e40000100a00 */
[----:B0-----:R-:W-:-:S05]  /*294e0*/  IMAD.MOV.U32 R27, RZ, RZ, R24 ;  /* 0x000000ffff1b7224 */ /* 0x001fca00078e0018 */
[----:B------:R-:W-:Y:S01]  /*294f0*/  STL [R1+0xdf0], R27 ;  /* 0x000df01b01007387 */ /* 0x000fe20000100800 */
[----:B--2---:R-:W-:-:S15]  /*29500*/  HMMA.16816.F32 R12, R4, R14, R8 ;  /* 0x0000000e040c723c */ /* 0x004fde0000001808 */
[----:B------:R-:W-:-:S08]  /*29510*/  NOP ;  /* 0x0000000000007918 */ /* 0x000fd00000000000 */
[----:B------:R-:W-:Y:S01]  /*29520*/  STL.64 [R1+0x1d0], R12 ;  /* 0x0001d00c01007387 */ /* 0x000fe20000100a00 */
[----:B------:R-:W-:-:S03]  /*29530*/  IMAD.MOV.U32 R3, RZ, RZ, R15 ;  /* 0x000000ffff037224 */ /* 0x000fc600078e000f */
[----:B------:R0:W-:Y:S04]  /*29540*/  STL.64 [R1+0x1d8], R14 ;  /* 0x0001d80e01007387 */ /* 0x0001e80000100a00 */
[----:B0-----:R-:W2:Y:S01]  /*29550*/  LDL.LU R15, [R1+0x298] ;  /* 0x00029800010f7983 */ /* 0x001ea20000300800 */
[----:B------:R-:W-:Y:S03]  /*29560*/  HMMA.16816.F32 R20, R4, R18, R20 ;  /* 0x000000120414723c */ /* 0x000fe60000001814 */
[----:B------:R-:W3:Y:S04]  /*29570*/  LDL.LU R8, [R1+0xb04] ;  /* 0x000b040001087983 */ /* 0x000ee80000300800 */
[----:B------:R-:W4:Y:S04]  /*29580*/  LDL.LU R9, [R1+0xa9c] ;  /* 0x000a9c0001097983 */ /* 0x000f280000300800 */
[----:B------:R-:W4:Y:S04]  /*29590*/  LDL.LU R10, [R1+0xb00] ;  /* 0x000b0000010a7983 */ /* 0x000f280000300800 */
[----:B------:R-:W4:Y:S04]  /*295a0*/  LDL.LU R27, [R1+0xaa8] ;  /* 0x000aa800011b7983 */ /* 0x000f280000300800 */
[----:B------:R-:W4:Y:S04]  /*295b0*/  LDL.LU R2, [R1+0xafc] ;  /* 0x000afc0001027983 */ /* 0x000f280000300800 */
[----:B------:R-:W4:Y:S04]  /*295c0*/  LDL.LU R29, [R1+0xaa4] ;  /* 0x000aa400011d7983 */ /* 0x000f280000300800 */
[----:B------:R-:W4:Y:S04]  /*295d0*/  LDL.LU R26, [R1+0xae8] ;  /* 0x000ae800011a7983 */ /* 0x000f280000300800 */
[----:B------:R-:W4:Y:S01]  /*295e0*/  LDL.LU R25, [R1+0xaa0] ;  /* 0x000aa00001197983 */ /* 0x000f220000300800 */
[----:B------:R-:W-:-:S03]  /*295f0*/  IMAD.MOV.U32 R11, RZ, RZ, R13 ;  /* 0x000000ffff0b7224 */ /* 0x000fc600078e000d */
[----:B------:R-:W4:Y:S04]  /*29600*/  LDL.LU R24, [R1+0xae0] ;  /* 0x000ae00001187983 */ /* 0x000f280000300800 */
[----:B------:R-:W4:Y:S01]  /*29610*/  LDL.LU R13, [R1+0xaf4] ;  /* 0x000af400010d7983 */ /* 0x000f220000300800 */
[----:B------:R-:W-:-:S03]  /*29620*/  IMAD.MOV.U32 R14, RZ, RZ, R12 ;  /* 0x000000ffff0e7224 */ /* 0x000fc600078e000c */
[----:B------:R-:W4:Y:S04]  /*29630*/  LDL.LU R17, [R1+0xad8] ;  /* 0x000ad80001117983 */ /* 0x000f280000300800 */
[----:B------:R-:W4:Y:S04]  /*29640*/  LDL.LU R28, [R1+0xaf0] ;  /* 0x000af000011c7983 */ /* 0x000f280000300800 */
[----:B------:R-:W4:Y:S04]  /*29650*/  LDL.LU R16, [R1+0xad0] ;  /* 0x000ad00001107983 */ /* 0x000f280000300800 */
[----:B------:R-:W4:Y:S04]  /*29660*/  LDL.LU R12, [R1+0xaec] ;  /* 0x000aec00010c7983 */ /* 0x000f280000300800 */
[----:B------:R-:W4:Y:S04]  /*29670*/  LDL.LU R0, [R1+0xac8] ;  /* 0x000ac80001007983 */ /* 0x000f280000300800 */
[----:B------:R0:W-:Y:S04]  /*29680*/  STL [R1+0xdfc], R14 ;  /* 0x000dfc0e01007387 */ /* 0x0001e80000100800 */
[----:B0-----:R-:W4:Y:S04]  /*29690*/  LDL.LU R14, [R1+0xb08] ;  /* 0x000b0800010e7983 */ /* 0x001f280000300800 */
[----:B------:R0:W-:Y:S01]  /*296a0*/  STL [R1+0xdf8], R11 ;  /* 0x000df80b01007387 */ /* 0x0001e20000100800 */
[----:B------:R-:W-:-:S02]  /*296b0*/  IMAD.MOV.U32 R18, RZ, RZ, R21 ;  /* 0x000000ffff127224 */ /* 0x000fc400078e0015 */
[----:B------:R-:W-:Y:S01]  /*296c0*/  IMAD.MOV.U32 R4, RZ, RZ, R23 ;  /* 0x000000ffff047224 */ /* 0x000fe200078e0017 */
[----:B0-----:R-:W4:Y:S04]  /*296d0*/  LDL.LU R11, [R1+0xab0] ;  /* 0x000ab000010b7983 */ /* 0x001f280000300800 */
[----:B------:R0:W-:Y:S04]  /*296e0*/  STL [R1+0xdf4], R3 ;  /* 0x000df40301007387 */ /* 0x0001e80000100800 */
[----:B0-----:R-:W4:Y:S01]  /*296f0*/  LDL.LU R3, [R1+0xab4] ;  /* 0x000ab40001037983 */ /* 0x001f220000300800 */
[----:B--2---:R-:W-:-:S05]  /*29700*/  VIADD R15, R15, 0x1 ;  /* 0x000000010f0f7836 */ /* 0x004fca0000000000 */
[----:B------:R-:W-:Y:S04]  /*29710*/  STL [R1+0x298], R15 ;  /* 0x0002980f01007387 */ /* 0x000fe80000100800 */
[----:B------:R0:W-:Y:S04]  /*29720*/  STL.64 [R1+0x1c0], R20 ;  /* 0x0001c01401007387 */ /* 0x0001e80000100a00 */
[----:B------:R1:W-:Y:S04]  /*29730*/  STL.64 [R1+0x1c8], R22 ;  /* 0x0001c81601007387 */ /* 0x0003e80000100a00 */
[----:B0-----:R-:W2:Y:S04]  /*29740*/  LDL R21, [R1+0x298] ;  /* 0x0002980001157983 */ /* 0x001ea80000100800 */
[----:B-1----:R-:W2:Y:S04]  /*29750*/  LDL.LU R22, [R1+0xaac] ;  /* 0x000aac0001167983 */ /* 0x002ea80000300800 */
[----:B------:R-:W2:Y:S01]  /*29760*/  LDL.LU R23, [R1+0xab8] ;  /* 0x000ab80001177983 */ /* 0x000ea20000300800 */
[----:B------:R-:W-:Y:S01]  /*29770*/  IMAD.MOV.U32 R15, RZ, RZ, R20 ;  /* 0x000000ffff0f7224 */ /* 0x000fe200078e0014 */
[----:B---3--:R-:W-:-:S04]  /*29780*/  IADD3 R8, P3, R8, UR14, RZ ;  /* 0x0000000e08087c10 */ /* 0x008fc8000ff7e0ff */
[----:B------:R-:W-:Y:S04]  /*29790*/  STL [R1+0xe08], R15 ;  /* 0x000e080f01007387 */ /* 0x000fe80000100800 */
[----:B------:R-:W-:Y:S04]  /*297a0*/  STL [R1+0xe04], R18 ;  /* 0x000e041201007387 */ /* 0x000fe80000100800 */
[----:B------:R0:W-:Y:S01]  /*297b0*/  STL [R1+0xe00], R4 ;  /* 0x000e000401007387 */ /* 0x0001e20000100800 */
[----:B----4-:R-:W-:Y:S02]  /*297c0*/  IADD3 R14, P4, R14, UR14, RZ ;  /* 0x0000000e0e0e7c10 */ /* 0x010fe4000ff9e0ff */
[----:B------:R-:W-:-:S02]  /*297d0*/  IADD3 R11, P1, R11, UR14, RZ ;  /* 0x0000000e0b0b7c10 */ /* 0x000fc4000ff3e0ff */
[----:B------:R-:W-:Y:S02]  /*297e0*/  IADD3 R3, P5, R3, UR14, RZ ;  /* 0x0000000e03037c10 */ /* 0x000fe4000ffbe0ff */
[----:B------:R-:W-:Y:S02]  /*297f0*/  IADD3.X R25, R25, UR6, RZ, P1, !PT ;  /* 0x0000000619197c10 */ /* 0x000fe40008ffe4ff */
[----:B------:R-:W-:Y:S02]  /*29800*/  IADD3.X R29, R29, UR6, RZ, P5, !PT ;  /* 0x000000061d1d7c10 */ /* 0x000fe4000affe4ff */
[----:B------:R-:W-:Y:S02]  /*29810*/  IADD3 R26, P5, R26, UR14, RZ ;  /* 0x0000000e1a1a7c10 */ /* 0x000fe4000ffbe0ff */
[----:B------:R-:W-:Y:S02]  /*29820*/  IADD3 R24, P1, R24, UR14, RZ ;  /* 0x0000000e18187c10 */ /* 0x000fe4000ff3e0ff */
[----:B------:R-:W-:-:S02]  /*29830*/  IADD3.X R13, R13, UR6, RZ, P4, !PT ;  /* 0x000000060d0d7c10 */ /* 0x000fc4000a7fe4ff */
[----:B------:R-:W-:Y:S02]  /*29840*/  IADD3 R17, P4, R17, UR14, RZ ;  /* 0x0000000e11117c10 */ /* 0x000fe4000ff9e0ff */
[----:B------:R-:W-:Y:S02]  /*29850*/  IADD3.X R28, R28, UR6, RZ, P3, !PT ;  /* 0x000000061c1c7c10 */ /* 0x000fe40009ffe4ff */
[----:B--2---:R-:W-:Y:S02]  /*29860*/  IADD3 R22, P2, R22, UR14, RZ ;  /* 0x0000000e16167c10 */ /* 0x004fe4000ff5e0ff */
[----:B------:R-:W-:Y:S02]  /*29870*/  IADD3 R23, P6, R23, UR14, RZ ;  /* 0x0000000e17177c10 */ /* 0x000fe4000ffde0ff */
[----:B------:R-:W-:Y:S01]  /*29880*/  IADD3.X R9, R9, UR6, RZ, P2, !PT ;  /* 0x0000000609097c10 */ /* 0x000fe200097fe4ff */
[----:B------:R-:W-:Y:S04]  /*29890*/  STL [R1+0xaac], R22 ;  /* 0x000aac1601007387 */ /* 0x000fe80000100800 */
[----:B------:R-:W-:Y:S04]  /*298a0*/  STL [R1+0xab8], R23 ;  /* 0x000ab81701007387 */ /* 0x000fe80000100800 */
[----:B------:R-:W-:Y:S01]  /*298b0*/  STL [R1+0xab4], R3 ;  /* 0x000ab40301007387 */ /* 0x000fe20000100800 */
[----:B------:R-:W-:-:S03]  /*298c0*/  IADD3 R10, P2, R10, UR14, RZ ;  /* 0x0000000e0a0a7c10 */ /* 0x000fc6000ff5e0ff */
[----:B------:R-:W-:Y:S01]  /*298d0*/  STL [R1+0xab0], R11 ;  /* 0x000ab00b01007387 */ /* 0x000fe20000100800 */
[----:B------:R-:W-:-:S03]  /*298e0*/  IADD3.X R27, R27, UR6, RZ, P6, !PT ;  /* 0x000000061b1b7c10 */ /* 0x000fc6000b7fe4ff */
[----:B------:R-:W-:Y:S01]  /*298f0*/  STL [R1+0xb08], R14 ;  /* 0x000b080e01007387 */ /* 0x000fe20000100800 */
[----:B------:R-:W-:-:S03]  /*29900*/  IADD3 R2, P6, R2, UR14, RZ ;  /* 0x0000000e02027c10 */ /* 0x000fc6000ffde0ff */
        /* <DEDUP_REMOVED lines=12> */
[----:B0-----:R-:W2:Y:S01]  /*299d0*/  LDL.LU R4, [R1+0xae4] ;  /* 0x000ae40001047983 */ /* 0x001ea20000300800 */
[----:B------:R-:W-:-:S02]  /*299e0*/  IADD3 R16, P3, R16, UR14, RZ ;  /* 0x0000000e10107c10 */ /* 0x000fc4000ff7e0ff */
[----:B------:R-:W-:-:S03]  /*299f0*/  IADD3.X R12, R12, UR6, RZ, P2, !PT ;  /* 0x000000060c0c7c10 */ /* 0x000fc600097fe4ff */
[----:B------:R-:W-:Y:S04]  /*29a00*/  STL [R1+0xad0], R16 ;  /* 0x000ad01001007387 */ /* 0x000fe80000100800 */
[----:B--2---:R0:W-:Y:S04]  /*29a10*/  STL [R1+0xea4], R4 ;  /* 0x000ea40401007387 */ /* 0x0041e80000100800 */
[----:B------:R-:W-:Y:S04]  /*29a20*/  STL [R1+0xaec], R12 ;  /* 0x000aec0c01007387 */ /* 0x000fe80000100800 */
[----:B0-----:R-:W2:Y:S01]  /*29a30*/  LDL.LU R4, [R1+0xb1c] ;  /* 0x000b1c0001047983 */ /* 0x001ea20000300800 */
[----:B------:R-:W-:-:S05]  /*29a40*/  IADD3 R0, P2, R0, UR14, RZ ;  /* 0x0000000e00007c10 */ /* 0x000fca000ff5e0ff */
[----:B------:R-:W-:Y:S01]  /*29a50*/  STL [R1+0xac8], R0 ;  /* 0x000ac80001007387 */ /* 0x000fe20000100800 */
[----:B------:R-:W-:-:S03]  /*29a60*/  ISETP.NE.U32.AND P0, PT, R21, UR5, PT ;  /* 0x0000000515007c0c */ /* 0x000fc6000bf05070 */
[----:B--2---:R0:W-:Y:S04]  /*29a70*/  STL [R1+0xea8], R4 ;  /* 0x000ea80401007387 */ /* 0x0041e80000100800 */
[----:B0-----:R-:W2:Y:S04]  /*29a80*/  LDL.LU R4, [R1+0xaf8] ;  /* 0x000af80001047983 */ /* 0x001ea80000300800 */
[----:B------:R-:W3:Y:S04]  /*29a90*/  LDL.LU R18, [R1+0xb18] ;  /* 0x000b180001127983 */ /* 0x000ee80000300800 */
[----:B------:R-:W4:Y:S04]  /*29aa0*/  LDL.LU R15, [R1+0xadc] ;  /* 0x000adc00010f7983 */ /* 0x000f280000300800 */
        /* <DEDUP_REMOVED lines=25> */
[----:B------:R-:W3:Y:S01]  /*29c40*/  LDL.LU R0, [R1+0xb40] ;  /* 0x000b400001007983 */ /* 0x000ee20000300800 */
[----:B--2---:R-:W-:-:S05]  /*29c50*/  IADD3.X R4, R4, UR6, RZ, P6, !PT ;  /* 0x0000000604047c10 */ /* 0x004fca000b7fe4ff */
[----:B------:R0:W-:Y:S04]  /*29c60*/  STL [R1+0xaf8], R4 ;  /* 0x000af80401007387 */ /* 0x0001e80000100800 */
[----:B0-----:R-:W2:Y:S02]  /*29c70*/  LDL.LU R4, [R1+0xea8] ;  /* 0x000ea80001047983 */ /* 0x001ea40000300800 */
[----:B--2---:R-:W-:-:S05]  /*29c80*/  IADD3 R4, P6, R4, UR14, RZ ;  /* 0x0000000e04047c10 */ /* 0x004fca000ffde0ff */
[----:B------:R0:W-:Y:S04]  /*29c90*/  STL [R1+0xb1c], R4 ;  /* 0x000b1c0401007387 */ /* 0x0001e80000100800 */
[----:B0-----:R-:W2:Y:S01]  /*29ca0*/  LDL.LU R4, [R1+0xea4] ;  /* 0x000ea40001047983 */ /* 0x001ea20000300800 */
[----:B----4-:R-:W-:Y:S02]  /*29cb0*/  IADD3.X R15, R15, UR6, RZ, P1, !PT ;  /* 0x000000060f0f7c10 */ /* 0x010fe40008ffe4ff */
[----:B---3--:R-:W-:Y:S02]  /*29cc0*/  IADD3 R5, P1, R5, UR14, RZ ;  /* 0x0000000e05057c10 */ /* 0x008fe4000ff3e0ff */
[----:B------:R-:W-:Y:S02]  /*29cd0*/  IADD3.X R6, R6, UR6, RZ, P4, !PT ;  /* 0x0000000606067c10 */ /* 0x000fe4000a7fe4ff */
[----:B------:R-:W-:-:S02]  /*29ce0*/  IADD3 R7, P4, R7, UR14, RZ ;  /* 0x0000000e07077c10 */ /* 0x000fc4000ff9e0ff */
[----:B------:R-:W-:Y:S02]  /*29cf0*/  IADD3.X R19, R19, UR6, RZ, P3, !PT ;  /* 0x0000000613137c10 */ /* 0x000fe40009ffe4ff */
[----:B------:R-:W-:Y:S02]  /*29d00*/  IADD3 R20, P3, R20, UR14, RZ ;  /* 0x0000000e14147c10 */ /* 0x000fe4000ff7e0ff */
[----:B------:R-:W-:Y:S02]  /*29d10*/  IADD3.X R21, R21, UR6, RZ, P2, !PT ;  /* 0x0000000615157c10 */ /* 0x000fe400097fe4ff */
[----:B------:R-:W-:Y:S02]  /*29d20*/  IADD3 R22, P2, R22, UR14, RZ ;  /* 0x0000000e16167c10 */ /* 0x000fe4000ff5e0ff */
        /* <DEDUP_REMOVED lines=12> */
[----:B--2---:R-:W-:Y:S02]  /*29df0*/  IADD3.X R4, R4, UR6, RZ, P5, !PT ;  /* 0x0000000604047c10 */ /* 0x004fe4000affe4ff */
[----:B------:R-:W-:-:S03]  /*29e00*/  IADD3 R18, P5, R18, UR14, RZ ;  /* 0x0000000e12127c10 */ /* 0x000fc6000ffbe0ff */
[----:B------:R0:W-:Y:S04]  /*29e10*/  STL [R1+0xae4], R4 ;  /* 0x000ae40401007387 */ /* 0x0001e80000100800 */
[----:B------:R-:W-:Y:S04]  /*29e20*/  STL [R1+0xb18], R18 ;  /* 0x000b181201007387 */ /* 0x000fe80000100800 */
[----:B------:R-:W-:Y:S04]  /*29e30*/  STL [R1+0xadc], R15 ;  /* 0x000adc0f01007387 */ /* 0x000fe80000100800 */
[----:B------:R-:W-:Y:S04]  /*29e40*/  STL [R1+0xb14], R5 ;  /* 0x000b140501007387 */ /* 0x000fe80000100800 */
[----:B------:R-:W-:Y:S04]  /*29e50*/  STL [R1+0xad4], R6 ;  /* 0x000ad40601007387 */ /* 0x000fe80000100800 */
[----:B------:R-:W-:Y:S04]  /*29e60*/  STL [R1+0xb34], R7 ;  /* 0x000b340701007387 */ /* 0x000fe80000100800 */
[----:B------:R-:W-:Y:S04]  /*29e70*/  STL [R1+0xacc], R19 ;  /* 0x000acc1301007387 */ /* 0x000fe80000100800 */
        /* <DEDUP_REMOVED lines=23> */
[----:B0-----:R-:W2:Y:S01]  /*29ff0*/  LDL.LU R4, [R1+0xb90] ;  /* 0x000b900001047983 */ /* 0x001ea20000300800 */
[----:B------:R-:W-:-:S02]  /*2a000*/  IADD3.X R16, R16, UR6, RZ, P1, !PT ;  /* 0x0000000610107c10 */ /* 0x000fc40008ffe4ff */
[----:B------:R-:W-:-:S03]  /*2a010*/  IADD3 R12, P1, R12, UR14, RZ ;  /* 0x0000000e0c0c7c10 */ /* 0x000fc6000ff3e0ff */
[----:B------:R-:W-:Y:S04]  /*2a020*/  STL [R1+0xb3c], R16 ;  /* 0x000b3c1001007387 */ /* 0x000fe80000100800 */
[----:B--2---:R0:W-:Y:S04]  /*2a030*/  STL [R1+0xe9c], R4 ;  /* 0x000e9c0401007387 */ /* 0x0041e80000100800 */
[----:B------:R-:W-:Y:S04]  /*2a040*/  STL [R1+0xb74], R12 ;  /* 0x000b740c01007387 */ /* 0x000fe80000100800 */
[----:B0-----:R-:W2:Y:S01]  /*2a050*/  LDL.LU R4, [R1+0xb50] ;  /* 0x000b500001047983 */ /* 0x001ea20000300800 */
[----:B------:R-:W-:-:S05]  /*2a060*/  IADD3.X R0, R0, UR6, RZ, P4, !PT ;  /* 0x0000000600007c10 */ /* 0x000fca000a7fe4ff */
[----:B------:R-:W-:Y:S04]  /*2a070*/  STL [R1+0xb40], R0 ;  /* 0x000b400001007387 */ /* 0x000fe80000100800 */
[----:B--2---:R0:W-:Y:S04]  /*2a080*/  STL [R1+0xea0], R4 ;  /* 0x000ea00401007387 */ /* 0x0041e80000100800 */
        /* <DEDUP_REMOVED lines=29> */
[----:B--2---:R-:W-:-:S05]  /*2a260*/  IADD3 R4, P4, R4, UR14, RZ ;  /* 0x0000000e04047c10 */ /* 0x004fca000ff9e0ff */
[----:B------:R0:W-:Y:S04]  /*2a270*/  STL [R1+0xb94], R4 ;  /* 0x000b940401007387 */ /* 0x0001e80000100800 */
[----:B0-----:R-:W2:Y:S02]  /*2a280*/  LDL.LU R4, [R1+0xea0] ;  /* 0x000ea00001047983 */ /* 0x001ea40000300800 */
[----:B--2---:R-:W-:-:S05]  /*2a290*/  IADD3.X R4, R4, UR6, RZ, P3, !PT ;  /* 0x0000000604047c10 */ /* 0x004fca0009ffe4ff */
[----:B------:R0:W-:Y:S04]  /*2a2a0*/  STL [R1+0xb50], R4 ;  /* 0x000b500401007387 */ /* 0x0001e80000100800 */
[----:B0-----:R-:W2:Y:S01]  /*2a2b0*/  LDL.LU R4, [R1+0xe9c] ;  /* 0x000e9c0001047983 */ /* 0x001ea20000300800 */
[----:B---3--:R-:W-:Y:S02]  /*2a2c0*/  IADD3.X R18, R18, UR6, RZ, P2, !PT ;  /* 0x0000000612127c10 */ /* 0x008fe400097fe4ff */
[----:B----4-:R-:W-:Y:S02]  /*2a2d0*/  IADD3 R15, P2, R15, UR14, RZ ;  /* 0x0000000e0f0f7c10 */ /* 0x010fe4000ff5e0ff */
        /* <DEDUP_REMOVED lines=19> */
[----:B--2---:R-:W-:-:S05]  /*2a410*/  IADD3 R4, P3, R4, UR14, RZ ;  /* 0x0000000e04047c10 */ /* 0x004fca000ff7e0ff */
[----:B------:R0:W-:Y:S04]  /*2a420*/  STL [R1+0xb90], R4 ;  /* 0x000b900401007387 */ /* 0x0001e80000100800 */
        /* <DEDUP_REMOVED lines=37> */
[----:B------:R-:W-:Y:S04]  /*2a680*/  STL [R1+0xc18], R0 ;  /* 0x000c180001007387 */ /* 0x000fe80000100800 */
        /* <DEDUP_REMOVED lines=1610> */
[----:B------:R-:W-:Y:S04]  /*30b30*/  STL [R1+0x394], R4 ;  /* 0x0003940401007387 */ /* 0x000fe80000100800 */
[----:B------:R-:W-:Y:S04]  /*30b40*/  STL [R1+0x368], R18 ;  /* 0x0003681201007387 */ /* 0x000fe80000100800 */
[----:B------:R0:W-:Y:S04]  /*30b50*/  STL [R1+0x38c], R15 ;  /* 0x00038c0f01007387 */ /* 0x0001e80000100800 */
        /* <DEDUP_REMOVED lines=93> */
[----:B------:R-:W-:-:S02]  /*31130*/  IADD3.X R23, R23, UR7, RZ, P4, !PT ;  /* 0x0000000717177c10 */ /* 0x000fc4000a7fe4ff */
[----:B------:R-:W-:Y:S02]  /*31140*/  IADD3.X R8, R8, UR7, RZ, P3, !PT ;  /* 0x0000000708087c10 */ /* 0x000fe40009ffe4ff */
[----:B------:R-:W-:Y:S02]  /*31150*/  IADD3.X R10, R10, UR6, RZ, P6, !PT ;  /* 0x000000060a0a7c10 */ /* 0x000fe4000b7fe4ff */
[----:B------:R-:W-:Y:S02]  /*31160*/  IADD3.X R9, R9, UR7, RZ, P2, !PT ;  /* 0x0000000709097c10 */ /* 0x000fe400097fe4ff */
[----:B--2---:R-:W-:-:S05]  /*31170*/  IADD3 R15, P5, R15, UR11, RZ ;  /* 0x0000000b0f0f7c10 */ /* 0x004fca000ffbe0ff */
[----:B------:R0:W-:Y:S04]  /*31180*/  STL [R1+0x2f0], R15 ;  /* 0x0002f00f01007387 */ /* 0x0001e80000100800 */
[----:B0-----:R1:W5:Y:S04]  /*31190*/  LDL.LU R15, [R1+0xe08] ;  /* 0x000e0800010f7983 */ /* 0x0013680000300800 */
[----:B------:R0:W-:Y:S04]  /*311a0*/  STL [R1+0x314], R18 ;  /* 0x0003141201007387 */ /* 0x0001e80000100800 */
[----:B0-----:R1:W5:Y:S04]  /*311b0*/  LDL.LU R18, [R1+0xe04] ;  /* 0x000e040001127983 */ /* 0x0013680000300800 */
[----:B------:R0:W-:Y:S04]  /*311c0*/  STL [R1+0x2e8], R4 ;  /* 0x0002e80401007387 */ /* 0x0001e80000100800 */
[----:B0-----:R1:W5:Y:S04]  /*311d0*/  LDL.LU R4, [R1+0xe00] ;  /* 0x000e000001047983 */ /* 0x0013680000300800 */
[----:B------:R0:W-:Y:S04]  /*311e0*/  STL [R1+0x30c], R14 ;  /* 0x00030c0e01007387 */ /* 0x0001e80000100800 */
[----:B0-----:R1:W5:Y:S04]  /*311f0*/  LDL.LU R14, [R1+0xdfc] ;  /* 0x000dfc00010e7983 */ /* 0x0013680000300800 */
[----:B------:R0:W-:Y:S01]  /*31200*/  STL [R1+0x2e0], R11 ;  /* 0x0002e00b01007387 */ /* 0x0001e20000100800 */
[----:B------:R-:W-:-:S03]  /*31210*/  IADD3.X R25, R25, UR7, RZ, P5, !PT ;  /* 0x0000000719197c10 */ /* 0x000fc6000affe4ff */
[----:B0-----:R1:W5:Y:S04]  /*31220*/  LDL.LU R11, [R1+0xdf8] ;  /* 0x000df800010b7983 */ /* 0x0013680000300800 */
[----:B------:R0:W-:Y:S01]  /*31230*/  STL [R1+0x304], R3 ;  /* 0x0003040301007387 */ /* 0x0001e20000100800 */
[----:B------:R-:W-:-:S03]  /*31240*/  IADD3 R17, P5, R17, UR11, RZ ;  /* 0x0000000b11117c10 */ /* 0x000fc6000ffbe0ff */
[----:B0-----:R1:W5:Y:S04]  /*31250*/  LDL.LU R3, [R1+0xdf4] ;  /* 0x000df40001037983 */ /* 0x0013680000300800 */
        /* <DEDUP_REMOVED lines=35> */
[----:B------:R1:W-:Y:S01]  /*31490*/  STL [R1+0x29c], R9 ;  /* 0x00029c0901007387 */ /* 0x0003e20000100800 */
[----:B------:R-:W-:Y:S05]  /*314a0*/  @P0 BRA `(.L_x_2) ;  /* 0xfffffe1c00ac0947 */ /* 0x000fea000383ffff */
[----:B-----5:R0:W-:Y:S04]  /*314b0*/  STL [R1+0xdcc], R24 ;  /* 0x000dcc1801007387 */ /* 0x0201e80000100800 */
[----:B------:R2:W-:Y:S01]  /*314c0*/  STL [R1+0xdc8], R16 ;  /* 0x000dc81001007387 */ /* 0x0005e20000100800 */
[----:B0-----:R-:W-:-:S03]  /*314d0*/  IMAD.MOV.U32 R24, RZ, RZ, R4 ;  /* 0x000000ffff187224 */ /* 0x001fc600078e0004 */
[----:B--2---:R-:W2:Y:S04]  /*314e0*/  LDL.LU R16, [R1+0x1ec] ;  /* 0x0001ec0001107983 */ /* 0x004ea80000300800 */
[----:B------:R0:W-:Y:S04]  /*314f0*/  STL [R1+0xdc4], R0 ;  /* 0x000dc40001007387 */ /* 0x0001e80000100800 */
[----:B0-----:R-:W3:Y:S04]  /*31500*/  LDL.LU R0, [R1+0x1c8] ;  /* 0x0001c80001007983 */ /* 0x001ee80000300800 */
[----:B-1----:R-:W3:Y:S04]  /*31510*/  LDL.LU R5, [R1+0x1d8] ;  /* 0x0001d80001057983 */ /* 0x002ee80000300800 */
[----:B------:R-:W4:Y:S04]  /*31520*/  LDL.LU R4, [R1+0x1e8] ;  /* 0x0001e80001047983 */ /* 0x000f280000300800 */
[----:B------:R-:W4:Y:S04]  /*31530*/  LDL.LU R6, [R1+0x1f8] ;  /* 0x0001f80001067983 */ /* 0x000f280000300800 */
[----:B------:R-:W4:Y:S04]  /*31540*/  LDL.LU R7, [R1+0x20c] ;  /* 0x00020c0001077983 */ /* 0x000f280000300800 */
[----:B------:R-:W4:Y:S04]  /*31550*/  LDL.LU R19, [R1+0x21c] ;  /* 0x00021c0001137983 */ /* 0x000f280000300800 */
[----:B------:R-:W4:Y:S04]  /*31560*/  LDL.LU R20, [R1+0x22c] ;  /* 0x00022c0001147983 */ /* 0x000f280000300800 */
[----:B------:R-:W4:Y:S04]  /*31570*/  LDL.LU R21, [R1+0x23c] ;  /* 0x00023c0001157983 */ /* 0x000f280000300800 */
[----:B------:R-:W4:Y:S01]  /*31580*/  LDL.LU R22, [R1+0x208] ;  /* 0x0002080001167983 */ /* 0x000f220000300800 */
[----:B------:R-:W-:-:S03]  /*31590*/  F2FP.F16.F32.PACK_AB R3, R24, R3 ;  /* 0x000000031803723e */ /* 0x000fc600000000ff */
[----:B------:R-:W4:Y:S04]  /*315a0*/  LDL.LU R9, [R1+0x218] ;  /* 0x0002180001097983 */ /* 0x000f280000300800 */
[----:B------:R-:W4:Y:S04]  /*315b0*/  LDL.LU R23, [R1+0x228] ;  /* 0x0002280001177983 */ /* 0x000f280000300800 */
[----:B------:R-:W4:Y:S04]  /*315c0*/  LDL.LU R8, [R1+0x238] ;  /* 0x0002380001087983 */ /* 0x000f280000300800 */
[----:B------:R-:W4:Y:S04]  /*315d0*/  LDL.LU R10, [R1+0x1e4] ;  /* 0x0001e400010a7983 */ /* 0x000f280000300800 */
[----:B------:R-:W4:Y:S01]  /*315e0*/  LDL.LU R24, [R1+0xdcc] ;  /* 0x000dcc0001187983 */ /* 0x000f220000300800 */
[----:B--2---:R-:W-:-:S03]  /*315f0*/  F2FP.F16.F32.PACK_AB R2, R16, R2 ;  /* 0x000000021002723e */ /* 0x004fc600000000ff */
[----:B------:R-:W2:Y:S01]  /*31600*/  LDL.LU R16, [R1+0xdc8] ;  /* 0x000dc80001107983 */ /* 0x000ea20000300800 */
[----:B---3--:R-:W-:-:S03]  /*31610*/  F2FP.F16.F32.PACK_AB R5, R0, R5 ;  /* 0x000000050005723e */ /* 0x008fc600000000ff */
[----:B------:R-:W2:Y:S01]  /*31620*/  LDL.LU R0, [R1+0xdc4] ;  /* 0x000dc40001007983 */ /* 0x000ea20000300800 */
[----:B------:R-:W-:Y:S02]  /*31630*/  F2FP.F16.F32.PACK_AB R15, R15, R14 ;  /* 0x0000000e0f0f723e */ /* 0x000fe400000000ff */
[----:B------:R-:W-:Y:S02]  /*31640*/  F2FP.F16.F32.PACK_AB R11, R18, R11 ;  /* 0x0000000b120b723e */ /* 0x000fe400000000ff */
[----:B------:R-:W-:Y:S02]  /*31650*/  F2FP.F16.F32.PACK_AB R14, R27, R26 ;  /* 0x0000001a1b0e723e */ /* 0x000fe400000000ff */
[----:B----4-:R-:W-:Y:S02]  /*31660*/  F2FP.F16.F32.PACK_AB R4, R4, R6 ;  /* 0x000000060404723e */ /* 0x010fe400000000ff */
[----:B------:R-:W-:Y:S02]  /*31670*/  F2FP.F16.F32.PACK_AB R13, R25, R13 ;  /* 0x0000000d190d723e */ /* 0x000fe400000000ff */
[----:B------:R-:W-:-:S02]  /*31680*/  F2FP.F16.F32.PACK_AB R12, R28, R12 ;  /* 0x0000000c1c0c723e */ /* 0x000fc400000000ff */
[----:B------:R-:W-:Y:S02]  /*31690*/  F2FP.F16.F32.PACK_AB R7, R7, R19 ;  /* 0x000000130707723e */ /* 0x000fe400000000ff */
[----:B------:R-:W-:Y:S02]  /*316a0*/  F2FP.F16.F32.PACK_AB R6, R20, R21 ;  /* 0x000000151406723e */ /* 0x000fe400000000ff */
[----:B------:R-:W-:Y:S02]  /*316b0*/  F2FP.F16.F32.PACK_AB R9, R22, R9 ;  /* 0x000000091609723e */ /* 0x000fe400000000ff */
[----:B------:R-:W-:Y:S02]  /*316c0*/  F2FP.F16.F32.PACK_AB R8, R23, R8 ;  /* 0x000000081708723e */ /* 0x000fe400000000ff */
[----:B------:R-:W-:Y:S02]  /*316d0*/  F2FP.F16.F32.PACK_AB R10, R10, R29 ;  /* 0x0000001d0a0a723e */ /* 0x000fe400000000ff */
[----:B------:R-:W-:-:S02]  /*316e0*/  F2FP.F16.F32.PACK_AB R17, R24, R17 ;  /* 0x000000111811723e */ /* 0x000fc400000000ff */
[----:B--2---:R-:W-:-:S07]  /*316f0*/  F2FP.F16.F32.PACK_AB R16, R16, R0 ;  /* 0x000000001010723e */ /* 0x004fce00000000ff */
.L_x_1:
[----:B------:R-:W2:Y:S01]  /*31700*/  LDL.LU R23, [R1+0xdc0] ;  /* 0x000dc00001177983 */ /* 0x000ea20000300800 */
[----:B------:R-:W-:Y:S01]  /*31710*/  ULDC.64 UR8, c[0x0][0x228] ;  /* 0x00008a0000087ab9 */ /* 0x000fe20000000a00 */
[----:B------:R-:W-:Y:S01]  /*31720*/  ULDC UR5, c[0x0][0x244] ;  /* 0x0000910000057ab9 */ /* 0x000fe20000000800 */
[----:B------:R-:W-:Y:S01]  /*31730*/  ULDC.64 UR6, c[0x0][0x220] ;  /* 0x0000880000067ab9 */ /* 0x000fe20000000a00 */
[----:B------:R-:W3:Y:S04]  /*31740*/  LDL.LU R24, [R1+0xdbc] ;  /* 0x000dbc0001187983 */ /* 0x000ee80000300800 */
[----:B------:R-:W4:Y:S01]  /*31750*/  LDL.LU R25, [R1+0x274] ;  /* 0x0002740001197983 */ /* 0x000f220000300800 */
[----:B0-----:R-:W0:Y:S02]  /*31760*/  S2R R0, SR_TID.X ;  /* 0x0000000000007919 */ /* 0x001e240000002100 */
[C---:B0-----:R-:W-:Y:S01]  /*31770*/  IMAD.SHL.U32 R18, R0.reuse, 0x4, RZ ;  /* 0x0000000400127824 */ /* 0x041fe200078e00ff */
[----:B------:R-:W-:Y:S01]  /*31780*/  SHF.R.S32.HI R20, RZ, 0x4, R0 ;  /* 0x00000004ff147819 */ /* 0x000fe20000011400 */
[C---:B------:R-:W-:Y:S01]  /*31790*/  IMAD.SHL.U32 R21, R0.reuse, 0x200, RZ ;  /* 0x0000020000157824 */ /* 0x040fe200078e00ff */
[C---:B------:R-:W-:Y:S01]  /*317a0*/  LOP3.LUT R19, R0.reuse, 0x60, RZ, 0xc0, !PT ;  /* 0x0000006000137812 */ /* 0x040fe200078ec0ff */
[----:B------:R-:W-:Y:S01]  /*317b0*/  IMAD.SHL.U32 R22, R0, 0x10, RZ ;  /* 0x0000001000167824 */ /* 0x000fe200078e00ff */
[----:B------:R-:W-:-:S02]  /*317c0*/  LOP3.LUT R18, R18, 0x38, RZ, 0xc0, !PT ;  /* 0x0000003812127812 */ /* 0x000fc400078ec0ff */
[----:B------:R-:W-:Y:S02]  /*317d0*/  SGXT R20, R20, 0x1 ;  /* 0x000000011414781a */ /* 0x000fe40000000200 */
[----:B------:R-:W-:Y:S01]  /*317e0*/  LOP3.LUT R21, R21, 0x1800, RZ, 0xc0, !PT ;  /* 0x0000180015157812 */ /* 0x000fe200078ec0ff */
[----:B------:R-:W-:Y:S01]  /*317f0*/  IMAD R18, R19, 0x10, R18 ;  /* 0x0000001013127824 */ /* 0x000fe200078e0212 */
[----:B------:R-:W-:Y:S01]  /*31800*/  LOP3.LUT R20, R20, 0x840, RZ, 0xc0, !PT ;  /* 0x0000084014147812 */ /* 0x000fe200078ec0ff */
[----:B------:R-:W-:-:S05]  /*31810*/  IMAD.SHL.U32 R19, R0, 0x40, RZ ;  /* 0x0000004000137824 */ /* 0x000fca00078e00ff */
[----:B------:R-:W-:-:S05]  /*31820*/  LOP3.LUT R19, R20, 0x40, R19, 0x78, !PT ;  /* 0x0000004014137812 */ /* 0x000fca00078e7813 */
[----:B------:R-:W-:Y:S01]  /*31830*/  IMAD.IADD R20, R18, 0x1, R19 ;  /* 0x0000000112147824 */ /* 0x000fe200078e0213 */
[----:B------:R-:W-:Y:S01]  /*31840*/  BAR.SYNC.DEFER_BLOCKING 0x0 ;  /* 0x0000000000007b1d */ /* 0x000fe20000010000 */
[----:B------:R-:W-:-:S03]  /*31850*/  LOP3.LUT R22, R21, 0x70, R22, 0xf8, !PT ;  /* 0x0000007015167812 */ /* 0x000fc600078ef816 */
[----:B------:R-:W-:Y:S02]  /*31860*/  LOP3.LUT R21, R20, 0x8, RZ, 0x3c, !PT ;  /* 0x0000000814157812 */ /* 0x000fe400078e3cff */
[----:B------:R0:W-:Y:S04]  /*31870*/  STS.64 [R20+UR4], R16 ;  /* 0x0000001014007988 */ /* 0x0001e80008000a04 */
[----:B------:R-:W-:Y:S04]  /*31880*/  STS.64 [R20+UR4+0x100], R12 ;  /* 0x0001000c14007988 */ /* 0x000fe80008000a04 */
[----:B------:R-:W-:Y:S04]  /*31890*/  STS.64 [R20+UR4+0x80], R14 ;  /* 0x0000800e14007988 */ /* 0x000fe80008000a04 */
[----:B------:R1:W-:Y:S04]  /*318a0*/  STS.64 [R20+UR4+0x180], R10 ;  /* 0x0001800a14007988 */ /* 0x0003e80008000a04 */
[----:B------:R-:W-:Y:S04]  /*318b0*/  STS.64 [R21+UR4+0x1000], R8 ;  /* 0x0010000815007988 */ /* 0x000fe80008000a04 */
[----:B------:R-:W-:Y:S04]  /*318c0*/  STS.64 [R21+UR4+0x1100], R6 ;  /* 0x0011000615007988 */ /* 0x000fe80008000a04 */
[----:B------:R-:W-:Y:S04]  /*318d0*/  STS.64 [R21+UR4+0x1080], R4 ;  /* 0x0010800415007988 */ /* 0x000fe80008000a04 */
[----:B------:R4:W-:Y:S01]  /*318e0*/  STS.64 [R21+UR4+0x1180], R2 ;  /* 0x0011800215007988 */ /* 0x0009e20008000a04 */
[----:B0-----:R-:W-:-:S04]  /*318f0*/  SHF.R.U32.HI R16, RZ, 0x5, R0 ;  /* 0x00000005ff107819 */ /* 0x001fc80000011600 */
[----:B-1----:R-:W-:Y:S02]  /*31900*/  SGXT.U32 R20, R16, 0x2 ;  /* 0x000000021014781a */ /* 0x002fe40000000000 */
[----:B--2---:R-:W-:-:S04]  /*31910*/  LOP3.LUT R23, R23, 0x180, RZ, 0xc0, !PT ;  /* 0x0000018017177812 */ /* 0x004fc800078ec0ff */
[----:B------:R-:W-:-:S04]  /*31920*/  LOP3.LUT R23, R23, 0x48, R0, 0xf8, !PT ;  /* 0x0000004817177812 */ /* 0x000fc800078ef800 */
[----:B------:R-:W-:Y:S01]  /*31930*/  LOP3.LUT R18, R22, R23, RZ, 0x3c, !PT ;  /* 0x0000001716127212 */ /* 0x000fe200078e3cff */
[----:B------:R-:W-:Y:S01]  /*31940*/  BAR.SYNC.DEFER_BLOCKING 0x0 ;  /* 0x0000000000007b1d */ /* 0x000fe20000010000 */
[C---:B---3--:R-:W-:Y:S01]  /*31950*/  ISETP.GE.AND P0, PT, R24.reuse, UR8, PT ;  /* 0x0000000818007c0c */ /* 0x048fe2000bf06270 */
[----:B------:R-:W-:Y:S01]  /*31960*/  IMAD R19, R24, UR5, RZ ;  /* 0x0000000518137c24 */ /* 0x000fe2000f8e02ff */
[----:B------:R-:W-:Y:S02]  /*31970*/  LOP3.LUT R24, R18, 0x8, RZ, 0x3c, !PT ;  /* 0x0000000812187812 */ /* 0x000fe400078e3cff */
[C-C-:B----4-:R-:W-:Y:S01]  /*31980*/  LOP3.LUT R3, R25.reuse, 0x7c, R20.reuse, 0xfe, !PT ;  /* 0x0000007c19037812 */ /* 0x150fe200078efe14 */
[----:B------:R-:W-:Y:S01]  /*31990*/  ULDC UR5, c[0x0][0x248] ;  /* 0x0000920000057ab9 */ /* 0x000fe20000000800 */
[----:B------:R-:W0:Y:S04]  /*319a0*/  LDS.64 R12, [R18+UR4] ;  /* 0x00000004120c7984 */ /* 0x000e280008000a00 */
[----:B------:R-:W1:Y:S01]  /*319b0*/  LDS.64 R14, [R24+UR4] ;  /* 0x00000004180e7984 */ /* 0x000e620008000a00 */
[----:B------:R-:W-:-:S02]  /*319c0*/  LOP3.LUT R5, R25, 0x78, R20, 0xfe, !PT ;  /* 0x0000007819057812 */ /* 0x000fc400078efe14 */
[----:B------:R-:W-:Y:S01]  /*319d0*/  LOP3.LUT R4, R25, 0x74, R20, 0xfe, !PT ;  /* 0x0000007419047812 */ /* 0x000fe200078efe14 */
[----:B------:R2:W-:Y:S04]  /*319e0*/  STL [R1+0x58], R3 ;  /* 0x0000580301007387 */ /* 0x0005e80000100800 */
[----:B------:R3:W-:Y:S01]  /*319f0*/  STL [R1+0x54], R5 ;  /* 0x0000540501007387 */ /* 0x0007e20000100800 */
[----:B------:R-:W-:-:S03]  /*31a00*/  LEA R0, P1, R19, UR6, 0x1 ;  /* 0x0000000613007c11 */ /* 0x000fc6000f8208ff */
[----:B------:R-:W-:Y:S01]  /*31a10*/  LDS.64 R10, [R24+UR4+0x200] ;  /* 0x00020004180a7984 */ /* 0x000fe20008000a00 */
[----:B--2---:R-:W-:-:S03]  /*31a20*/  LOP3.LUT R3, R25, 0x70, R20, 0xfe, !PT ;  /* 0x0000007019037812 */ /* 0x004fc600078efe14 */
[----:B------:R2:W-:Y:S01]  /*31a30*/  STL [R1+0x50], R4 ;  /* 0x0000500401007387 */ /* 0x0005e20000100800 */
[----:B---3--:R-:W-:-:S03]  /*31a40*/  LOP3.LUT R5, R25, 0x6c, R20, 0xfe, !PT ;  /* 0x0000006c19057812 */ /* 0x008fc600078efe14 */
[----:B------:R3:W-:Y:S04]  /*31a50*/  STL [R1+0x4c], R3 ;  /* 0x00004c0301007387 */ /* 0x0007e80000100800 */
[----:B------:R-:W-:Y:S01]  /*31a60*/  LDS.64 R6, [R18+UR4+0x400] ;  /* 0x0004000412067984 */ /* 0x000fe20008000a00 */
[----:B--2---:R-:W-:-:S03]  /*31a70*/  LOP3.LUT R4, R25, 0x68, R20, 0xfe, !PT ;  /* 0x0000006819047812 */ /* 0x004fc600078efe14 */
[----:B------:R-:W-:Y:S01]  /*31a80*/  LDS.64 R8, [R24+UR4+0x400] ;  /* 0x0004000418087984 */ /* 0x000fe20008000a00 */
[----:B---3--:R-:W-:-:S03]  /*31a90*/  LOP3.LUT R3, R25, 0x64, R20, 0xfe, !PT ;  /* 0x0000006419037812 */ /* 0x008fc600078efe14 */
[----:B------:R2:W-:Y:S04]  /*31aa0*/  STL [R1+0x48], R5 ;  /* 0x0000480501007387 */ /* 0x0005e80000100800 */
[----:B------:R3:W-:Y:S04]  /*31ab0*/  STL [R1+0x44], R4 ;  /* 0x0000440401007387 */ /* 0x0007e80000100800 */
[----:B------:R4:W-:Y:S01]  /*31ac0*/  STL [R1+0x40], R3 ;  /* 0x0000400301007387 */ /* 0x0009e20000100800 */
[----:B--2---:R-:W-:-:S03]  /*31ad0*/  LOP3.LUT R5, R25, 0x60, R20, 0xfe, !PT ;  /* 0x0000006019057812 */ /* 0x004fc600078efe14 */
[----:B0-----:R-:W-:Y:S01]  /*31ae0*/  STL [R1+0xdc4], R13 ;  /* 0x000dc40d01007387 */ /* 0x001fe20000100800 */
[C-C-:B---3--:R-:W-:Y:S02]  /*31af0*/  LOP3.LUT R4, R25.reuse, 0x58, R20.reuse, 0xfe, !PT ;  /* 0x0000005819047812 */ /* 0x148fe400078efe14 */
[C-C-:B----4-:R-:W-:Y:S01]  /*31b00*/  LOP3.LUT R3, R25.reuse, 0x5c, R20.reuse, 0xfe, !PT ;  /* 0x0000005c19037812 */ /* 0x150fe200078efe14 */
[----:B------:R0:W-:Y:S04]  /*31b10*/  STL [R1+0x3c], R5 ;  /* 0x00003c0501007387 */ /* 0x0001e80000100800 */
[----:B------:R2:W-:Y:S04]  /*31b20*/  STL [R1+0x38], R3 ;  /* 0x0000380301007387 */ /* 0x0005e80000100800 */
[----:B------:R3:W-:Y:S01]  /*31b30*/  STL [R1+0x34], R4 ;  /* 0x0000340401007387 */ /* 0x0007e20000100800 */
[----:B0-----:R-:W-:-:S02]  /*31b40*/  LOP3.LUT R5, R25, 0x50, R20, 0xfe, !PT ;  /* 0x0000005019057812 */ /* 0x001fc400078efe14 */
[C-C-:B--2---:R-:W-:Y:S02]  /*31b50*/  LOP3.LUT R3, R25.reuse, 0x54, R20.reuse, 0xfe, !PT ;  /* 0x0000005419037812 */ /* 0x144fe400078efe14 */
[----:B---3--:R-:W-:-:S03]  /*31b60*/  LOP3.LUT R4, R25, 0x4c, R20, 0xfe, !PT ;  /* 0x0000004c19047812 */ /* 0x008fc600078efe14 */
[----:B------:R0:W-:Y:S01]  /*31b70*/  STL [R1+0x30], R3 ;  /* 0x0000300301007387 */ /* 0x0001e20000100800 */
[----:B------:R-:W-:-:S03]  /*31b80*/  LOP3.LUT R13, R25, 0x44, R20, 0xfe, !PT ;  /* 0x00000044190d7812 */ /* 0x000fc600078efe14 */
[----:B------:R-:W-:Y:S01]  /*31b90*/  STL [R1+0x2c], R5 ;  /* 0x00002c0501007387 */ /* 0x000fe20000100800 */
[----:B0-----:R-:W-:-:S03]  /*31ba0*/  LOP3.LUT R3, R25, 0x48, R20, 0xfe, !PT ;  /* 0x0000004819037812 */ /* 0x001fc600078efe14 */
[----:B------:R-:W-:Y:S04]  /*31bb0*/  STL [R1+0x28], R4 ;  /* 0x0000280401007387 */ /* 0x000fe80000100800 */
[----:B-1----:R0:W-:Y:S04]  /*31bc0*/  STL [R1+0xdc8], R15 ;  /* 0x000dc80f01007387 */ /* 0x0021e80000100800 */
[----:B------:R1:W-:Y:S01]  /*31bd0*/  STL [R1+0x24], R3 ;  /* 0x0000240301007387 */ /* 0x0003e20000100800 */
[----:B0-----:R-:W-:-:S03]  /*31be0*/  LOP3.LUT R15, R25, 0x3c, R20, 0xfe, !PT ;  /* 0x0000003c190f7812 */ /* 0x001fc600078efe14 */
[----:B------:R0:W-:Y:S01]  /*31bf0*/  STL [R1+0xdcc], R13 ;  /* 0x000dcc0d01007387 */ /* 0x0001e20000100800 */
[----:B-1----:R-:W-:-:S03]  /*31c00*/  LOP3.LUT R3, R25, 0x40, R20, 0xfe, !PT ;  /* 0x0000004019037812 */ /* 0x002fc600078efe14 */
[----:B------:R1:W-:Y:S04]  /*31c10*/  STL [R1+0xdd0], R15 ;  /* 0x000dd00f01007387 */ /* 0x0003e80000100800 */
[----:B------:R2:W-:Y:S01]  /*31c20*/  STL [R1+0x1c], R3 ;  /* 0x00001c0301007387 */ /* 0x0005e20000100800 */
[C-C-:B0-----:R-:W-:Y:S02]  /*31c30*/  LOP3.LUT R13, R25.reuse, 0x34, R20.reuse, 0xfe, !PT ;  /* 0x00000034190d7812 */ /* 0x141fe400078efe14 */
[C-C-:B------:R-:W-:Y:S02]  /*31c40*/  LOP3.LUT R4, R25.reuse, 0x2c, R20.reuse, 0xfe, !PT ;  /* 0x0000002c19047812 */ /* 0x140fe400078efe14 */
[C-C-:B-1----:R-:W-:Y:S02]  /*31c50*/  LOP3.LUT R15, R25.reuse, 0x30, R20.reuse, 0xfe, !PT ;  /* 0x00000030190f7812 */ /* 0x142fe400078efe14 */
[----:B--2---:R-:W-:Y:S01]  /*31c60*/  LOP3.LUT R3, R25, 0x38, R20, 0xfe, !PT ;  /* 0x0000003819037812 */ /* 0x004fe200078efe14 */
[----:B------:R-:W-:Y:S04]  /*31c70*/  STL [R1+0xdd4], R13 ;  /* 0x000dd40d01007387 */ /* 0x000fe80000100800 */
[----:B------:R0:W-:Y:S01]  /*31c80*/  STL [R1+0x14], R3 ;  /* 0x0000140301007387 */ /* 0x0001e20000100800 */
[----:B------:R-:W-:-:S03]  /*31c90*/  LEA.HI.X.SX32 R2, R19, UR7, 0x1, P1 ;  /* 0x0000000713027c11 */ /* 0x000fc600088f0eff */
[----:B------:R1:W-:Y:S01]  /*31ca0*/  STL [R1+0xdd8], R15 ;  /* 0x000dd80f01007387 */ /* 0x0003e20000100800 */
[----:B------:R-:W-:-:S03]  /*31cb0*/  LOP3.LUT R19, R25, 0x4, R20, 0xfe, !PT ;  /* 0x0000000419137812 */ /* 0x000fc600078efe14 */
[----:B------:R-:W-:Y:S01]  /*31cc0*/  STL [R1+0x8], R4 ;  /* 0x0000080401007387 */ /* 0x000fe20000100800 */
[----:B0-----:R-:W-:-:S03]  /*31cd0*/  LOP3.LUT R3, R25, R20, RZ, 0xfc, !PT ;  /* 0x0000001419037212 */ /* 0x001fc600078efcff */
[----:B------:R-:W0:Y:S01]  /*31ce0*/  LDS.64 R4, [R18+UR4+0x200] ;  /* 0x0002000412047984 */ /* 0x000e220008000a00 */
[C---:B------:R-:W-:Y:S01]  /*31cf0*/  ISETP.LT.AND P1, PT, R3.reuse, UR9, !P0 ;  /* 0x0000000903007c0c */ /* 0x040fe2000c721270 */
[----:B------:R-:W-:Y:S01]  /*31d00*/  IMAD R3, R3, UR5, RZ ;  /* 0x0000000503037c24 */ /* 0x000fe2000f8e02ff */
[C---:B------:R-:W-:Y:S01]  /*31d10*/  ISETP.LT.AND P5, PT, R19.reuse, UR9, !P0 ;  /* 0x0000000913007c0c */ /* 0x040fe2000c7a1270 */
[----:B------:R-:W-:-:S03]  /*31d20*/  IMAD R19, R19, UR5, RZ ;  /* 0x0000000513137c24 */ /* 0x000fc6000f8e02ff */
[----:B------:R-:W-:-:S04]  /*31d30*/  LEA R16, P2, R3, R0, 0x1 ;  /* 0x0000000003107211 */ /* 0x000fc800078408ff */
[----:B------:R-:W-:Y:S02]  /*31d40*/  LEA.HI.X.SX32 R17, R3, R2, 0x1, P2 ;  /* 0x0000000203117211 */ /* 0x000fe400010f0eff */
[----:B------:R-:W-:Y:S02]  /*31d50*/  LEA R22, P2, R19, R0, 0x1 ;  /* 0x0000000013167211 */ /* 0x000fe400078408ff */
[--C-:B------:R-:W-:Y:S01]  /*31d60*/  LOP3.LUT R13, R25, 0x28, R20.reuse, 0xfe, !PT ;  /* 0x00000028190d7812 */ /* 0x100fe200078efe14 */
[----:B------:R-:W-:Y:S01]  /*31d70*/  @P1 STG.E.U16 desc[UR12][R16.64], R12 ;  /* 0x0000000c10001986 */ /* 0x000fe2000c10150c */
[----:B------:R-:W-:Y:S02]  /*31d80*/  LEA.HI.X.SX32 R23, R19, R2, 0x1, P2 ;  /* 0x0000000213177211 */ /* 0x000fe400010f0eff */
[C-C-:B-1----:R-:W-:Y:S01]  /*31d90*/  LOP3.LUT R15, R25.reuse, 0x24, R20.reuse, 0xfe, !PT ;  /* 0x00000024190f7812 */ /* 0x142fe200078efe14 */
[----:B------:R-:W1:Y:S01]  /*31da0*/  LDS.64 R18, [R18+UR4+0x600] ;  /* 0x0006000412127984 */ /* 0x000e620008000a00 */
[----:B------:R-:W-:-:S02]  /*31db0*/  LOP3.LUT R29, R25, 0x20, R20, 0xfe, !PT ;  /* 0x00000020191d7812 */ /* 0x000fc400078efe14 */
[C-C-:B------:R-:W-:Y:S01]  /*31dc0*/  LOP3.LUT R28, R25.reuse, 0x1c, R20.reuse, 0xfe, !PT ;  /* 0x0000001c191c7812 */ /* 0x140fe200078efe14 */
[----:B------:R2:W3:Y:S01]  /*31dd0*/  LDS.64 R16, [R24+UR4+0x600] ;  /* 0x0006000418107984 */ /* 0x0004e20008000a00 */
[C-C-:B------:R-:W-:Y:S02]  /*31de0*/  LOP3.LUT R27, R25.reuse, 0x18, R20.reuse, 0xfe, !PT ;  /* 0x00000018191b7812 */ /* 0x140fe400078efe14 */
[C-C-:B------:R-:W-:Y:S02]  /*31df0*/  LOP3.LUT R26, R25.reuse, 0x14, R20.reuse, 0xfe, !PT ;  /* 0x00000014191a7812 */ /* 0x140fe400078efe14 */
[C-C-:B------:R-:W-:Y:S02]  /*31e00*/  LOP3.LUT R3, R25.reuse, 0x10, R20.reuse, 0xfe, !PT ;  /* 0x0000001019037812 */ /* 0x140fe400078efe14 */
[C-C-:B------:R-:W-:Y:S02]  /*31e10*/  LOP3.LUT R21, R25.reuse, 0xc, R20.reuse, 0xfe, !PT ;  /* 0x0000000c19157812 */ /* 0x140fe400078efe14 */
[----:B------:R-:W-:-:S04]  /*31e20*/  LOP3.LUT R20, R25, 0x8, R20, 0xfe, !PT ;  /* 0x0000000819147812 */ /* 0x000fc800078efe14 */
[C---:B------:R-:W-:Y:S01]  /*31e30*/  ISETP.LT.AND P3, PT, R20.reuse, UR9, !P0 ;  /* 0x0000000914007c0c */ /* 0x040fe2000c761270 */
[----:B------:R-:W-:Y:S01]  /*31e40*/  IMAD R20, R20, UR5, RZ ;  /* 0x0000000514147c24 */ /* 0x000fe2000f8e02ff */
[C---:B------:R-:W-:Y:S01]  /*31e50*/  ISETP.LT.AND P4, PT, R21.reuse, UR9, !P0 ;  /* 0x0000000915007c0c */ /* 0x040fe2000c781270 */
[----:B------:R-:W-:Y:S01]  /*31e60*/  IMAD R21, R21, UR5, RZ ;  /* 0x0000000515157c24 */ /* 0x000fe2000f8e02ff */
[C---:B------:R-:W-:Y:S01]  /*31e70*/  ISETP.LT.AND P2, PT, R3.reuse, UR9, !P0 ;  /* 0x0000000903007c0c */ /* 0x040fe2000c741270 */
[----:B------:R-:W-:Y:S01]  /*31e80*/  IMAD R3, R3, UR5, RZ ;  /* 0x0000000503037c24 */ /* 0x000fe2000f8e02ff */
[C---:B--2---:R-:W-:Y:S01]  /*31e90*/  LEA R24, P1, R20.reuse, R0, 0x1 ;  /* 0x0000000014187211 */ /* 0x044fe200078208ff */
[----:B------:R2:W-:Y:S03]  /*31ea0*/  @P5 STG.E.U16 desc[UR12][R22.64], R14 ;  /* 0x0000000e16005986 */ /* 0x0005e6000c10150c */
[----:B------:R-:W-:-:S02]  /*31eb0*/  LEA.HI.X.SX32 R25, R20, R2, 0x1, P1 ;  /* 0x0000000214197211 */ /* 0x000fc400008f0eff */
[-C--:B------:R-:W-:Y:S02]  /*31ec0*/  LEA R20, P6, R3, R0.reuse, 0x1 ;  /* 0x0000000003147211 */ /* 0x080fe400078c08ff */
[C---:B--2---:R-:W-:Y:S02]  /*31ed0*/  LEA R22, P5, R21.reuse, R0, 0x1 ;  /* 0x0000000015167211 */ /* 0x044fe400078a08ff */
[C---:B------:R-:W-:Y:S02]  /*31ee0*/  ISETP.LT.AND P1, PT, R26.reuse, UR9, !P0 ;  /* 0x000000091a007c0c */ /* 0x040fe4000c721270 */
[-C--:B------:R-:W-:Y:S02]  /*31ef0*/  LEA.HI.X.SX32 R23, R21, R2.reuse, 0x1, P5 ;  /* 0x0000000215177211 */ /* 0x080fe400028f0eff */
[----:B------:R-:W-:Y:S01]  /*31f00*/  LEA.HI.X.SX32 R21, R3, R2, 0x1, P6 ;  /* 0x0000000203157211 */ /* 0x000fe200030f0eff */
[----:B------:R-:W-:Y:S01]  /*31f10*/  IMAD R26, R26, UR5, RZ ;  /* 0x000000051a1a7c24 */ /* 0x000fe2000f8e02ff */
[----:B0-----:R0:W-:Y:S01]  /*31f20*/  @P3 STG.E.U16 desc[UR12][R24.64], R4 ;  /* 0x0000000418003986 */ /* 0x0011e2000c10150c */
[C---:B------:R-:W-:Y:S01]  /*31f30*/  ISETP.LT.AND P3, PT, R27.reuse, UR9, !P0 ;  /* 0x000000091b007c0c */ /* 0x040fe2000c761270 */
[----:B------:R-:W-:-:S02]  /*31f40*/  IMAD R27, R27, UR5, RZ ;  /* 0x000000051b1b7c24 */ /* 0x000fc4000f8e02ff */
[----:B------:R2:W-:Y:S04]  /*31f50*/  @P4 STG.E.U16 desc[UR12][R22.64], R10 ;  /* 0x0000000a16004986 */ /* 0x0005e8000c10150c */
[----:B------:R4:W-:Y:S01]  /*31f60*/  @P2 STG.E.U16 desc[UR12][R20.64], R6 ;  /* 0x0000000614002986 */ /* 0x0009e2000c10150c */
[C---:B------:R-:W-:Y:S01]  /*31f70*/  ISETP.LT.AND P2, PT, R28.reuse, UR9, !P0 ;  /* 0x000000091c007c0c */ /* 0x040fe2000c741270 */
[----:B------:R-:W-:Y:S01]  /*31f80*/  IMAD R28, R28, UR5, RZ ;  /* 0x000000051c1c7c24 */ /* 0x000fe2000f8e02ff */
[----:B0-----:R-:W-:-:S04]  /*31f90*/  LEA R24, P5, R26, R0, 0x1 ;  /* 0x000000001a187211 */ /* 0x001fc800078a08ff */
[----:B------:R-:W-:Y:S02]  /*31fa0*/  LEA.HI.X.SX32 R25, R26, R2, 0x1, P5 ;  /* 0x000000021a197211 */ /* 0x000fe400028f0eff */
[CC--:B--2---:R-:W-:Y:S02]  /*31fb0*/  LEA R22, P5, R28.reuse, R0.reuse, 0x1 ;  /* 0x000000001c167211 */ /* 0x0c4fe400078a08ff */
[----:B----4-:R-:W-:Y:S01]  /*31fc0*/  LEA R20, P4, R27, R0, 0x1 ;  /* 0x000000001b147211 */ /* 0x010fe200078808ff */
[----:B------:R-:W-:Y:S01]  /*31fd0*/  IMAD R3, R15, UR5, RZ ;  /* 0x000000050f037c24 */ /* 0x000fe2000f8e02ff */
[-C--:B------:R-:W-:Y:S02]  /*31fe0*/  LEA.HI.X.SX32 R23, R28, R2.reuse, 0x1, P5 ;  /* 0x000000021c177211 */ /* 0x080fe400028f0eff */
[----:B------:R-:W-:Y:S01]  /*31ff0*/  LEA.HI.X.SX32 R21, R27, R2, 0x1, P4 ;  /* 0x000000021b157211 */ /* 0x000fe200020f0eff */
[----:B------:R0:W-:Y:S04]  /*32000*/  @P1 STG.E.U16 desc[UR12][R24.64], R8 ;  /* 0x0000000818001986 */ /* 0x0001e8000c10150c */
[----:B-1----:R-:W-:Y:S04]  /*32010*/  @P3 STG.E.U16 desc[UR12][R20.64], R18 ;  /* 0x0000001214003986 */ /* 0x002fe8000c10150c */
[----:B---3--:R1:W-:Y:S01]  /*32020*/  @P2 STG.E.U16 desc[UR12][R22.64], R16 ;  /* 0x0000001016002986 */ /* 0x0083e2000c10150c */
[----:B------:R-:W-:-:S03]  /*32030*/  ISETP.LT.AND P4, PT, R15, UR9, !P0 ;  /* 0x000000090f007c0c */ /* 0x000fc6000c781270 */
[----:B0-----:R-:W2:Y:S04]  /*32040*/  LDL.LU R25, [R1+0x8] ;  /* 0x0000080001197983 */ /* 0x001ea80000300800 */
[----:B------:R-:W3:Y:S01]  /*32050*/  LDL.LU R15, [R1+0xdd8] ;  /* 0x000dd800010f7983 */ /* 0x000ee20000300800 */
[----:B-1----:R-:W-:-:S03]  /*32060*/  LEA R22, P2, R3, R0, 0x1 ;  /* 0x0000000003167211 */ /* 0x002fc600078408ff */
[----:B------:R-:W4:Y:S01]  /*32070*/  LDL.LU R27, [R1+0x14] ;  /* 0x00001400011b7983 */ /* 0x000f220000300800 */
[----:B------:R-:W-:Y:S01]  /*32080*/  LEA.HI.X.SX32 R23, R3, R2, 0x1, P2 ;  /* 0x0000000203177211 */ /* 0x000fe200010f0eff */
[C---:B------:R-:W-:Y:S01]  /*32090*/  IMAD R3, R13.reuse, UR5, RZ ;  /* 0x000000050d037c24 */ /* 0x040fe2000f8e02ff */
[----:B------:R-:W-:Y:S02]  /*320a0*/  ISETP.LT.AND P2, PT, R13, UR9, !P0 ;  /* 0x000000090d007c0c */ /* 0x000fe4000c741270 */
[----:B------:R-:W5:Y:S01]  /*320b0*/  LDL.LU R13, [R1+0xdd4] ;  /* 0x000dd400010d7983 */ /* 0x000f620000300800 */
[C---:B------:R-:W-:Y:S01]  /*320c0*/  ISETP.LT.AND P1, PT, R29.reuse, UR9, !P0 ;  /* 0x000000091d007c0c */ /* 0x040fe2000c721270 */
[----:B------:R-:W-:Y:S01]  /*320d0*/  IMAD R29, R29, UR5, RZ ;  /* 0x000000051d1d7c24 */ /* 0x000fe2000f8e02ff */
[----:B------:R-:W-:Y:S01]  /*320e0*/  PRMT R12, R12, 0x7632, R12 ;  /* 0x000076320c0c7816 */ /* 0x000fe2000000000c */
[----:B------:R-:W4:Y:S03]  /*320f0*/  LDL.LU R26, [R1+0x1c] ;  /* 0x00001c00011a7983 */ /* 0x000f260000300800 */
[----:B------:R-:W-:-:S04]  /*32100*/  LEA R20, P3, R29, R0, 0x1 ;  /* 0x000000001d147211 */ /* 0x000fc800078608ff */
[----:B------:R-:W-:Y:S02]  /*32110*/  LEA.HI.X.SX32 R21, R29, R2, 0x1, P3 ;  /* 0x000000021d157211 */ /* 0x000fe400018f0eff */
[----:B------:R-:W-:-:S03]  /*32120*/  PRMT R14, R14, 0x7632, R14 ;  /* 0x000076320e0e7816 */ /* 0x000fc6000000000e */
[----:B------:R0:W-:Y:S04]  /*32130*/  @P1 STG.E.U16 desc[UR12][R20.64], R12 ;  /* 0x0000000c14001986 */ /* 0x0001e8000c10150c */
[----:B------:R1:W-:Y:S01]  /*32140*/  @P4 STG.E.U16 desc[UR12][R22.64], R14 ;  /* 0x0000000e16004986 */ /* 0x0003e2000c10150c */
[----:B0-----:R-:W-:-:S04]  /*32150*/  LEA R20, P3, R3, R0, 0x1 ;  /* 0x0000000003147211 */ /* 0x001fc800078608ff */
[----:B------:R-:W-:Y:S02]  /*32160*/  LEA.HI.X.SX32 R21, R3, R2, 0x1, P3 ;  /* 0x0000000203157211 */ /* 0x000fe400018f0eff */
[C---:B---3--:R-:W-:Y:S01]  /*32170*/  ISETP.LT.AND P4, PT, R15.reuse, UR9, !P0 ;  /* 0x000000090f007c0c */ /* 0x048fe2000c781270 */
[----:B------:R-:W-:Y:S02]  /*32180*/  IMAD R3, R15, UR5, RZ ;  /* 0x000000050f037c24 */ /* 0x000fe4000f8e02ff */
[----:B------:R-:W3:Y:S01]  /*32190*/  LDL.LU R15, [R1+0xdd0] ;  /* 0x000dd000010f7983 */ /* 0x000ee20000300800 */
[C---:B-----5:R-:W-:Y:S01]  /*321a0*/  ISETP.LT.AND P3, PT, R13.reuse, UR9, !P0 ;  /* 0x000000090d007c0c */ /* 0x060fe2000c761270 */
[----:B------:R-:W-:Y:S02]  /*321b0*/  IMAD R12, R13, UR5, RZ ;  /* 0x000000050d0c7c24 */ /* 0x000fe4000f8e02ff */
[----:B------:R-:W5:Y:S01]  /*321c0*/  LDL.LU R13, [R1+0xdcc] ;  /* 0x000dcc00010d7983 */ /* 0x000f620000300800 */
[----:B------:R-:W-:Y:S01]  /*321d0*/  PRMT R6, R4, 0x7632, R6 ;  /* 0x0000763204067816 */ /* 0x000fe20000000006 */
[C---:B--2---:R-:W-:Y:S01]  /*321e0*/  IMAD R4, R25.reuse, UR5, RZ ;  /* 0x0000000519047c24 */ /* 0x044fe2000f8e02ff */
[----:B------:R-:W-:Y:S01]  /*321f0*/  ISETP.LT.AND P1, PT, R25, UR9, !P0 ;  /* 0x0000000919007c0c */ /* 0x000fe2000c721270 */
[----:B-1----:R-:W2:Y:S01]  /*32200*/  LDL.LU R14, [R1+0x28] ;  /* 0x00002800010e7983 */ /* 0x002ea20000300800 */
[----:B------:R-:W-:-:S03]  /*32210*/  LEA R22, P5, R3, R0, 0x1 ;  /* 0x0000000003167211 */ /* 0x000fc600078a08ff */
[----:B------:R0:W-:Y:S01]  /*32220*/  @P2 STG.E.U16 desc[UR12][R20.64], R6 ;  /* 0x0000000614002986 */ /* 0x0001e2000c10150c */
[----:B------:R-:W-:Y:S02]  /*32230*/  LEA R24, P6, R12, R0, 0x1 ;  /* 0x000000000c187211 */ /* 0x000fe400078c08ff */
[----:B------:R-:W-:Y:S01]  /*32240*/  PRMT R10, R10, 0x7632, R10 ;  /* 0x000076320a0a7816 */ /* 0x000fe2000000000a */
[----:B------:R-:W2:Y:S01]  /*32250*/  LDL.LU R28, [R1+0x30] ;  /* 0x00003000011c7983 */ /* 0x000ea20000300800 */
[----:B------:R-:W-:Y:S02]  /*32260*/  LEA.HI.X.SX32 R23, R3, R2, 0x1, P5 ;  /* 0x0000000203177211 */ /* 0x000fe400028f0eff */
[----:B0-----:R-:W-:Y:S02]  /*32270*/  LEA R20, P2, R4, R0, 0x1 ;  /* 0x0000000004147211 */ /* 0x001fe400078408ff */
[----:B------:R-:W-:Y:S02]  /*32280*/  PRMT R6, R6, 0x7632, R6 ;  /* 0x0000763206067816 */ /* 0x000fe40000000006 */
[----:B------:R-:W-:-:S02]  /*32290*/  LEA.HI.X.SX32 R21, R4, R2, 0x1, P2 ;  /* 0x0000000204157211 */ /* 0x000fc400010f0eff */
[----:B------:R-:W-:Y:S02]  /*322a0*/  PRMT R8, R8, 0x7632, R8 ;  /* 0x0000763208087816 */ /* 0x000fe40000000008 */
[----:B------:R-:W-:Y:S01]  /*322b0*/  LEA.HI.X.SX32 R25, R12, R2, 0x1, P6 ;  /* 0x000000020c197211 */ /* 0x000fe200030f0eff */
[----:B------:R-:W-:Y:S04]  /*322c0*/  @P1 STG.E.U16 desc[UR12][R20.64], R10 ;  /* 0x0000000a14001986 */ /* 0x000fe8000c10150c */
[----:B------:R-:W-:Y:S04]  /*322d0*/  @P4 STG.E.U16 desc[UR12][R22.64], R6 ;  /* 0x0000000616004986 */ /* 0x000fe8000c10150c */
[----:B------:R4:W-:Y:S04]  /*322e0*/  @P3 STG.E.U16 desc[UR12][R24.64], R8 ;  /* 0x0000000818003986 */ /* 0x0009e8000c10150c */
[----:B------:R-:W2:Y:S01]  /*322f0*/  LDL.LU R12, [R1+0x2c] ;  /* 0x00002c00010c7983 */ /* 0x000ea20000300800 */
[----:B----4-:R-:W-:-:S05]  /*32300*/  IMAD R8, R27, UR5, RZ ;  /* 0x000000051b087c24 */ /* 0x010fca000f8e02ff */
[----:B------:R-:W-:-:S04]  /*32310*/  LEA R20, P6, R8, R0, 0x1 ;  /* 0x0000000008147211 */ /* 0x000fc800078c08ff */
[----:B------:R-:W-:Y:S02]  /*32320*/  LEA.HI.X.SX32 R21, R8, R2, 0x1, P6 ;  /* 0x0000000208157211 */ /* 0x000fe400030f0eff */
[C---:B---3--:R-:W-:Y:S01]  /*32330*/  ISETP.LT.AND P3, PT, R15.reuse, UR9, !P0 ;  /* 0x000000090f007c0c */ /* 0x048fe2000c761270 */
[----:B------:R-:W-:Y:S02]  /*32340*/  IMAD R4, R15, UR5, RZ ;  /* 0x000000050f047c24 */ /* 0x000fe4000f8e02ff */
[----:B------:R-:W3:Y:S01]  /*32350*/  LDL.LU R15, [R1+0xdc8] ;  /* 0x000dc800010f7983 */ /* 0x000ee20000300800 */
[C---:B-----5:R-:W-:Y:S01]  /*32360*/  ISETP.LT.AND P4, PT, R13.reuse, UR9, !P0 ;  /* 0x000000090d007c0c */ /* 0x060fe2000c781270 */
[----:B------:R-:W-:Y:S02]  /*32370*/  IMAD R6, R13, UR5, RZ ;  /* 0x000000050d067c24 */ /* 0x000fe4000f8e02ff */
[----:B------:R-:W4:Y:S04]  /*32380*/  LDL.LU R13, [R1+0xdc4] ;  /* 0x000dc400010d7983 */ /* 0x000f280000300800 */
[----:B------:R-:W5:Y:S04]  /*32390*/  LDL.LU R29, [R1+0x34] ;  /* 0x00003400011d7983 */ /* 0x000f680000300800 */
[----:B------:R-:W3:Y:S01]  /*323a0*/  LDL.LU R8, [R1+0x24] ;  /* 0x0000240001087983 */ /* 0x000ee20000300800 */
[----:B------:R-:W-:Y:S01]  /*323b0*/  IMAD R3, R26, UR5, RZ ;  /* 0x000000051a037c24 */ /* 0x000fe2000f8e02ff */
[----:B------:R-:W-:-:S02]  /*323c0*/  ISETP.LT.AND P1, PT, R27, UR9, !P0 ;  /* 0x000000091b007c0c */ /* 0x000fc4000c721270 */
[----:B------:R-:W-:Y:S02]  /*323d0*/  ISETP.LT.AND P2, PT, R26, UR9, !P0 ;  /* 0x000000091a007c0c */ /* 0x000fe4000c741270 */
[CC--:B------:R-:W-:Y:S02]  /*323e0*/  LEA R22, P5, R4.reuse, R0.reuse, 0x1 ;  /* 0x0000000004167211 */ /* 0x0c0fe400078a08ff */
[----:B------:R-:W-:Y:S02]  /*323f0*/  LEA R24, P6, R3, R0, 0x1 ;  /* 0x0000000003187211 */ /* 0x000fe400078c08ff */
[----:B------:R-:W-:Y:S02]  /*32400*/  LEA.HI.X.SX32 R23, R4, R2, 0x1, P5 ;  /* 0x0000000204177211 */ /* 0x000fe400028f0eff */
[----:B------:R-:W-:Y:S02]  /*32410*/  LEA R26, P5, R6, R0, 0x1 ;  /* 0x00000000061a7211 */ /* 0x000fe400078a08ff */
[----:B------:R-:W-:-:S02]  /*32420*/  PRMT R18, R18, 0x7632, R18 ;  /* 0x0000763212127816 */ /* 0x000fc40000000012 */
[-C--:B------:R-:W-:Y:S02]  /*32430*/  LEA.HI.X.SX32 R25, R3, R2.reuse, 0x1, P6 ;  /* 0x0000000203197211 */ /* 0x080fe400030f0eff */
[----:B------:R-:W-:Y:S02]  /*32440*/  PRMT R16, R16, 0x7632, R16 ;  /* 0x0000763210107816 */ /* 0x000fe40000000010 */
[----:B------:R-:W-:Y:S01]  /*32450*/  LEA.HI.X.SX32 R27, R6, R2, 0x1, P5 ;  /* 0x00000002061b7211 */ /* 0x000fe200028f0eff */
[----:B------:R-:W-:Y:S01]  /*32460*/  @P1 STG.E.U16 desc[UR12][R20.64], R18 ;  /* 0x0000001214001986 */ /* 0x000fe2000c10150c */
[----:B--2---:R-:W-:-:S03]  /*32470*/  IMAD R6, R14, UR5, RZ ;  /* 0x000000050e067c24 */ /* 0x004fc6000f8e02ff */
[----:B------:R0:W-:Y:S01]  /*32480*/  @P3 STG.E.U16 desc[UR12][R22.64], R16 ;  /* 0x0000001016003986 */ /* 0x0001e2000c10150c */
[----:B------:R-:W-:Y:S01]  /*32490*/  ISETP.LT.AND P3, PT, R14, UR9, !P0 ;  /* 0x000000090e007c0c */ /* 0x000fe2000c761270 */
[----:B------:R-:W-:Y:S01]  /*324a0*/  IMAD R4, R12, UR5, RZ ;  /* 0x000000050c047c24 */ /* 0x000fe2000f8e02ff */
[----:B0-----:R-:W-:-:S04]  /*324b0*/  LEA R22, P5, R6, R0, 0x1 ;  /* 0x0000000006167211 */ /* 0x001fc800078a08ff */
[----:B------:R-:W-:Y:S01]  /*324c0*/  LEA.HI.X.SX32 R23, R6, R2, 0x1, P5 ;  /* 0x0000000206177211 */ /* 0x000fe200028f0eff */
[----:B----4-:R-:W-:Y:S01]  /*324d0*/  @P2 STG.E.U16 desc[UR12][R24.64], R13 ;  /* 0x0000000d18002986 */ /* 0x010fe2000c10150c */
[----:B---3--:R-:W-:-:S03]  /*324e0*/  IMAD R3, R8, UR5, RZ ;  /* 0x0000000508037c24 */ /* 0x008fc6000f8e02ff */
[----:B------:R0:W-:Y:S02]  /*324f0*/  @P4 STG.E.U16 desc[UR12][R26.64], R15 ;  /* 0x0000000f1a004986 */ /* 0x0001e4000c10150c */
[C---:B------:R-:W-:Y:S02]  /*32500*/  LEA R20, P6, R3.reuse, R0, 0x1 ;  /* 0x0000000003147211 */ /* 0x040fe400078c08ff */
[----:B------:R-:W-:Y:S02]  /*32510*/  ISETP.LT.AND P2, PT, R12, UR9, !P0 ;  /* 0x000000090c007c0c */ /* 0x000fe4000c741270 */
[----:B------:R-:W-:Y:S02]  /*32520*/  LEA.HI.X.SX32 R21, R3, R2, 0x1, P6 ;  /* 0x0000000203157211 */ /* 0x000fe400030f0eff */
[----:B------:R-:W-:Y:S01]  /*32530*/  LEA R12, P6, R4, R0, 0x1 ;  /* 0x00000000040c7211 */ /* 0x000fe200078c08ff */
[----:B0-----:R-:W2:Y:S01]  /*32540*/  LDL.LU R27, [R1+0x3c] ;  /* 0x00003c00011b7983 */ /* 0x001ea20000300800 */
[----:B------:R-:W-:-:S03]  /*32550*/  ISETP.LT.AND P1, PT, R8, UR9, !P0 ;  /* 0x0000000908007c0c */ /* 0x000fc6000c721270 */
[----:B------:R-:W3:Y:S01]  /*32560*/  LDL.LU R14, [R1+0x40] ;  /* 0x00004000010e7983 */ /* 0x000ee20000300800 */
[C---:B------:R-:W-:Y:S01]  /*32570*/  ISETP.LT.AND P4, PT, R28.reuse, UR9, !P0 ;  /* 0x000000091c007c0c */ /* 0x040fe2000c781270 */
[----:B------:R-:W-:Y:S02]  /*32580*/  IMAD R8, R28, UR5, RZ ;  /* 0x000000051c087c24 */ /* 0x000fe4000f8e02ff */
[----:B------:R-:W4:Y:S01]  /*32590*/  LDL.LU R26, [R1+0x4c] ;  /* 0x00004c00011a7983 */ /* 0x000f220000300800 */
[----:B------:R-:W-:-:S03]  /*325a0*/  PRMT R3, R13, 0x7632, R3 ;  /* 0x000076320d037816 */ /* 0x000fc60000000003 */
[----:B------:R-:W4:Y:S01]  /*325b0*/  LDL.LU R16, [R1+0x50] ;  /* 0x0000500001107983 */ /* 0x000f220000300800 */
[----:B------:R-:W-:-:S03]  /*325c0*/  LEA.HI.X.SX32 R13, R4, R2, 0x1, P6 ;  /* 0x00000002040d7211 */ /* 0x000fc600030f0eff */
[----:B------:R-:W4:Y:S04]  /*325d0*/  LDL.LU R18, [R1+0x54] ;  /* 0x0000540001127983 */ /* 0x000f280000300800 */
[----:B------:R-:W4:Y:S04]  /*325e0*/  LDL.LU R28, [R1+0x58] ;  /* 0x00005800011c7983 */ /* 0x000f280000300800 */
[----:B------:R-:W4:Y:S04]  /*325f0*/  LDL.LU R6, [R1+0x48] ;  /* 0x0000480001067983 */ /* 0x000f280000300800 */
[----:B------:R-:W4:Y:S01]  /*32600*/  LDL.LU R4, [R1+0x38] ;  /* 0x0000380001047983 */ /* 0x000f220000300800 */
[----:B------:R-:W-:-:S04]  /*32610*/  LEA R24, P5, R8, R0, 0x1 ;  /* 0x0000000008187211 */ /* 0x000fc800078a08ff */
[----:B------:R-:W-:Y:S02]  /*32620*/  LEA.HI.X.SX32 R25, R8, R2, 0x1, P5 ;  /* 0x0000000208197211 */ /* 0x000fe400028f0eff */
[----:B------:R-:W4:Y:S04]  /*32630*/  LDL.LU R8, [R1+0x44] ;  /* 0x0000440001087983 */ /* 0x000f280000300800 */
[----:B------:R-:W-:Y:S01]  /*32640*/  @P1 STG.E.U16 desc[UR12][R20.64], R5 ;  /* 0x0000000514001986 */ /* 0x000fe2000c10150c */
[C---:B-----5:R-:W-:Y:S01]  /*32650*/  ISETP.LT.AND P1, PT, R29.reuse, UR9, !P0 ;  /* 0x000000091d007c0c */ /* 0x060fe2000c721270 */
[----:B------:R-:W-:Y:S02]  /*32660*/  IMAD R29, R29, UR5, RZ ;  /* 0x000000051d1d7c24 */ /* 0x000fe4000f8e02ff */
[----:B------:R-:W-:Y:S04]  /*32670*/  @P3 STG.E.U16 desc[UR12][R22.64], R11 ;  /* 0x0000000b16003986 */ /* 0x000fe8000c10150c */
[----:B------:R0:W-:Y:S04]  /*32680*/  @P2 STG.E.U16 desc[UR12][R12.64], R7 ;  /* 0x000000070c002986 */ /* 0x0001e8000c10150c */
[----:B------:R-:W-:Y:S01]  /*32690*/  @P4 STG.E.U16 desc[UR12][R24.64], R9 ;  /* 0x0000000918004986 */ /* 0x000fe2000c10150c */
[----:B0-----:R-:W-:-:S04]  /*326a0*/  LEA R12, P6, R29, R0, 0x1 ;  /* 0x000000001d0c7211 */ /* 0x001fc800078c08ff */
[----:B------:R-:W-:Y:S02]  /*326b0*/  LEA.HI.X.SX32 R13, R29, R2, 0x1, P6 ;  /* 0x000000021d0d7211 */ /* 0x000fe400030f0eff */
[----:B------:R-:W-:-:S03]  /*326c0*/  PRMT R11, R15, 0x7632, R11 ;  /* 0x000076320f0b7816 */ /* 0x000fc6000000000b */
[----:B------:R0:W-:Y:S01]  /*326d0*/  @P1 STG.E.U16 desc[UR12][R12.64], R19 ;  /* 0x000000130c001986 */ /* 0x0001e2000c10150c */
[----:B------:R-:W-:-:S04]  /*326e0*/  PRMT R7, R11, 0x7632, R7 ;  /* 0x000076320b077816 */ /* 0x000fc80000000007 */
[----:B------:R-:W-:Y:S02]  /*326f0*/  PRMT R10, R7, 0x7632, R10 ;  /* 0x00007632070a7816 */ /* 0x000fe4000000000a */
[----:B0-----:R-:W-:Y:S02]  /*32700*/  PRMT R19, R19, 0x7632, R19 ;  /* 0x0000763213137816 */ /* 0x001fe40000000013 */
[C---:B--2---:R-:W-:Y:S01]  /*32710*/  ISETP.LT.AND P2, PT, R27.reuse, UR9, !P0 ;  /* 0x000000091b007c0c */ /* 0x044fe2000c741270 */
[----:B------:R-:W-:Y:S02]  /*32720*/  IMAD R27, R27, UR5, RZ ;  /* 0x000000051b1b7c24 */ /* 0x000fe4000f8e02ff */
[C---:B---3--:R-:W-:Y:S01]  /*32730*/  IMAD R23, R14.reuse, UR5, RZ ;  /* 0x000000050e177c24 */ /* 0x048fe2000f8e02ff */
[----:B------:R-:W-:Y:S02]  /*32740*/  ISETP.LT.AND P4, PT, R14, UR9, !P0 ;  /* 0x000000090e007c0c */ /* 0x000fe4000c781270 */
[----:B------:R-:W-:-:S04]  /*32750*/  LEA R14, P6, R27, R0, 0x1 ;  /* 0x000000001b0e7211 */ /* 0x000fc800078c08ff */
[----:B------:R-:W-:Y:S02]  /*32760*/  LEA.HI.X.SX32 R15, R27, R2, 0x1, P6 ;  /* 0x000000021b0f7211 */ /* 0x000fe400030f0eff */
[C---:B----4-:R-:W-:Y:S01]  /*32770*/  ISETP.LT.AND P3, PT, R4.reuse, UR9, !P0 ;  /* 0x0000000904007c0c */ /* 0x050fe2000c761270 */
[----:B------:R-:W-:-:S05]  /*32780*/  IMAD R4, R4, UR5, RZ ;  /* 0x0000000504047c24 */ /* 0x000fca000f8e02ff */
[----:B------:R-:W-:-:S04]  /*32790*/  LEA R20, P5, R4, R0, 0x1 ;  /* 0x0000000004147211 */ /* 0x000fc800078a08ff */
[----:B------:R-:W-:Y:S02]  /*327a0*/  LEA.HI.X.SX32 R21, R4, R2, 0x1, P5 ;  /* 0x0000000204157211 */ /* 0x000fe400028f0eff */
[----:B------:R-:W-:Y:S01]  /*327b0*/  LEA R22, P5, R23, R0, 0x1 ;  /* 0x0000000017167211 */ /* 0x000fe200078a08ff */
[----:B------:R-:W-:-:S03]  /*327c0*/  IMAD R27, R6, UR5, RZ ;  /* 0x00000005061b7c24 */ /* 0x000fc6000f8e02ff */
[----:B------:R-:W-:Y:S01]  /*327d0*/  LEA.HI.X.SX32 R23, R23, R2, 0x1, P5 ;  /* 0x0000000217177211 */ /* 0x000fe200028f0eff */
[----:B------:R-:W-:Y:S01]  /*327e0*/  @P3 STG.E.U16 desc[UR12][R20.64], R17 ;  /* 0x0000001114003986 */ /* 0x000fe2000c10150c */
[----:B------:R-:W-:-:S03]  /*327f0*/  IMAD R25, R8, UR5, RZ ;  /* 0x0000000508197c24 */ /* 0x000fc6000f8e02ff */
[----:B------:R0:W-:Y:S01]  /*32800*/  @P2 STG.E.U16 desc[UR12][R14.64], R3 ;  /* 0x000000030e002986 */ /* 0x0001e2000c10150c */
[----:B------:R-:W-:-:S03]  /*32810*/  IMAD R29, R26, UR5, RZ ;  /* 0x000000051a1d7c24 */ /* 0x000fc6000f8e02ff */
[----:B------:R1:W-:Y:S01]  /*32820*/  @P4 STG.E.U16 desc[UR12][R22.64], R11 ;  /* 0x0000000b16004986 */ /* 0x0003e2000c10150c */
[----:B------:R-:W-:Y:S01]  /*32830*/  ISETP.LT.AND P4, PT, R6, UR9, !P0 ;  /* 0x0000000906007c0c */ /* 0x000fe2000c781270 */
[----:B------:R-:W-:Y:S01]  /*32840*/  IMAD R6, R18, UR5, RZ ;  /* 0x0000000512067c24 */ /* 0x000fe2000f8e02ff */
[-C--:B------:R-:W-:Y:S02]  /*32850*/  LEA R12, P6, R25, R0.reuse, 0x1 ;  /* 0x00000000190c7211 */ /* 0x080fe400078c08ff */
[-C--:B0-----:R-:W-:Y:S02]  /*32860*/  LEA R14, P1, R27, R0.reuse, 0x1 ;  /* 0x000000001b0e7211 */ /* 0x081fe400078208ff */
[----:B------:R-:W-:Y:S02]  /*32870*/  LEA R20, P2, R29, R0, 0x1 ;  /* 0x000000001d147211 */ /* 0x000fe400078408ff */
[----:B------:R-:W-:Y:S02]  /*32880*/  LEA.HI.X.SX32 R15, R27, R2, 0x1, P1 ;  /* 0x000000021b0f7211 */ /* 0x000fe400008f0eff */
[----:B------:R-:W-:-:S02]  /*32890*/  LEA R24, P1, R6, R0, 0x1 ;  /* 0x0000000006187211 */ /* 0x000fc400078208ff */
[----:B------:R-:W-:Y:S01]  /*328a0*/  ISETP.LT.AND P5, PT, R8, UR9, !P0 ;  /* 0x0000000908007c0c */ /* 0x000fe2000c7a1270 */
[----:B------:R-:W-:Y:S01]  /*328b0*/  IMAD R4, R16, UR5, RZ ;  /* 0x0000000510047c24 */ /* 0x000fe2000f8e02ff */
[----:B------:R-:W-:Y:S02]  /*328c0*/  ISETP.LT.AND P3, PT, R26, UR9, !P0 ;  /* 0x000000091a007c0c */ /* 0x000fe4000c761270 */
[-C--:B------:R-:W-:Y:S02]  /*328d0*/  LEA.HI.X.SX32 R13, R25, R2.reuse, 0x1, P6 ;  /* 0x00000002190d7211 */ /* 0x080fe400030f0eff */
[-C--:B------:R-:W-:Y:S02]  /*328e0*/  LEA.HI.X.SX32 R21, R29, R2.reuse, 0x1, P2 ;  /* 0x000000021d157211 */ /* 0x080fe400010f0eff */
[----:B------:R-:W-:Y:S02]  /*328f0*/  ISETP.LT.AND P2, PT, R16, UR9, !P0 ;  /* 0x0000000910007c0c */ /* 0x000fe4000c741270 */
[----:B------:R-:W-:-:S02]  /*32900*/  LEA.HI.X.SX32 R25, R6, R2, 0x1, P1 ;  /* 0x0000000206197211 */ /* 0x000fc400008f0eff */
[----:B------:R-:W-:Y:S02]  /*32910*/  ISETP.LT.AND P1, PT, R18, UR9, !P0 ;  /* 0x0000000912007c0c */ /* 0x000fe4000c721270 */
[----:B------:R-:W-:Y:S02]  /*32920*/  ISETP.LT.AND P0, PT, R28, UR9, !P0 ;  /* 0x000000091c007c0c */ /* 0x000fe4000c701270 */
[----:B-1----:R-:W-:Y:S02]  /*32930*/  LEA R22, P6, R4, R0, 0x1 ;  /* 0x0000000004167211 */ /* 0x002fe400078c08ff */
[----:B------:R-:W-:Y:S01]  /*32940*/  PRMT R6, R5, 0x7632, R6 ;  /* 0x0000763205067816 */ /* 0x000fe20000000006 */
[----:B------:R-:W-:Y:S01]  /*32950*/  IMAD R3, R28, UR5, RZ ;  /* 0x000000051c037c24 */ /* 0x000fe2000f8e02ff */
[----:B------:R-:W-:Y:S02]  /*32960*/  LEA.HI.X.SX32 R23, R4, R2, 0x1, P6 ;  /* 0x0000000204177211 */ /* 0x000fe400030f0eff */
[----:B------:R-:W-:Y:S01]  /*32970*/  PRMT R11, R9, 0x7632, R11 ;  /* 0x00007632090b7816 */ /* 0x000fe2000000000b */
[----:B------:R0:W-:Y:S01]  /*32980*/  @P5 STG.E.U16 desc[UR12][R12.64], R6 ;  /* 0x000000060c005986 */ /* 0x0001e2000c10150c */
[----:B------:R-:W-:-:S03]  /*32990*/  LEA R26, P6, R3, R0, 0x1 ;  /* 0x00000000031a7211 */ /* 0x000fc600078c08ff */
[----:B------:R0:W-:Y:S04]  /*329a0*/  @P4 STG.E.U16 desc[UR12][R14.64], R7 ;  /* 0x000000070e004986 */ /* 0x0001e8000c10150c */
[----:B------:R0:W-:Y:S04]  /*329b0*/  @P3 STG.E.U16 desc[UR12][R20.64], R10 ;  /* 0x0000000a14003986 */ /* 0x0001e8000c10150c */
[----:B------:R0:W-:Y:S01]  /*329c0*/  @P2 STG.E.U16 desc[UR12][R22.64], R11 ;  /* 0x0000000b16002986 */ /* 0x0001e2000c10150c */
[----:B------:R-:W-:-:S03]  /*329d0*/  LEA.HI.X.SX32 R27, R3, R2, 0x1, P6 ;  /* 0x00000002031b7211 */ /* 0x000fc600030f0eff */
[----:B------:R0:W-:Y:S01]  /*329e0*/  @P1 STG.E.U16 desc[UR12][R24.64], R19 ;  /* 0x0000001318001986 */ /* 0x0001e2000c10150c */
[----:B------:R-:W-:Y:S05]  /*329f0*/  @!P0 EXIT ;  /* 0x000000000000894d */ /* 0x000fea0003800000 */
[----:B0-----:R-:W-:-:S05]  /*32a00*/  PRMT R13, R17, 0x7632, R13 ;  /* 0x00007632110d7816 */ /* 0x001fca000000000d */
[----:B------:R-:W-:Y:S01]  /*32a10*/  STG.E.U16 desc[UR12][R26.64], R13 ;  /* 0x0000000d1a007986 */ /* 0x000fe2000c10150c */
[----:B------:R-:W-:Y:S05]  /*32a20*/  EXIT ;  /* 0x000000000000794d */ /* 0x000fea0003800000 */
.L_x_3:
[----:B------:R-:W-:-:S00]  /*32a30*/  BRA `(.L_x_3) ;  /* 0xfffffffc00fc7947 */ /* 0x000fc0000383ffff */
[----:B------:R-:W-:-:S00]  /*32a40*/  NOP ;  /* 0x0000000000007918 */ /* 0x000fc00000000000 */
        /* <DEDUP_REMOVED lines=11> */
.L_x_4:


//--------------------- .nv.shared.matmul_kernel  --------------------------
	.section	.nv.shared.matmul_kernel,"aw",@nobits
	.sectionflags	@""
	.align	16
	.zero		1024


//--------------------- .nv.shared.reserved.0     --------------------------
	.section	.nv.shared.reserved.0,"aw",@nobits
	.weak		__nv_reservedSMEM_offset_0_alias
	.size		__nv_reservedSMEM_offset_0_alias, 0, 0
	.other		__nv_reservedSMEM_offset_0_alias,@"STO_CUDA_RESERVED_SHARED STV_DEFAULT"
__nv_reservedSMEM_offset_0_alias:
	.zero		0


//--------------------- .nv.constant0.matmul_kernel --------------------------
	.section	.nv.constant0.matmul_kernel,"a",@progbits
	.sectionflags	@""
	.align	4
.nv.constant0.matmul_kernel:
	.zero		608


//--------------------- SYMBOLS --------------------------

	.type		.nv.reservedSmem.offset0,@object
	.size		.nv.reservedSmem.offset0,0x4
